//
// Generated by NVIDIA NVVM Compiler
//
// Compiler Build ID: CL-36424714
// Cuda compilation tools, release 13.0, V13.0.88
// Based on NVVM 20.0.0
//

.version 9.0
.target sm_100
.address_size 64

	// .globl	_Z8kernel_0PfS_S_S_S_S_S_S_S_S_S_S_S_S_S_S_S_S_S_S_
// _ZZ8kernel_0PfS_S_S_S_S_S_S_S_S_S_S_S_S_S_S_S_S_S_S_E5myVar has been demoted
// _ZZ8kernel_1PfS_S_S_S_S_S_S_S_S_S_S_S_S_S_S_S_S_S_S_E5myVar has been demoted
// _ZZ8kernel_2PfS_S_S_S_S_S_S_S_S_S_S_S_S_S_S_S_S_S_S_E5myVar has been demoted
// _ZZ8kernel_3PfS_S_S_S_S_S_S_S_S_S_S_S_S_S_S_S_S_S_S_E5myVar has been demoted
// _ZZ8kernel_4PfS_S_S_S_S_S_S_S_S_S_S_S_S_S_S_S_S_S_S_E5myVar has been demoted
// _ZZ8kernel_5PfS_S_S_S_S_S_S_S_S_S_S_S_S_S_S_S_S_S_S_E5myVar has been demoted
// _ZZ8kernel_6PfS_S_S_S_S_S_S_S_S_S_S_S_S_S_S_S_S_S_S_E5myVar has been demoted
// _ZZ8kernel_7PfS_S_S_S_S_S_S_S_S_S_S_S_S_S_S_S_S_S_S_E5myVar has been demoted
// _ZZ8kernel_8PfS_S_S_S_S_S_S_S_S_S_S_S_S_S_S_S_S_S_S_E5myVar has been demoted
// _ZZ8kernel_9PfS_S_S_S_S_S_S_S_S_S_S_S_S_S_S_S_S_S_S_E5myVar has been demoted
// _ZZ9kernel_10PfS_S_S_S_S_S_S_S_S_S_S_S_S_S_S_S_S_S_S_E5myVar has been demoted
// _ZZ9kernel_11PfS_S_S_S_S_S_S_S_S_S_S_S_S_S_S_S_S_S_S_E5myVar has been demoted
// _ZZ9kernel_12PfS_S_S_S_S_S_S_S_S_S_S_S_S_S_S_S_S_S_S_E5myVar has been demoted
// _ZZ9kernel_13PfS_S_S_S_S_S_S_S_S_S_S_S_S_S_S_S_S_S_S_E5myVar has been demoted
// _ZZ9kernel_14PfS_S_S_S_S_S_S_S_S_S_S_S_S_S_S_S_S_S_S_E5myVar has been demoted
// _ZZ9kernel_15PfS_S_S_S_S_S_S_S_S_S_S_S_S_S_S_S_S_S_S_E5myVar has been demoted
// _ZZ9kernel_16PfS_S_S_S_S_S_S_S_S_S_S_S_S_S_S_S_S_S_S_E5myVar has been demoted
// _ZZ9kernel_17PfS_S_S_S_S_S_S_S_S_S_S_S_S_S_S_S_S_S_S_E5myVar has been demoted
// _ZZ9kernel_18PfS_S_S_S_S_S_S_S_S_S_S_S_S_S_S_S_S_S_S_E5myVar has been demoted
// _ZZ9kernel_19PfS_S_S_S_S_S_S_S_S_S_S_S_S_S_S_S_S_S_S_E5myVar has been demoted
// _ZZ9kernel_20PfS_S_S_S_S_S_S_S_S_S_S_S_S_S_S_S_S_S_S_E5myVar has been demoted
// _ZZ9kernel_21PfS_S_S_S_S_S_S_S_S_S_S_S_S_S_S_S_S_S_S_E5myVar has been demoted
// _ZZ9kernel_22PfS_S_S_S_S_S_S_S_S_S_S_S_S_S_S_S_S_S_S_E5myVar has been demoted
// _ZZ9kernel_23PfS_S_S_S_S_S_S_S_S_S_S_S_S_S_S_S_S_S_S_E5myVar has been demoted
// _ZZ9kernel_24PfS_S_S_S_S_S_S_S_S_S_S_S_S_S_S_S_S_S_S_E5myVar has been demoted
// _ZZ9kernel_25PfS_S_S_S_S_S_S_S_S_S_S_S_S_S_S_S_S_S_S_E5myVar has been demoted
// _ZZ9kernel_26PfS_S_S_S_S_S_S_S_S_S_S_S_S_S_S_S_S_S_S_E5myVar has been demoted
// _ZZ9kernel_27PfS_S_S_S_S_S_S_S_S_S_S_S_S_S_S_S_S_S_S_E5myVar has been demoted
// _ZZ9kernel_28PfS_S_S_S_S_S_S_S_S_S_S_S_S_S_S_S_S_S_S_E5myVar has been demoted
// _ZZ9kernel_29PfS_S_S_S_S_S_S_S_S_S_S_S_S_S_S_S_S_S_S_E5myVar has been demoted
// _ZZ9kernel_30PfS_S_S_S_S_S_S_S_S_S_S_S_S_S_S_S_S_S_S_E5myVar has been demoted
// _ZZ9kernel_31PfS_S_S_S_S_S_S_S_S_S_S_S_S_S_S_S_S_S_S_E5myVar has been demoted
// _ZZ9kernel_32PfS_S_S_S_S_S_S_S_S_S_S_S_S_S_S_S_S_S_S_E5myVar has been demoted
// _ZZ9kernel_33PfS_S_S_S_S_S_S_S_S_S_S_S_S_S_S_S_S_S_S_E5myVar has been demoted
// _ZZ9kernel_34PfS_S_S_S_S_S_S_S_S_S_S_S_S_S_S_S_S_S_S_E5myVar has been demoted
// _ZZ9kernel_35PfS_S_S_S_S_S_S_S_S_S_S_S_S_S_S_S_S_S_S_E5myVar has been demoted
// _ZZ9kernel_36PfS_S_S_S_S_S_S_S_S_S_S_S_S_S_S_S_S_S_S_E5myVar has been demoted
// _ZZ9kernel_37PfS_S_S_S_S_S_S_S_S_S_S_S_S_S_S_S_S_S_S_E5myVar has been demoted
// _ZZ9kernel_38PfS_S_S_S_S_S_S_S_S_S_S_S_S_S_S_S_S_S_S_E5myVar has been demoted
// _ZZ9kernel_39PfS_S_S_S_S_S_S_S_S_S_S_S_S_S_S_S_S_S_S_E5myVar has been demoted
// _ZZ9kernel_40PfS_S_S_S_S_S_S_S_S_S_S_S_S_S_S_S_S_S_S_E5myVar has been demoted
// _ZZ9kernel_41PfS_S_S_S_S_S_S_S_S_S_S_S_S_S_S_S_S_S_S_E5myVar has been demoted
// _ZZ9kernel_42PfS_S_S_S_S_S_S_S_S_S_S_S_S_S_S_S_S_S_S_E5myVar has been demoted
// _ZZ9kernel_43PfS_S_S_S_S_S_S_S_S_S_S_S_S_S_S_S_S_S_S_E5myVar has been demoted
// _ZZ9kernel_44PfS_S_S_S_S_S_S_S_S_S_S_S_S_S_S_S_S_S_S_E5myVar has been demoted
// _ZZ9kernel_45PfS_S_S_S_S_S_S_S_S_S_S_S_S_S_S_S_S_S_S_E5myVar has been demoted
// _ZZ9kernel_46PfS_S_S_S_S_S_S_S_S_S_S_S_S_S_S_S_S_S_S_E5myVar has been demoted
// _ZZ9kernel_47PfS_S_S_S_S_S_S_S_S_S_S_S_S_S_S_S_S_S_S_E5myVar has been demoted
// _ZZ9kernel_48PfS_S_S_S_S_S_S_S_S_S_S_S_S_S_S_S_S_S_S_E5myVar has been demoted
// _ZZ9kernel_49PfS_S_S_S_S_S_S_S_S_S_S_S_S_S_S_S_S_S_S_E5myVar has been demoted
// _ZZ9kernel_50PfS_S_S_S_S_S_S_S_S_S_S_S_S_S_S_S_S_S_S_E5myVar has been demoted
// _ZZ9kernel_51PfS_S_S_S_S_S_S_S_S_S_S_S_S_S_S_S_S_S_S_E5myVar has been demoted
// _ZZ9kernel_52PfS_S_S_S_S_S_S_S_S_S_S_S_S_S_S_S_S_S_S_E5myVar has been demoted
// _ZZ9kernel_53PfS_S_S_S_S_S_S_S_S_S_S_S_S_S_S_S_S_S_S_E5myVar has been demoted
// _ZZ9kernel_54PfS_S_S_S_S_S_S_S_S_S_S_S_S_S_S_S_S_S_S_E5myVar has been demoted
// _ZZ9kernel_55PfS_S_S_S_S_S_S_S_S_S_S_S_S_S_S_S_S_S_S_E5myVar has been demoted
// _ZZ9kernel_56PfS_S_S_S_S_S_S_S_S_S_S_S_S_S_S_S_S_S_S_E5myVar has been demoted
// _ZZ9kernel_57PfS_S_S_S_S_S_S_S_S_S_S_S_S_S_S_S_S_S_S_E5myVar has been demoted
// _ZZ9kernel_58PfS_S_S_S_S_S_S_S_S_S_S_S_S_S_S_S_S_S_S_E5myVar has been demoted
// _ZZ9kernel_59PfS_S_S_S_S_S_S_S_S_S_S_S_S_S_S_S_S_S_S_E5myVar has been demoted
// _ZZ9kernel_60PfS_S_S_S_S_S_S_S_S_S_S_S_S_S_S_S_S_S_S_E5myVar has been demoted
// _ZZ9kernel_61PfS_S_S_S_S_S_S_S_S_S_S_S_S_S_S_S_S_S_S_E5myVar has been demoted
// _ZZ9kernel_62PfS_S_S_S_S_S_S_S_S_S_S_S_S_S_S_S_S_S_S_E5myVar has been demoted
// _ZZ9kernel_63PfS_S_S_S_S_S_S_S_S_S_S_S_S_S_S_S_S_S_S_E5myVar has been demoted
// _ZZ9kernel_64PfS_S_S_S_S_S_S_S_S_S_S_S_S_S_S_S_S_S_S_E5myVar has been demoted
// _ZZ9kernel_65PfS_S_S_S_S_S_S_S_S_S_S_S_S_S_S_S_S_S_S_E5myVar has been demoted
// _ZZ9kernel_66PfS_S_S_S_S_S_S_S_S_S_S_S_S_S_S_S_S_S_S_E5myVar has been demoted
// _ZZ9kernel_67PfS_S_S_S_S_S_S_S_S_S_S_S_S_S_S_S_S_S_S_E5myVar has been demoted
// _ZZ9kernel_68PfS_S_S_S_S_S_S_S_S_S_S_S_S_S_S_S_S_S_S_E5myVar has been demoted
// _ZZ9kernel_69PfS_S_S_S_S_S_S_S_S_S_S_S_S_S_S_S_S_S_S_E5myVar has been demoted
// _ZZ9kernel_70PfS_S_S_S_S_S_S_S_S_S_S_S_S_S_S_S_S_S_S_E5myVar has been demoted
// _ZZ9kernel_71PfS_S_S_S_S_S_S_S_S_S_S_S_S_S_S_S_S_S_S_E5myVar has been demoted
// _ZZ9kernel_72PfS_S_S_S_S_S_S_S_S_S_S_S_S_S_S_S_S_S_S_E5myVar has been demoted
// _ZZ9kernel_73PfS_S_S_S_S_S_S_S_S_S_S_S_S_S_S_S_S_S_S_E5myVar has been demoted
// _ZZ9kernel_74PfS_S_S_S_S_S_S_S_S_S_S_S_S_S_S_S_S_S_S_E5myVar has been demoted
// _ZZ9kernel_75PfS_S_S_S_S_S_S_S_S_S_S_S_S_S_S_S_S_S_S_E5myVar has been demoted
// _ZZ9kernel_76PfS_S_S_S_S_S_S_S_S_S_S_S_S_S_S_S_S_S_S_E5myVar has been demoted
// _ZZ9kernel_77PfS_S_S_S_S_S_S_S_S_S_S_S_S_S_S_S_S_S_S_E5myVar has been demoted
// _ZZ9kernel_78PfS_S_S_S_S_S_S_S_S_S_S_S_S_S_S_S_S_S_S_E5myVar has been demoted
// _ZZ9kernel_79PfS_S_S_S_S_S_S_S_S_S_S_S_S_S_S_S_S_S_S_E5myVar has been demoted
// _ZZ9kernel_80PfS_S_S_S_S_S_S_S_S_S_S_S_S_S_S_S_S_S_S_E5myVar has been demoted
// _ZZ9kernel_81PfS_S_S_S_S_S_S_S_S_S_S_S_S_S_S_S_S_S_S_E5myVar has been demoted
// _ZZ9kernel_82PfS_S_S_S_S_S_S_S_S_S_S_S_S_S_S_S_S_S_S_E5myVar has been demoted
// _ZZ9kernel_83PfS_S_S_S_S_S_S_S_S_S_S_S_S_S_S_S_S_S_S_E5myVar has been demoted
// _ZZ9kernel_84PfS_S_S_S_S_S_S_S_S_S_S_S_S_S_S_S_S_S_S_E5myVar has been demoted
// _ZZ9kernel_85PfS_S_S_S_S_S_S_S_S_S_S_S_S_S_S_S_S_S_S_E5myVar has been demoted
// _ZZ9kernel_86PfS_S_S_S_S_S_S_S_S_S_S_S_S_S_S_S_S_S_S_E5myVar has been demoted
// _ZZ9kernel_87PfS_S_S_S_S_S_S_S_S_S_S_S_S_S_S_S_S_S_S_E5myVar has been demoted
// _ZZ9kernel_88PfS_S_S_S_S_S_S_S_S_S_S_S_S_S_S_S_S_S_S_E5myVar has been demoted
// _ZZ9kernel_89PfS_S_S_S_S_S_S_S_S_S_S_S_S_S_S_S_S_S_S_E5myVar has been demoted
// _ZZ9kernel_90PfS_S_S_S_S_S_S_S_S_S_S_S_S_S_S_S_S_S_S_E5myVar has been demoted
// _ZZ9kernel_91PfS_S_S_S_S_S_S_S_S_S_S_S_S_S_S_S_S_S_S_E5myVar has been demoted
// _ZZ9kernel_92PfS_S_S_S_S_S_S_S_S_S_S_S_S_S_S_S_S_S_S_E5myVar has been demoted
// _ZZ9kernel_93PfS_S_S_S_S_S_S_S_S_S_S_S_S_S_S_S_S_S_S_E5myVar has been demoted
// _ZZ9kernel_94PfS_S_S_S_S_S_S_S_S_S_S_S_S_S_S_S_S_S_S_E5myVar has been demoted
// _ZZ9kernel_95PfS_S_S_S_S_S_S_S_S_S_S_S_S_S_S_S_S_S_S_E5myVar has been demoted
// _ZZ9kernel_96PfS_S_S_S_S_S_S_S_S_S_S_S_S_S_S_S_S_S_S_E5myVar has been demoted
// _ZZ9kernel_97PfS_S_S_S_S_S_S_S_S_S_S_S_S_S_S_S_S_S_S_E5myVar has been demoted
// _ZZ9kernel_98PfS_S_S_S_S_S_S_S_S_S_S_S_S_S_S_S_S_S_S_E5myVar has been demoted
// _ZZ9kernel_99PfS_S_S_S_S_S_S_S_S_S_S_S_S_S_S_S_S_S_S_E5myVar has been demoted

.visible .entry _Z8kernel_0PfS_S_S_S_S_S_S_S_S_S_S_S_S_S_S_S_S_S_S_(
	.param .u64 .ptr .align 1 _Z8kernel_0PfS_S_S_S_S_S_S_S_S_S_S_S_S_S_S_S_S_S_S__param_0,
	.param .u64 .ptr .align 1 _Z8kernel_0PfS_S_S_S_S_S_S_S_S_S_S_S_S_S_S_S_S_S_S__param_1,
	.param .u64 .ptr .align 1 _Z8kernel_0PfS_S_S_S_S_S_S_S_S_S_S_S_S_S_S_S_S_S_S__param_2,
	.param .u64 .ptr .align 1 _Z8kernel_0PfS_S_S_S_S_S_S_S_S_S_S_S_S_S_S_S_S_S_S__param_3,
	.param .u64 .ptr .align 1 _Z8kernel_0PfS_S_S_S_S_S_S_S_S_S_S_S_S_S_S_S_S_S_S__param_4,
	.param .u64 .ptr .align 1 _Z8kernel_0PfS_S_S_S_S_S_S_S_S_S_S_S_S_S_S_S_S_S_S__param_5,
	.param .u64 .ptr .align 1 _Z8kernel_0PfS_S_S_S_S_S_S_S_S_S_S_S_S_S_S_S_S_S_S__param_6,
	.param .u64 .ptr .align 1 _Z8kernel_0PfS_S_S_S_S_S_S_S_S_S_S_S_S_S_S_S_S_S_S__param_7,
	.param .u64 .ptr .align 1 _Z8kernel_0PfS_S_S_S_S_S_S_S_S_S_S_S_S_S_S_S_S_S_S__param_8,
	.param .u64 .ptr .align 1 _Z8kernel_0PfS_S_S_S_S_S_S_S_S_S_S_S_S_S_S_S_S_S_S__param_9,
	.param .u64 .ptr .align 1 _Z8kernel_0PfS_S_S_S_S_S_S_S_S_S_S_S_S_S_S_S_S_S_S__param_10,
	.param .u64 .ptr .align 1 _Z8kernel_0PfS_S_S_S_S_S_S_S_S_S_S_S_S_S_S_S_S_S_S__param_11,
	.param .u64 .ptr .align 1 _Z8kernel_0PfS_S_S_S_S_S_S_S_S_S_S_S_S_S_S_S_S_S_S__param_12,
	.param .u64 .ptr .align 1 _Z8kernel_0PfS_S_S_S_S_S_S_S_S_S_S_S_S_S_S_S_S_S_S__param_13,
	.param .u64 .ptr .align 1 _Z8kernel_0PfS_S_S_S_S_S_S_S_S_S_S_S_S_S_S_S_S_S_S__param_14,
	.param .u64 .ptr .align 1 _Z8kernel_0PfS_S_S_S_S_S_S_S_S_S_S_S_S_S_S_S_S_S_S__param_15,
	.param .u64 .ptr .align 1 _Z8kernel_0PfS_S_S_S_S_S_S_S_S_S_S_S_S_S_S_S_S_S_S__param_16,
	.param .u64 .ptr .align 1 _Z8kernel_0PfS_S_S_S_S_S_S_S_S_S_S_S_S_S_S_S_S_S_S__param_17,
	.param .u64 .ptr .align 1 _Z8kernel_0PfS_S_S_S_S_S_S_S_S_S_S_S_S_S_S_S_S_S_S__param_18,
	.param .u64 .ptr .align 1 _Z8kernel_0PfS_S_S_S_S_S_S_S_S_S_S_S_S_S_S_S_S_S_S__param_19
)
{
	.reg .b32 	%r<5>;
	.reg .b32 	%f<35>;
	.reg .b64 	%rd<41>;
	.reg .b64 	%fd<21>;
	// demoted variable
	.shared .align 4 .b8 _ZZ8kernel_0PfS_S_S_S_S_S_S_S_S_S_S_S_S_S_S_S_S_S_S_E5myVar[4096];
	ld.param.u64 	%rd1, [_Z8kernel_0PfS_S_S_S_S_S_S_S_S_S_S_S_S_S_S_S_S_S_S__param_0];
	ld.param.u64 	%rd2, [_Z8kernel_0PfS_S_S_S_S_S_S_S_S_S_S_S_S_S_S_S_S_S_S__param_1];
	ld.param.u64 	%rd3, [_Z8kernel_0PfS_S_S_S_S_S_S_S_S_S_S_S_S_S_S_S_S_S_S__param_2];
	ld.param.u64 	%rd4, [_Z8kernel_0PfS_S_S_S_S_S_S_S_S_S_S_S_S_S_S_S_S_S_S__param_3];
	ld.param.u64 	%rd5, [_Z8kernel_0PfS_S_S_S_S_S_S_S_S_S_S_S_S_S_S_S_S_S_S__param_4];
	ld.param.u64 	%rd6, [_Z8kernel_0PfS_S_S_S_S_S_S_S_S_S_S_S_S_S_S_S_S_S_S__param_5];
	ld.param.u64 	%rd7, [_Z8kernel_0PfS_S_S_S_S_S_S_S_S_S_S_S_S_S_S_S_S_S_S__param_6];
	ld.param.u64 	%rd8, [_Z8kernel_0PfS_S_S_S_S_S_S_S_S_S_S_S_S_S_S_S_S_S_S__param_7];
	ld.param.u64 	%rd9, [_Z8kernel_0PfS_S_S_S_S_S_S_S_S_S_S_S_S_S_S_S_S_S_S__param_8];
	ld.param.u64 	%rd10, [_Z8kernel_0PfS_S_S_S_S_S_S_S_S_S_S_S_S_S_S_S_S_S_S__param_9];
	ld.param.u64 	%rd11, [_Z8kernel_0PfS_S_S_S_S_S_S_S_S_S_S_S_S_S_S_S_S_S_S__param_10];
	ld.param.u64 	%rd12, [_Z8kernel_0PfS_S_S_S_S_S_S_S_S_S_S_S_S_S_S_S_S_S_S__param_11];
	ld.param.u64 	%rd13, [_Z8kernel_0PfS_S_S_S_S_S_S_S_S_S_S_S_S_S_S_S_S_S_S__param_12];
	ld.param.u64 	%rd14, [_Z8kernel_0PfS_S_S_S_S_S_S_S_S_S_S_S_S_S_S_S_S_S_S__param_13];
	ld.param.u64 	%rd15, [_Z8kernel_0PfS_S_S_S_S_S_S_S_S_S_S_S_S_S_S_S_S_S_S__param_14];
	ld.param.u64 	%rd16, [_Z8kernel_0PfS_S_S_S_S_S_S_S_S_S_S_S_S_S_S_S_S_S_S__param_15];
	ld.param.u64 	%rd17, [_Z8kernel_0PfS_S_S_S_S_S_S_S_S_S_S_S_S_S_S_S_S_S_S__param_16];
	ld.param.u64 	%rd18, [_Z8kernel_0PfS_S_S_S_S_S_S_S_S_S_S_S_S_S_S_S_S_S_S__param_17];
	ld.param.u64 	%rd19, [_Z8kernel_0PfS_S_S_S_S_S_S_S_S_S_S_S_S_S_S_S_S_S_S__param_18];
	ld.param.u64 	%rd20, [_Z8kernel_0PfS_S_S_S_S_S_S_S_S_S_S_S_S_S_S_S_S_S_S__param_19];
	cvta.to.global.u64 	%rd21, %rd20;
	cvta.to.global.u64 	%rd22, %rd19;
	cvta.to.global.u64 	%rd23, %rd18;
	cvta.to.global.u64 	%rd24, %rd17;
	cvta.to.global.u64 	%rd25, %rd16;
	cvta.to.global.u64 	%rd26, %rd15;
	cvta.to.global.u64 	%rd27, %rd14;
	cvta.to.global.u64 	%rd28, %rd13;
	cvta.to.global.u64 	%rd29, %rd12;
	cvta.to.global.u64 	%rd30, %rd11;
	cvta.to.global.u64 	%rd31, %rd10;
	cvta.to.global.u64 	%rd32, %rd9;
	cvta.to.global.u64 	%rd33, %rd8;
	cvta.to.global.u64 	%rd34, %rd7;
	cvta.to.global.u64 	%rd35, %rd6;
	cvta.to.global.u64 	%rd36, %rd5;
	cvta.to.global.u64 	%rd37, %rd4;
	cvta.to.global.u64 	%rd38, %rd3;
	cvta.to.global.u64 	%rd39, %rd2;
	cvta.to.global.u64 	%rd40, %rd1;
	mov.u32 	%r1, %tid.x;
	shl.b32 	%r2, %r1, 2;
	mov.u32 	%r3, _ZZ8kernel_0PfS_S_S_S_S_S_S_S_S_S_S_S_S_S_S_S_S_S_S_E5myVar;
	add.s32 	%r4, %r3, %r2;
	ld.shared.f32 	%f1, [%r4];
	cvt.f64.f32 	%fd1, %f1;
	mul.f64 	%fd2, %fd1, 0d402AB78C436FC159;
	cvt.rn.f32.f64 	%f2, %fd2;
	st.shared.f32 	[_ZZ8kernel_0PfS_S_S_S_S_S_S_S_S_S_S_S_S_S_S_S_S_S_S_E5myVar+28], %f2;
	ld.shared.f32 	%f3, [%r4];
	cvt.f64.f32 	%fd3, %f3;
	mul.f64 	%fd4, %fd3, 0d403DFF327AA68F4B;
	cvt.rn.f32.f64 	%f4, %fd4;
	st.shared.f32 	[_ZZ8kernel_0PfS_S_S_S_S_S_S_S_S_S_S_S_S_S_S_S_S_S_S_E5myVar], %f4;
	ld.shared.f32 	%f5, [%r4];
	cvt.f64.f32 	%fd5, %f5;
	mul.f64 	%fd6, %fd5, 0d403AD9B1FAB96F22;
	cvt.rn.f32.f64 	%f6, %fd6;
	st.shared.f32 	[_ZZ8kernel_0PfS_S_S_S_S_S_S_S_S_S_S_S_S_S_S_S_S_S_S_E5myVar+28], %f6;
	ld.shared.f32 	%f7, [%r4];
	cvt.f64.f32 	%fd7, %f7;
	mul.f64 	%fd8, %fd7, 0d4047B3EC460ED80A;
	cvt.rn.f32.f64 	%f8, %fd8;
	st.shared.f32 	[_ZZ8kernel_0PfS_S_S_S_S_S_S_S_S_S_S_S_S_S_S_S_S_S_S_E5myVar+28], %f8;
	ld.shared.f32 	%f9, [%r4];
	cvt.f64.f32 	%fd9, %f9;
	mul.f64 	%fd10, %fd9, 0d403C9B04DDB5525D;
	cvt.rn.f32.f64 	%f10, %fd10;
	st.shared.f32 	[_ZZ8kernel_0PfS_S_S_S_S_S_S_S_S_S_S_S_S_S_S_S_S_S_S_E5myVar+32], %f10;
	ld.shared.f32 	%f11, [%r4];
	cvt.f64.f32 	%fd11, %f11;
	mul.f64 	%fd12, %fd11, 0d403E9114B167EC78;
	cvt.rn.f32.f64 	%f12, %fd12;
	st.shared.f32 	[_ZZ8kernel_0PfS_S_S_S_S_S_S_S_S_S_S_S_S_S_S_S_S_S_S_E5myVar+32], %f12;
	ld.shared.f32 	%f13, [%r4];
	cvt.f64.f32 	%fd13, %f13;
	mul.f64 	%fd14, %fd13, 0d40204CA9AC365450;
	cvt.rn.f32.f64 	%f14, %fd14;
	st.shared.f32 	[_ZZ8kernel_0PfS_S_S_S_S_S_S_S_S_S_S_S_S_S_S_S_S_S_S_E5myVar+12], %f14;
	ld.shared.f32 	%f15, [%r4];
	cvt.f64.f32 	%fd15, %f15;
	mul.f64 	%fd16, %fd15, 0d40457535B0BBF50E;
	cvt.rn.f32.f64 	%f16, %fd16;
	st.shared.f32 	[_ZZ8kernel_0PfS_S_S_S_S_S_S_S_S_S_S_S_S_S_S_S_S_S_S_E5myVar+8], %f16;
	ld.shared.f32 	%f17, [%r4];
	cvt.f64.f32 	%fd17, %f17;
	mul.f64 	%fd18, %fd17, 0d40420AD8FD5CB791;
	cvt.rn.f32.f64 	%f18, %fd18;
	st.shared.f32 	[_ZZ8kernel_0PfS_S_S_S_S_S_S_S_S_S_S_S_S_S_S_S_S_S_S_E5myVar], %f18;
	ld.shared.f32 	%f19, [%r4];
	cvt.f64.f32 	%fd19, %f19;
	mul.f64 	%fd20, %fd19, 0d400235771001D5C3;
	cvt.rn.f32.f64 	%f20, %fd20;
	st.shared.f32 	[_ZZ8kernel_0PfS_S_S_S_S_S_S_S_S_S_S_S_S_S_S_S_S_S_S_E5myVar+24], %f20;
	st.global.f32 	[%rd40], %f18;
	ld.shared.f32 	%f21, [_ZZ8kernel_0PfS_S_S_S_S_S_S_S_S_S_S_S_S_S_S_S_S_S_S_E5myVar+4];
	st.global.f32 	[%rd39+4], %f21;
	st.global.f32 	[%rd38+8], %f16;
	st.global.f32 	[%rd37+12], %f14;
	ld.shared.f32 	%f22, [_ZZ8kernel_0PfS_S_S_S_S_S_S_S_S_S_S_S_S_S_S_S_S_S_S_E5myVar+16];
	st.global.f32 	[%rd36+16], %f22;
	ld.shared.f32 	%f23, [_ZZ8kernel_0PfS_S_S_S_S_S_S_S_S_S_S_S_S_S_S_S_S_S_S_E5myVar+20];
	st.global.f32 	[%rd35+20], %f23;
	st.global.f32 	[%rd34+24], %f20;
	st.global.f32 	[%rd33+28], %f8;
	st.global.f32 	[%rd32+32], %f12;
	ld.shared.f32 	%f24, [_ZZ8kernel_0PfS_S_S_S_S_S_S_S_S_S_S_S_S_S_S_S_S_S_S_E5myVar+36];
	st.global.f32 	[%rd31+36], %f24;
	ld.shared.f32 	%f25, [_ZZ8kernel_0PfS_S_S_S_S_S_S_S_S_S_S_S_S_S_S_S_S_S_S_E5myVar+40];
	st.global.f32 	[%rd30+40], %f25;
	ld.shared.f32 	%f26, [_ZZ8kernel_0PfS_S_S_S_S_S_S_S_S_S_S_S_S_S_S_S_S_S_S_E5myVar+44];
	st.global.f32 	[%rd29+44], %f26;
	ld.shared.f32 	%f27, [_ZZ8kernel_0PfS_S_S_S_S_S_S_S_S_S_S_S_S_S_S_S_S_S_S_E5myVar+48];
	st.global.f32 	[%rd28+48], %f27;
	ld.shared.f32 	%f28, [_ZZ8kernel_0PfS_S_S_S_S_S_S_S_S_S_S_S_S_S_S_S_S_S_S_E5myVar+52];
	st.global.f32 	[%rd27+52], %f28;
	ld.shared.f32 	%f29, [_ZZ8kernel_0PfS_S_S_S_S_S_S_S_S_S_S_S_S_S_S_S_S_S_S_E5myVar+56];
	st.global.f32 	[%rd26+56], %f29;
	ld.shared.f32 	%f30, [_ZZ8kernel_0PfS_S_S_S_S_S_S_S_S_S_S_S_S_S_S_S_S_S_S_E5myVar+60];
	st.global.f32 	[%rd25+60], %f30;
	ld.shared.f32 	%f31, [_ZZ8kernel_0PfS_S_S_S_S_S_S_S_S_S_S_S_S_S_S_S_S_S_S_E5myVar+64];
	st.global.f32 	[%rd24+64], %f31;
	ld.shared.f32 	%f32, [_ZZ8kernel_0PfS_S_S_S_S_S_S_S_S_S_S_S_S_S_S_S_S_S_S_E5myVar+68];
	st.global.f32 	[%rd23+68], %f32;
	ld.shared.f32 	%f33, [_ZZ8kernel_0PfS_S_S_S_S_S_S_S_S_S_S_S_S_S_S_S_S_S_S_E5myVar+72];
	st.global.f32 	[%rd22+72], %f33;
	ld.shared.f32 	%f34, [_ZZ8kernel_0PfS_S_S_S_S_S_S_S_S_S_S_S_S_S_S_S_S_S_S_E5myVar+76];
	st.global.f32 	[%rd21+76], %f34;
	ret;

}
	// .globl	_Z8kernel_1PfS_S_S_S_S_S_S_S_S_S_S_S_S_S_S_S_S_S_S_
.visible .entry _Z8kernel_1PfS_S_S_S_S_S_S_S_S_S_S_S_S_S_S_S_S_S_S_(
	.param .u64 .ptr .align 1 _Z8kernel_1PfS_S_S_S_S_S_S_S_S_S_S_S_S_S_S_S_S_S_S__param_0,
	.param .u64 .ptr .align 1 _Z8kernel_1PfS_S_S_S_S_S_S_S_S_S_S_S_S_S_S_S_S_S_S__param_1,
	.param .u64 .ptr .align 1 _Z8kernel_1PfS_S_S_S_S_S_S_S_S_S_S_S_S_S_S_S_S_S_S__param_2,
	.param .u64 .ptr .align 1 _Z8kernel_1PfS_S_S_S_S_S_S_S_S_S_S_S_S_S_S_S_S_S_S__param_3,
	.param .u64 .ptr .align 1 _Z8kernel_1PfS_S_S_S_S_S_S_S_S_S_S_S_S_S_S_S_S_S_S__param_4,
	.param .u64 .ptr .align 1 _Z8kernel_1PfS_S_S_S_S_S_S_S_S_S_S_S_S_S_S_S_S_S_S__param_5,
	.param .u64 .ptr .align 1 _Z8kernel_1PfS_S_S_S_S_S_S_S_S_S_S_S_S_S_S_S_S_S_S__param_6,
	.param .u64 .ptr .align 1 _Z8kernel_1PfS_S_S_S_S_S_S_S_S_S_S_S_S_S_S_S_S_S_S__param_7,
	.param .u64 .ptr .align 1 _Z8kernel_1PfS_S_S_S_S_S_S_S_S_S_S_S_S_S_S_S_S_S_S__param_8,
	.param .u64 .ptr .align 1 _Z8kernel_1PfS_S_S_S_S_S_S_S_S_S_S_S_S_S_S_S_S_S_S__param_9,
	.param .u64 .ptr .align 1 _Z8kernel_1PfS_S_S_S_S_S_S_S_S_S_S_S_S_S_S_S_S_S_S__param_10,
	.param .u64 .ptr .align 1 _Z8kernel_1PfS_S_S_S_S_S_S_S_S_S_S_S_S_S_S_S_S_S_S__param_11,
	.param .u64 .ptr .align 1 _Z8kernel_1PfS_S_S_S_S_S_S_S_S_S_S_S_S_S_S_S_S_S_S__param_12,
	.param .u64 .ptr .align 1 _Z8kernel_1PfS_S_S_S_S_S_S_S_S_S_S_S_S_S_S_S_S_S_S__param_13,
	.param .u64 .ptr .align 1 _Z8kernel_1PfS_S_S_S_S_S_S_S_S_S_S_S_S_S_S_S_S_S_S__param_14,
	.param .u64 .ptr .align 1 _Z8kernel_1PfS_S_S_S_S_S_S_S_S_S_S_S_S_S_S_S_S_S_S__param_15,
	.param .u64 .ptr .align 1 _Z8kernel_1PfS_S_S_S_S_S_S_S_S_S_S_S_S_S_S_S_S_S_S__param_16,
	.param .u64 .ptr .align 1 _Z8kernel_1PfS_S_S_S_S_S_S_S_S_S_S_S_S_S_S_S_S_S_S__param_17,
	.param .u64 .ptr .align 1 _Z8kernel_1PfS_S_S_S_S_S_S_S_S_S_S_S_S_S_S_S_S_S_S__param_18,
	.param .u64 .ptr .align 1 _Z8kernel_1PfS_S_S_S_S_S_S_S_S_S_S_S_S_S_S_S_S_S_S__param_19
)
{
	.reg .b32 	%r<5>;
	.reg .b32 	%f<34>;
	.reg .b64 	%rd<41>;
	.reg .b64 	%fd<21>;
	// demoted variable
	.shared .align 4 .b8 _ZZ8kernel_1PfS_S_S_S_S_S_S_S_S_S_S_S_S_S_S_S_S_S_S_E5myVar[4096];
	ld.param.u64 	%rd1, [_Z8kernel_1PfS_S_S_S_S_S_S_S_S_S_S_S_S_S_S_S_S_S_S__param_0];
	ld.param.u64 	%rd2, [_Z8kernel_1PfS_S_S_S_S_S_S_S_S_S_S_S_S_S_S_S_S_S_S__param_1];
	ld.param.u64 	%rd3, [_Z8kernel_1PfS_S_S_S_S_S_S_S_S_S_S_S_S_S_S_S_S_S_S__param_2];
	ld.param.u64 	%rd4, [_Z8kernel_1PfS_S_S_S_S_S_S_S_S_S_S_S_S_S_S_S_S_S_S__param_3];
	ld.param.u64 	%rd5, [_Z8kernel_1PfS_S_S_S_S_S_S_S_S_S_S_S_S_S_S_S_S_S_S__param_4];
	ld.param.u64 	%rd6, [_Z8kernel_1PfS_S_S_S_S_S_S_S_S_S_S_S_S_S_S_S_S_S_S__param_5];
	ld.param.u64 	%rd7, [_Z8kernel_1PfS_S_S_S_S_S_S_S_S_S_S_S_S_S_S_S_S_S_S__param_6];
	ld.param.u64 	%rd8, [_Z8kernel_1PfS_S_S_S_S_S_S_S_S_S_S_S_S_S_S_S_S_S_S__param_7];
	ld.param.u64 	%rd9, [_Z8kernel_1PfS_S_S_S_S_S_S_S_S_S_S_S_S_S_S_S_S_S_S__param_8];
	ld.param.u64 	%rd10, [_Z8kernel_1PfS_S_S_S_S_S_S_S_S_S_S_S_S_S_S_S_S_S_S__param_9];
	ld.param.u64 	%rd11, [_Z8kernel_1PfS_S_S_S_S_S_S_S_S_S_S_S_S_S_S_S_S_S_S__param_10];
	ld.param.u64 	%rd12, [_Z8kernel_1PfS_S_S_S_S_S_S_S_S_S_S_S_S_S_S_S_S_S_S__param_11];
	ld.param.u64 	%rd13, [_Z8kernel_1PfS_S_S_S_S_S_S_S_S_S_S_S_S_S_S_S_S_S_S__param_12];
	ld.param.u64 	%rd14, [_Z8kernel_1PfS_S_S_S_S_S_S_S_S_S_S_S_S_S_S_S_S_S_S__param_13];
	ld.param.u64 	%rd15, [_Z8kernel_1PfS_S_S_S_S_S_S_S_S_S_S_S_S_S_S_S_S_S_S__param_14];
	ld.param.u64 	%rd16, [_Z8kernel_1PfS_S_S_S_S_S_S_S_S_S_S_S_S_S_S_S_S_S_S__param_15];
	ld.param.u64 	%rd17, [_Z8kernel_1PfS_S_S_S_S_S_S_S_S_S_S_S_S_S_S_S_S_S_S__param_16];
	ld.param.u64 	%rd18, [_Z8kernel_1PfS_S_S_S_S_S_S_S_S_S_S_S_S_S_S_S_S_S_S__param_17];
	ld.param.u64 	%rd19, [_Z8kernel_1PfS_S_S_S_S_S_S_S_S_S_S_S_S_S_S_S_S_S_S__param_18];
	ld.param.u64 	%rd20, [_Z8kernel_1PfS_S_S_S_S_S_S_S_S_S_S_S_S_S_S_S_S_S_S__param_19];
	cvta.to.global.u64 	%rd21, %rd20;
	cvta.to.global.u64 	%rd22, %rd19;
	cvta.to.global.u64 	%rd23, %rd18;
	cvta.to.global.u64 	%rd24, %rd17;
	cvta.to.global.u64 	%rd25, %rd16;
	cvta.to.global.u64 	%rd26, %rd15;
	cvta.to.global.u64 	%rd27, %rd14;
	cvta.to.global.u64 	%rd28, %rd13;
	cvta.to.global.u64 	%rd29, %rd12;
	cvta.to.global.u64 	%rd30, %rd11;
	cvta.to.global.u64 	%rd31, %rd10;
	cvta.to.global.u64 	%rd32, %rd9;
	cvta.to.global.u64 	%rd33, %rd8;
	cvta.to.global.u64 	%rd34, %rd7;
	cvta.to.global.u64 	%rd35, %rd6;
	cvta.to.global.u64 	%rd36, %rd5;
	cvta.to.global.u64 	%rd37, %rd4;
	cvta.to.global.u64 	%rd38, %rd3;
	cvta.to.global.u64 	%rd39, %rd2;
	cvta.to.global.u64 	%rd40, %rd1;
	mov.u32 	%r1, %tid.x;
	shl.b32 	%r2, %r1, 2;
	mov.u32 	%r3, _ZZ8kernel_1PfS_S_S_S_S_S_S_S_S_S_S_S_S_S_S_S_S_S_S_E5myVar;
	add.s32 	%r4, %r3, %r2;
	ld.shared.f32 	%f1, [%r4];
	cvt.f64.f32 	%fd1, %f1;
	mul.f64 	%fd2, %fd1, 0d40124F31B152F3C3;
	cvt.rn.f32.f64 	%f2, %fd2;
	st.shared.f32 	[_ZZ8kernel_1PfS_S_S_S_S_S_S_S_S_S_S_S_S_S_S_S_S_S_S_E5myVar+16], %f2;
	ld.shared.f32 	%f3, [%r4];
	cvt.f64.f32 	%fd3, %f3;
	mul.f64 	%fd4, %fd3, 0d4035299DFDAC68A9;
	cvt.rn.f32.f64 	%f4, %fd4;
	st.shared.f32 	[_ZZ8kernel_1PfS_S_S_S_S_S_S_S_S_S_S_S_S_S_S_S_S_S_S_E5myVar+16], %f4;
	ld.shared.f32 	%f5, [%r4];
	cvt.f64.f32 	%fd5, %f5;
	mul.f64 	%fd6, %fd5, 0d3FC06AE3A3A8E714;
	cvt.rn.f32.f64 	%f6, %fd6;
	st.shared.f32 	[_ZZ8kernel_1PfS_S_S_S_S_S_S_S_S_S_S_S_S_S_S_S_S_S_S_E5myVar+28], %f6;
	ld.shared.f32 	%f7, [%r4];
	cvt.f64.f32 	%fd7, %f7;
	mul.f64 	%fd8, %fd7, 0d4036E3F88765BA6F;
	cvt.rn.f32.f64 	%f8, %fd8;
	st.shared.f32 	[_ZZ8kernel_1PfS_S_S_S_S_S_S_S_S_S_S_S_S_S_S_S_S_S_S_E5myVar+32], %f8;
	ld.shared.f32 	%f9, [%r4];
	cvt.f64.f32 	%fd9, %f9;
	mul.f64 	%fd10, %fd9, 0d4036AAD4D4024B34;
	cvt.rn.f32.f64 	%f10, %fd10;
	st.shared.f32 	[_ZZ8kernel_1PfS_S_S_S_S_S_S_S_S_S_S_S_S_S_S_S_S_S_S_E5myVar+32], %f10;
	ld.shared.f32 	%f11, [%r4];
	cvt.f64.f32 	%fd11, %f11;
	mul.f64 	%fd12, %fd11, 0d403D5BCA31E7D999;
	cvt.rn.f32.f64 	%f12, %fd12;
	st.shared.f32 	[_ZZ8kernel_1PfS_S_S_S_S_S_S_S_S_S_S_S_S_S_S_S_S_S_S_E5myVar], %f12;
	ld.shared.f32 	%f13, [%r4];
	cvt.f64.f32 	%fd13, %f13;
	mul.f64 	%fd14, %fd13, 0d402B763C968943E1;
	cvt.rn.f32.f64 	%f14, %fd14;
	st.shared.f32 	[_ZZ8kernel_1PfS_S_S_S_S_S_S_S_S_S_S_S_S_S_S_S_S_S_S_E5myVar+20], %f14;
	ld.shared.f32 	%f15, [%r4];
	cvt.f64.f32 	%fd15, %f15;
	mul.f64 	%fd16, %fd15, 0d40405C413DB7F173;
	cvt.rn.f32.f64 	%f16, %fd16;
	st.shared.f32 	[_ZZ8kernel_1PfS_S_S_S_S_S_S_S_S_S_S_S_S_S_S_S_S_S_S_E5myVar+24], %f16;
	ld.shared.f32 	%f17, [%r4];
	cvt.f64.f32 	%fd17, %f17;
	mul.f64 	%fd18, %fd17, 0d4027F4E9C4545847;
	cvt.rn.f32.f64 	%f18, %fd18;
	st.shared.f32 	[_ZZ8kernel_1PfS_S_S_S_S_S_S_S_S_S_S_S_S_S_S_S_S_S_S_E5myVar+28], %f18;
	ld.shared.f32 	%f19, [%r4];
	cvt.f64.f32 	%fd19, %f19;
	mul.f64 	%fd20, %fd19, 0d40400BE1C15097C8;
	cvt.rn.f32.f64 	%f20, %fd20;
	st.shared.f32 	[_ZZ8kernel_1PfS_S_S_S_S_S_S_S_S_S_S_S_S_S_S_S_S_S_S_E5myVar+8], %f20;
	st.global.f32 	[%rd40], %f12;
	ld.shared.f32 	%f21, [_ZZ8kernel_1PfS_S_S_S_S_S_S_S_S_S_S_S_S_S_S_S_S_S_S_E5myVar+4];
	st.global.f32 	[%rd39+4], %f21;
	st.global.f32 	[%rd38+8], %f20;
	ld.shared.f32 	%f22, [_ZZ8kernel_1PfS_S_S_S_S_S_S_S_S_S_S_S_S_S_S_S_S_S_S_E5myVar+12];
	st.global.f32 	[%rd37+12], %f22;
	st.global.f32 	[%rd36+16], %f4;
	st.global.f32 	[%rd35+20], %f14;
	st.global.f32 	[%rd34+24], %f16;
	st.global.f32 	[%rd33+28], %f18;
	st.global.f32 	[%rd32+32], %f10;
	ld.shared.f32 	%f23, [_ZZ8kernel_1PfS_S_S_S_S_S_S_S_S_S_S_S_S_S_S_S_S_S_S_E5myVar+36];
	st.global.f32 	[%rd31+36], %f23;
	ld.shared.f32 	%f24, [_ZZ8kernel_1PfS_S_S_S_S_S_S_S_S_S_S_S_S_S_S_S_S_S_S_E5myVar+40];
	st.global.f32 	[%rd30+40], %f24;
	ld.shared.f32 	%f25, [_ZZ8kernel_1PfS_S_S_S_S_S_S_S_S_S_S_S_S_S_S_S_S_S_S_E5myVar+44];
	st.global.f32 	[%rd29+44], %f25;
	ld.shared.f32 	%f26, [_ZZ8kernel_1PfS_S_S_S_S_S_S_S_S_S_S_S_S_S_S_S_S_S_S_E5myVar+48];
	st.global.f32 	[%rd28+48], %f26;
	ld.shared.f32 	%f27, [_ZZ8kernel_1PfS_S_S_S_S_S_S_S_S_S_S_S_S_S_S_S_S_S_S_E5myVar+52];
	st.global.f32 	[%rd27+52], %f27;
	ld.shared.f32 	%f28, [_ZZ8kernel_1PfS_S_S_S_S_S_S_S_S_S_S_S_S_S_S_S_S_S_S_E5myVar+56];
	st.global.f32 	[%rd26+56], %f28;
	ld.shared.f32 	%f29, [_ZZ8kernel_1PfS_S_S_S_S_S_S_S_S_S_S_S_S_S_S_S_S_S_S_E5myVar+60];
	st.global.f32 	[%rd25+60], %f29;
	ld.shared.f32 	%f30, [_ZZ8kernel_1PfS_S_S_S_S_S_S_S_S_S_S_S_S_S_S_S_S_S_S_E5myVar+64];
	st.global.f32 	[%rd24+64], %f30;
	ld.shared.f32 	%f31, [_ZZ8kernel_1PfS_S_S_S_S_S_S_S_S_S_S_S_S_S_S_S_S_S_S_E5myVar+68];
	st.global.f32 	[%rd23+68], %f31;
	ld.shared.f32 	%f32, [_ZZ8kernel_1PfS_S_S_S_S_S_S_S_S_S_S_S_S_S_S_S_S_S_S_E5myVar+72];
	st.global.f32 	[%rd22+72], %f32;
	ld.shared.f32 	%f33, [_ZZ8kernel_1PfS_S_S_S_S_S_S_S_S_S_S_S_S_S_S_S_S_S_S_E5myVar+76];
	st.global.f32 	[%rd21+76], %f33;
	ret;

}
	// .globl	_Z8kernel_2PfS_S_S_S_S_S_S_S_S_S_S_S_S_S_S_S_S_S_S_
.visible .entry _Z8kernel_2PfS_S_S_S_S_S_S_S_S_S_S_S_S_S_S_S_S_S_S_(
	.param .u64 .ptr .align 1 _Z8kernel_2PfS_S_S_S_S_S_S_S_S_S_S_S_S_S_S_S_S_S_S__param_0,
	.param .u64 .ptr .align 1 _Z8kernel_2PfS_S_S_S_S_S_S_S_S_S_S_S_S_S_S_S_S_S_S__param_1,
	.param .u64 .ptr .align 1 _Z8kernel_2PfS_S_S_S_S_S_S_S_S_S_S_S_S_S_S_S_S_S_S__param_2,
	.param .u64 .ptr .align 1 _Z8kernel_2PfS_S_S_S_S_S_S_S_S_S_S_S_S_S_S_S_S_S_S__param_3,
	.param .u64 .ptr .align 1 _Z8kernel_2PfS_S_S_S_S_S_S_S_S_S_S_S_S_S_S_S_S_S_S__param_4,
	.param .u64 .ptr .align 1 _Z8kernel_2PfS_S_S_S_S_S_S_S_S_S_S_S_S_S_S_S_S_S_S__param_5,
	.param .u64 .ptr .align 1 _Z8kernel_2PfS_S_S_S_S_S_S_S_S_S_S_S_S_S_S_S_S_S_S__param_6,
	.param .u64 .ptr .align 1 _Z8kernel_2PfS_S_S_S_S_S_S_S_S_S_S_S_S_S_S_S_S_S_S__param_7,
	.param .u64 .ptr .align 1 _Z8kernel_2PfS_S_S_S_S_S_S_S_S_S_S_S_S_S_S_S_S_S_S__param_8,
	.param .u64 .ptr .align 1 _Z8kernel_2PfS_S_S_S_S_S_S_S_S_S_S_S_S_S_S_S_S_S_S__param_9,
	.param .u64 .ptr .align 1 _Z8kernel_2PfS_S_S_S_S_S_S_S_S_S_S_S_S_S_S_S_S_S_S__param_10,
	.param .u64 .ptr .align 1 _Z8kernel_2PfS_S_S_S_S_S_S_S_S_S_S_S_S_S_S_S_S_S_S__param_11,
	.param .u64 .ptr .align 1 _Z8kernel_2PfS_S_S_S_S_S_S_S_S_S_S_S_S_S_S_S_S_S_S__param_12,
	.param .u64 .ptr .align 1 _Z8kernel_2PfS_S_S_S_S_S_S_S_S_S_S_S_S_S_S_S_S_S_S__param_13,
	.param .u64 .ptr .align 1 _Z8kernel_2PfS_S_S_S_S_S_S_S_S_S_S_S_S_S_S_S_S_S_S__param_14,
	.param .u64 .ptr .align 1 _Z8kernel_2PfS_S_S_S_S_S_S_S_S_S_S_S_S_S_S_S_S_S_S__param_15,
	.param .u64 .ptr .align 1 _Z8kernel_2PfS_S_S_S_S_S_S_S_S_S_S_S_S_S_S_S_S_S_S__param_16,
	.param .u64 .ptr .align 1 _Z8kernel_2PfS_S_S_S_S_S_S_S_S_S_S_S_S_S_S_S_S_S_S__param_17,
	.param .u64 .ptr .align 1 _Z8kernel_2PfS_S_S_S_S_S_S_S_S_S_S_S_S_S_S_S_S_S_S__param_18,
	.param .u64 .ptr .align 1 _Z8kernel_2PfS_S_S_S_S_S_S_S_S_S_S_S_S_S_S_S_S_S_S__param_19
)
{
	.reg .b32 	%r<5>;
	.reg .b32 	%f<35>;
	.reg .b64 	%rd<41>;
	.reg .b64 	%fd<21>;
	// demoted variable
	.shared .align 4 .b8 _ZZ8kernel_2PfS_S_S_S_S_S_S_S_S_S_S_S_S_S_S_S_S_S_S_E5myVar[4096];
	ld.param.u64 	%rd1, [_Z8kernel_2PfS_S_S_S_S_S_S_S_S_S_S_S_S_S_S_S_S_S_S__param_0];
	ld.param.u64 	%rd2, [_Z8kernel_2PfS_S_S_S_S_S_S_S_S_S_S_S_S_S_S_S_S_S_S__param_1];
	ld.param.u64 	%rd3, [_Z8kernel_2PfS_S_S_S_S_S_S_S_S_S_S_S_S_S_S_S_S_S_S__param_2];
	ld.param.u64 	%rd4, [_Z8kernel_2PfS_S_S_S_S_S_S_S_S_S_S_S_S_S_S_S_S_S_S__param_3];
	ld.param.u64 	%rd5, [_Z8kernel_2PfS_S_S_S_S_S_S_S_S_S_S_S_S_S_S_S_S_S_S__param_4];
	ld.param.u64 	%rd6, [_Z8kernel_2PfS_S_S_S_S_S_S_S_S_S_S_S_S_S_S_S_S_S_S__param_5];
	ld.param.u64 	%rd7, [_Z8kernel_2PfS_S_S_S_S_S_S_S_S_S_S_S_S_S_S_S_S_S_S__param_6];
	ld.param.u64 	%rd8, [_Z8kernel_2PfS_S_S_S_S_S_S_S_S_S_S_S_S_S_S_S_S_S_S__param_7];
	ld.param.u64 	%rd9, [_Z8kernel_2PfS_S_S_S_S_S_S_S_S_S_S_S_S_S_S_S_S_S_S__param_8];
	ld.param.u64 	%rd10, [_Z8kernel_2PfS_S_S_S_S_S_S_S_S_S_S_S_S_S_S_S_S_S_S__param_9];
	ld.param.u64 	%rd11, [_Z8kernel_2PfS_S_S_S_S_S_S_S_S_S_S_S_S_S_S_S_S_S_S__param_10];
	ld.param.u64 	%rd12, [_Z8kernel_2PfS_S_S_S_S_S_S_S_S_S_S_S_S_S_S_S_S_S_S__param_11];
	ld.param.u64 	%rd13, [_Z8kernel_2PfS_S_S_S_S_S_S_S_S_S_S_S_S_S_S_S_S_S_S__param_12];
	ld.param.u64 	%rd14, [_Z8kernel_2PfS_S_S_S_S_S_S_S_S_S_S_S_S_S_S_S_S_S_S__param_13];
	ld.param.u64 	%rd15, [_Z8kernel_2PfS_S_S_S_S_S_S_S_S_S_S_S_S_S_S_S_S_S_S__param_14];
	ld.param.u64 	%rd16, [_Z8kernel_2PfS_S_S_S_S_S_S_S_S_S_S_S_S_S_S_S_S_S_S__param_15];
	ld.param.u64 	%rd17, [_Z8kernel_2PfS_S_S_S_S_S_S_S_S_S_S_S_S_S_S_S_S_S_S__param_16];
	ld.param.u64 	%rd18, [_Z8kernel_2PfS_S_S_S_S_S_S_S_S_S_S_S_S_S_S_S_S_S_S__param_17];
	ld.param.u64 	%rd19, [_Z8kernel_2PfS_S_S_S_S_S_S_S_S_S_S_S_S_S_S_S_S_S_S__param_18];
	ld.param.u64 	%rd20, [_Z8kernel_2PfS_S_S_S_S_S_S_S_S_S_S_S_S_S_S_S_S_S_S__param_19];
	cvta.to.global.u64 	%rd21, %rd20;
	cvta.to.global.u64 	%rd22, %rd19;
	cvta.to.global.u64 	%rd23, %rd18;
	cvta.to.global.u64 	%rd24, %rd17;
	cvta.to.global.u64 	%rd25, %rd16;
	cvta.to.global.u64 	%rd26, %rd15;
	cvta.to.global.u64 	%rd27, %rd14;
	cvta.to.global.u64 	%rd28, %rd13;
	cvta.to.global.u64 	%rd29, %rd12;
	cvta.to.global.u64 	%rd30, %rd11;
	cvta.to.global.u64 	%rd31, %rd10;
	cvta.to.global.u64 	%rd32, %rd9;
	cvta.to.global.u64 	%rd33, %rd8;
	cvta.to.global.u64 	%rd34, %rd7;
	cvta.to.global.u64 	%rd35, %rd6;
	cvta.to.global.u64 	%rd36, %rd5;
	cvta.to.global.u64 	%rd37, %rd4;
	cvta.to.global.u64 	%rd38, %rd3;
	cvta.to.global.u64 	%rd39, %rd2;
	cvta.to.global.u64 	%rd40, %rd1;
	mov.u32 	%r1, %tid.x;
	shl.b32 	%r2, %r1, 2;
	mov.u32 	%r3, _ZZ8kernel_2PfS_S_S_S_S_S_S_S_S_S_S_S_S_S_S_S_S_S_S_E5myVar;
	add.s32 	%r4, %r3, %r2;
	ld.shared.f32 	%f1, [%r4];
	cvt.f64.f32 	%fd1, %f1;
	mul.f64 	%fd2, %fd1, 0d404898887229E908;
	cvt.rn.f32.f64 	%f2, %fd2;
	st.shared.f32 	[_ZZ8kernel_2PfS_S_S_S_S_S_S_S_S_S_S_S_S_S_S_S_S_S_S_E5myVar+12], %f2;
	ld.shared.f32 	%f3, [%r4];
	cvt.f64.f32 	%fd3, %f3;
	mul.f64 	%fd4, %fd3, 0d4016E394317ACC4F;
	cvt.rn.f32.f64 	%f4, %fd4;
	st.shared.f32 	[_ZZ8kernel_2PfS_S_S_S_S_S_S_S_S_S_S_S_S_S_S_S_S_S_S_E5myVar+12], %f4;
	ld.shared.f32 	%f5, [%r4];
	cvt.f64.f32 	%fd5, %f5;
	mul.f64 	%fd6, %fd5, 0d400CF9A52263D817;
	cvt.rn.f32.f64 	%f6, %fd6;
	st.shared.f32 	[_ZZ8kernel_2PfS_S_S_S_S_S_S_S_S_S_S_S_S_S_S_S_S_S_S_E5myVar+20], %f6;
	ld.shared.f32 	%f7, [%r4];
	cvt.f64.f32 	%fd7, %f7;
	mul.f64 	%fd8, %fd7, 0d4024F757B41BFBDF;
	cvt.rn.f32.f64 	%f8, %fd8;
	st.shared.f32 	[_ZZ8kernel_2PfS_S_S_S_S_S_S_S_S_S_S_S_S_S_S_S_S_S_S_E5myVar], %f8;
	ld.shared.f32 	%f9, [%r4];
	cvt.f64.f32 	%fd9, %f9;
	mul.f64 	%fd10, %fd9, 0d404236821F2990F3;
	cvt.rn.f32.f64 	%f10, %fd10;
	st.shared.f32 	[_ZZ8kernel_2PfS_S_S_S_S_S_S_S_S_S_S_S_S_S_S_S_S_S_S_E5myVar+24], %f10;
	ld.shared.f32 	%f11, [%r4];
	cvt.f64.f32 	%fd11, %f11;
	mul.f64 	%fd12, %fd11, 0d4048887EF177A701;
	cvt.rn.f32.f64 	%f12, %fd12;
	st.shared.f32 	[_ZZ8kernel_2PfS_S_S_S_S_S_S_S_S_S_S_S_S_S_S_S_S_S_S_E5myVar+36], %f12;
	ld.shared.f32 	%f13, [%r4];
	cvt.f64.f32 	%fd13, %f13;
	mul.f64 	%fd14, %fd13, 0d4044AF63BABA7B91;
	cvt.rn.f32.f64 	%f14, %fd14;
	st.shared.f32 	[_ZZ8kernel_2PfS_S_S_S_S_S_S_S_S_S_S_S_S_S_S_S_S_S_S_E5myVar+12], %f14;
	ld.shared.f32 	%f15, [%r4];
	cvt.f64.f32 	%fd15, %f15;
	mul.f64 	%fd16, %fd15, 0d404327B8ED1BF7AD;
	cvt.rn.f32.f64 	%f16, %fd16;
	st.shared.f32 	[_ZZ8kernel_2PfS_S_S_S_S_S_S_S_S_S_S_S_S_S_S_S_S_S_S_E5myVar+8], %f16;
	ld.shared.f32 	%f17, [%r4];
	cvt.f64.f32 	%fd17, %f17;
	mul.f64 	%fd18, %fd17, 0d40435918B0D0EDC4;
	cvt.rn.f32.f64 	%f18, %fd18;
	st.shared.f32 	[_ZZ8kernel_2PfS_S_S_S_S_S_S_S_S_S_S_S_S_S_S_S_S_S_S_E5myVar+8], %f18;
	ld.shared.f32 	%f19, [%r4];
	cvt.f64.f32 	%fd19, %f19;
	mul.f64 	%fd20, %fd19, 0d4031CD539B888723;
	cvt.rn.f32.f64 	%f20, %fd20;
	st.shared.f32 	[_ZZ8kernel_2PfS_S_S_S_S_S_S_S_S_S_S_S_S_S_S_S_S_S_S_E5myVar+20], %f20;
	st.global.f32 	[%rd40], %f8;
	ld.shared.f32 	%f21, [_ZZ8kernel_2PfS_S_S_S_S_S_S_S_S_S_S_S_S_S_S_S_S_S_S_E5myVar+4];
	st.global.f32 	[%rd39+4], %f21;
	st.global.f32 	[%rd38+8], %f18;
	st.global.f32 	[%rd37+12], %f14;
	ld.shared.f32 	%f22, [_ZZ8kernel_2PfS_S_S_S_S_S_S_S_S_S_S_S_S_S_S_S_S_S_S_E5myVar+16];
	st.global.f32 	[%rd36+16], %f22;
	st.global.f32 	[%rd35+20], %f20;
	st.global.f32 	[%rd34+24], %f10;
	ld.shared.f32 	%f23, [_ZZ8kernel_2PfS_S_S_S_S_S_S_S_S_S_S_S_S_S_S_S_S_S_S_E5myVar+28];
	st.global.f32 	[%rd33+28], %f23;
	ld.shared.f32 	%f24, [_ZZ8kernel_2PfS_S_S_S_S_S_S_S_S_S_S_S_S_S_S_S_S_S_S_E5myVar+32];
	st.global.f32 	[%rd32+32], %f24;
	st.global.f32 	[%rd31+36], %f12;
	ld.shared.f32 	%f25, [_ZZ8kernel_2PfS_S_S_S_S_S_S_S_S_S_S_S_S_S_S_S_S_S_S_E5myVar+40];
	st.global.f32 	[%rd30+40], %f25;
	ld.shared.f32 	%f26, [_ZZ8kernel_2PfS_S_S_S_S_S_S_S_S_S_S_S_S_S_S_S_S_S_S_E5myVar+44];
	st.global.f32 	[%rd29+44], %f26;
	ld.shared.f32 	%f27, [_ZZ8kernel_2PfS_S_S_S_S_S_S_S_S_S_S_S_S_S_S_S_S_S_S_E5myVar+48];
	st.global.f32 	[%rd28+48], %f27;
	ld.shared.f32 	%f28, [_ZZ8kernel_2PfS_S_S_S_S_S_S_S_S_S_S_S_S_S_S_S_S_S_S_E5myVar+52];
	st.global.f32 	[%rd27+52], %f28;
	ld.shared.f32 	%f29, [_ZZ8kernel_2PfS_S_S_S_S_S_S_S_S_S_S_S_S_S_S_S_S_S_S_E5myVar+56];
	st.global.f32 	[%rd26+56], %f29;
	ld.shared.f32 	%f30, [_ZZ8kernel_2PfS_S_S_S_S_S_S_S_S_S_S_S_S_S_S_S_S_S_S_E5myVar+60];
	st.global.f32 	[%rd25+60], %f30;
	ld.shared.f32 	%f31, [_ZZ8kernel_2PfS_S_S_S_S_S_S_S_S_S_S_S_S_S_S_S_S_S_S_E5myVar+64];
	st.global.f32 	[%rd24+64], %f31;
	ld.shared.f32 	%f32, [_ZZ8kernel_2PfS_S_S_S_S_S_S_S_S_S_S_S_S_S_S_S_S_S_S_E5myVar+68];
	st.global.f32 	[%rd23+68], %f32;
	ld.shared.f32 	%f33, [_ZZ8kernel_2PfS_S_S_S_S_S_S_S_S_S_S_S_S_S_S_S_S_S_S_E5myVar+72];
	st.global.f32 	[%rd22+72], %f33;
	ld.shared.f32 	%f34, [_ZZ8kernel_2PfS_S_S_S_S_S_S_S_S_S_S_S_S_S_S_S_S_S_S_E5myVar+76];
	st.global.f32 	[%rd21+76], %f34;
	ret;

}
	// .globl	_Z8kernel_3PfS_S_S_S_S_S_S_S_S_S_S_S_S_S_S_S_S_S_S_
.visible .entry _Z8kernel_3PfS_S_S_S_S_S_S_S_S_S_S_S_S_S_S_S_S_S_S_(
	.param .u64 .ptr .align 1 _Z8kernel_3PfS_S_S_S_S_S_S_S_S_S_S_S_S_S_S_S_S_S_S__param_0,
	.param .u64 .ptr .align 1 _Z8kernel_3PfS_S_S_S_S_S_S_S_S_S_S_S_S_S_S_S_S_S_S__param_1,
	.param .u64 .ptr .align 1 _Z8kernel_3PfS_S_S_S_S_S_S_S_S_S_S_S_S_S_S_S_S_S_S__param_2,
	.param .u64 .ptr .align 1 _Z8kernel_3PfS_S_S_S_S_S_S_S_S_S_S_S_S_S_S_S_S_S_S__param_3,
	.param .u64 .ptr .align 1 _Z8kernel_3PfS_S_S_S_S_S_S_S_S_S_S_S_S_S_S_S_S_S_S__param_4,
	.param .u64 .ptr .align 1 _Z8kernel_3PfS_S_S_S_S_S_S_S_S_S_S_S_S_S_S_S_S_S_S__param_5,
	.param .u64 .ptr .align 1 _Z8kernel_3PfS_S_S_S_S_S_S_S_S_S_S_S_S_S_S_S_S_S_S__param_6,
	.param .u64 .ptr .align 1 _Z8kernel_3PfS_S_S_S_S_S_S_S_S_S_S_S_S_S_S_S_S_S_S__param_7,
	.param .u64 .ptr .align 1 _Z8kernel_3PfS_S_S_S_S_S_S_S_S_S_S_S_S_S_S_S_S_S_S__param_8,
	.param .u64 .ptr .align 1 _Z8kernel_3PfS_S_S_S_S_S_S_S_S_S_S_S_S_S_S_S_S_S_S__param_9,
	.param .u64 .ptr .align 1 _Z8kernel_3PfS_S_S_S_S_S_S_S_S_S_S_S_S_S_S_S_S_S_S__param_10,
	.param .u64 .ptr .align 1 _Z8kernel_3PfS_S_S_S_S_S_S_S_S_S_S_S_S_S_S_S_S_S_S__param_11,
	.param .u64 .ptr .align 1 _Z8kernel_3PfS_S_S_S_S_S_S_S_S_S_S_S_S_S_S_S_S_S_S__param_12,
	.param .u64 .ptr .align 1 _Z8kernel_3PfS_S_S_S_S_S_S_S_S_S_S_S_S_S_S_S_S_S_S__param_13,
	.param .u64 .ptr .align 1 _Z8kernel_3PfS_S_S_S_S_S_S_S_S_S_S_S_S_S_S_S_S_S_S__param_14,
	.param .u64 .ptr .align 1 _Z8kernel_3PfS_S_S_S_S_S_S_S_S_S_S_S_S_S_S_S_S_S_S__param_15,
	.param .u64 .ptr .align 1 _Z8kernel_3PfS_S_S_S_S_S_S_S_S_S_S_S_S_S_S_S_S_S_S__param_16,
	.param .u64 .ptr .align 1 _Z8kernel_3PfS_S_S_S_S_S_S_S_S_S_S_S_S_S_S_S_S_S_S__param_17,
	.param .u64 .ptr .align 1 _Z8kernel_3PfS_S_S_S_S_S_S_S_S_S_S_S_S_S_S_S_S_S_S__param_18,
	.param .u64 .ptr .align 1 _Z8kernel_3PfS_S_S_S_S_S_S_S_S_S_S_S_S_S_S_S_S_S_S__param_19
)
{
	.reg .b32 	%r<5>;
	.reg .b32 	%f<33>;
	.reg .b64 	%rd<41>;
	.reg .b64 	%fd<21>;
	// demoted variable
	.shared .align 4 .b8 _ZZ8kernel_3PfS_S_S_S_S_S_S_S_S_S_S_S_S_S_S_S_S_S_S_E5myVar[4096];
	ld.param.u64 	%rd1, [_Z8kernel_3PfS_S_S_S_S_S_S_S_S_S_S_S_S_S_S_S_S_S_S__param_0];
	ld.param.u64 	%rd2, [_Z8kernel_3PfS_S_S_S_S_S_S_S_S_S_S_S_S_S_S_S_S_S_S__param_1];
	ld.param.u64 	%rd3, [_Z8kernel_3PfS_S_S_S_S_S_S_S_S_S_S_S_S_S_S_S_S_S_S__param_2];
	ld.param.u64 	%rd4, [_Z8kernel_3PfS_S_S_S_S_S_S_S_S_S_S_S_S_S_S_S_S_S_S__param_3];
	ld.param.u64 	%rd5, [_Z8kernel_3PfS_S_S_S_S_S_S_S_S_S_S_S_S_S_S_S_S_S_S__param_4];
	ld.param.u64 	%rd6, [_Z8kernel_3PfS_S_S_S_S_S_S_S_S_S_S_S_S_S_S_S_S_S_S__param_5];
	ld.param.u64 	%rd7, [_Z8kernel_3PfS_S_S_S_S_S_S_S_S_S_S_S_S_S_S_S_S_S_S__param_6];
	ld.param.u64 	%rd8, [_Z8kernel_3PfS_S_S_S_S_S_S_S_S_S_S_S_S_S_S_S_S_S_S__param_7];
	ld.param.u64 	%rd9, [_Z8kernel_3PfS_S_S_S_S_S_S_S_S_S_S_S_S_S_S_S_S_S_S__param_8];
	ld.param.u64 	%rd10, [_Z8kernel_3PfS_S_S_S_S_S_S_S_S_S_S_S_S_S_S_S_S_S_S__param_9];
	ld.param.u64 	%rd11, [_Z8kernel_3PfS_S_S_S_S_S_S_S_S_S_S_S_S_S_S_S_S_S_S__param_10];
	ld.param.u64 	%rd12, [_Z8kernel_3PfS_S_S_S_S_S_S_S_S_S_S_S_S_S_S_S_S_S_S__param_11];
	ld.param.u64 	%rd13, [_Z8kernel_3PfS_S_S_S_S_S_S_S_S_S_S_S_S_S_S_S_S_S_S__param_12];
	ld.param.u64 	%rd14, [_Z8kernel_3PfS_S_S_S_S_S_S_S_S_S_S_S_S_S_S_S_S_S_S__param_13];
	ld.param.u64 	%rd15, [_Z8kernel_3PfS_S_S_S_S_S_S_S_S_S_S_S_S_S_S_S_S_S_S__param_14];
	ld.param.u64 	%rd16, [_Z8kernel_3PfS_S_S_S_S_S_S_S_S_S_S_S_S_S_S_S_S_S_S__param_15];
	ld.param.u64 	%rd17, [_Z8kernel_3PfS_S_S_S_S_S_S_S_S_S_S_S_S_S_S_S_S_S_S__param_16];
	ld.param.u64 	%rd18, [_Z8kernel_3PfS_S_S_S_S_S_S_S_S_S_S_S_S_S_S_S_S_S_S__param_17];
	ld.param.u64 	%rd19, [_Z8kernel_3PfS_S_S_S_S_S_S_S_S_S_S_S_S_S_S_S_S_S_S__param_18];
	ld.param.u64 	%rd20, [_Z8kernel_3PfS_S_S_S_S_S_S_S_S_S_S_S_S_S_S_S_S_S_S__param_19];
	cvta.to.global.u64 	%rd21, %rd20;
	cvta.to.global.u64 	%rd22, %rd19;
	cvta.to.global.u64 	%rd23, %rd18;
	cvta.to.global.u64 	%rd24, %rd17;
	cvta.to.global.u64 	%rd25, %rd16;
	cvta.to.global.u64 	%rd26, %rd15;
	cvta.to.global.u64 	%rd27, %rd14;
	cvta.to.global.u64 	%rd28, %rd13;
	cvta.to.global.u64 	%rd29, %rd12;
	cvta.to.global.u64 	%rd30, %rd11;
	cvta.to.global.u64 	%rd31, %rd10;
	cvta.to.global.u64 	%rd32, %rd9;
	cvta.to.global.u64 	%rd33, %rd8;
	cvta.to.global.u64 	%rd34, %rd7;
	cvta.to.global.u64 	%rd35, %rd6;
	cvta.to.global.u64 	%rd36, %rd5;
	cvta.to.global.u64 	%rd37, %rd4;
	cvta.to.global.u64 	%rd38, %rd3;
	cvta.to.global.u64 	%rd39, %rd2;
	cvta.to.global.u64 	%rd40, %rd1;
	mov.u32 	%r1, %tid.x;
	shl.b32 	%r2, %r1, 2;
	mov.u32 	%r3, _ZZ8kernel_3PfS_S_S_S_S_S_S_S_S_S_S_S_S_S_S_S_S_S_S_E5myVar;
	add.s32 	%r4, %r3, %r2;
	ld.shared.f32 	%f1, [%r4];
	cvt.f64.f32 	%fd1, %f1;
	mul.f64 	%fd2, %fd1, 0d400D43571D1D4739;
	cvt.rn.f32.f64 	%f2, %fd2;
	st.shared.f32 	[_ZZ8kernel_3PfS_S_S_S_S_S_S_S_S_S_S_S_S_S_S_S_S_S_S_E5myVar+4], %f2;
	ld.shared.f32 	%f3, [%r4];
	cvt.f64.f32 	%fd3, %f3;
	mul.f64 	%fd4, %fd3, 0d40479275360D0247;
	cvt.rn.f32.f64 	%f4, %fd4;
	st.shared.f32 	[_ZZ8kernel_3PfS_S_S_S_S_S_S_S_S_S_S_S_S_S_S_S_S_S_S_E5myVar+36], %f4;
	ld.shared.f32 	%f5, [%r4];
	cvt.f64.f32 	%fd5, %f5;
	mul.f64 	%fd6, %fd5, 0d403AC4B5781C7150;
	cvt.rn.f32.f64 	%f6, %fd6;
	st.shared.f32 	[_ZZ8kernel_3PfS_S_S_S_S_S_S_S_S_S_S_S_S_S_S_S_S_S_S_E5myVar+28], %f6;
	ld.shared.f32 	%f7, [%r4];
	cvt.f64.f32 	%fd7, %f7;
	mul.f64 	%fd8, %fd7, 0d403941143BF72713;
	cvt.rn.f32.f64 	%f8, %fd8;
	st.shared.f32 	[_ZZ8kernel_3PfS_S_S_S_S_S_S_S_S_S_S_S_S_S_S_S_S_S_S_E5myVar+16], %f8;
	ld.shared.f32 	%f9, [%r4];
	cvt.f64.f32 	%fd9, %f9;
	mul.f64 	%fd10, %fd9, 0d4042735410F94C88;
	cvt.rn.f32.f64 	%f10, %fd10;
	st.shared.f32 	[_ZZ8kernel_3PfS_S_S_S_S_S_S_S_S_S_S_S_S_S_S_S_S_S_S_E5myVar+32], %f10;
	ld.shared.f32 	%f11, [%r4];
	cvt.f64.f32 	%fd11, %f11;
	mul.f64 	%fd12, %fd11, 0d4029547C30D306A3;
	cvt.rn.f32.f64 	%f12, %fd12;
	st.shared.f32 	[_ZZ8kernel_3PfS_S_S_S_S_S_S_S_S_S_S_S_S_S_S_S_S_S_S_E5myVar+20], %f12;
	ld.shared.f32 	%f13, [%r4];
	cvt.f64.f32 	%fd13, %f13;
	mul.f64 	%fd14, %fd13, 0d40290084A515CE9E;
	cvt.rn.f32.f64 	%f14, %fd14;
	st.shared.f32 	[_ZZ8kernel_3PfS_S_S_S_S_S_S_S_S_S_S_S_S_S_S_S_S_S_S_E5myVar+24], %f14;
	ld.shared.f32 	%f15, [%r4];
	cvt.f64.f32 	%fd15, %f15;
	mul.f64 	%fd16, %fd15, 0d4040ECB28D8665E0;
	cvt.rn.f32.f64 	%f16, %fd16;
	st.shared.f32 	[_ZZ8kernel_3PfS_S_S_S_S_S_S_S_S_S_S_S_S_S_S_S_S_S_S_E5myVar+8], %f16;
	ld.shared.f32 	%f17, [%r4];
	cvt.f64.f32 	%fd17, %f17;
	mul.f64 	%fd18, %fd17, 0d4046033775B81301;
	cvt.rn.f32.f64 	%f18, %fd18;
	st.shared.f32 	[_ZZ8kernel_3PfS_S_S_S_S_S_S_S_S_S_S_S_S_S_S_S_S_S_S_E5myVar+4], %f18;
	ld.shared.f32 	%f19, [%r4];
	cvt.f64.f32 	%fd19, %f19;
	mul.f64 	%fd20, %fd19, 0d4048488BB0A2CA9B;
	cvt.rn.f32.f64 	%f20, %fd20;
	st.shared.f32 	[_ZZ8kernel_3PfS_S_S_S_S_S_S_S_S_S_S_S_S_S_S_S_S_S_S_E5myVar+4], %f20;
	ld.shared.f32 	%f21, [_ZZ8kernel_3PfS_S_S_S_S_S_S_S_S_S_S_S_S_S_S_S_S_S_S_E5myVar];
	st.global.f32 	[%rd40], %f21;
	st.global.f32 	[%rd39+4], %f20;
	st.global.f32 	[%rd38+8], %f16;
	ld.shared.f32 	%f22, [_ZZ8kernel_3PfS_S_S_S_S_S_S_S_S_S_S_S_S_S_S_S_S_S_S_E5myVar+12];
	st.global.f32 	[%rd37+12], %f22;
	st.global.f32 	[%rd36+16], %f8;
	st.global.f32 	[%rd35+20], %f12;
	st.global.f32 	[%rd34+24], %f14;
	st.global.f32 	[%rd33+28], %f6;
	st.global.f32 	[%rd32+32], %f10;
	st.global.f32 	[%rd31+36], %f4;
	ld.shared.f32 	%f23, [_ZZ8kernel_3PfS_S_S_S_S_S_S_S_S_S_S_S_S_S_S_S_S_S_S_E5myVar+40];
	st.global.f32 	[%rd30+40], %f23;
	ld.shared.f32 	%f24, [_ZZ8kernel_3PfS_S_S_S_S_S_S_S_S_S_S_S_S_S_S_S_S_S_S_E5myVar+44];
	st.global.f32 	[%rd29+44], %f24;
	ld.shared.f32 	%f25, [_ZZ8kernel_3PfS_S_S_S_S_S_S_S_S_S_S_S_S_S_S_S_S_S_S_E5myVar+48];
	st.global.f32 	[%rd28+48], %f25;
	ld.shared.f32 	%f26, [_ZZ8kernel_3PfS_S_S_S_S_S_S_S_S_S_S_S_S_S_S_S_S_S_S_E5myVar+52];
	st.global.f32 	[%rd27+52], %f26;
	ld.shared.f32 	%f27, [_ZZ8kernel_3PfS_S_S_S_S_S_S_S_S_S_S_S_S_S_S_S_S_S_S_E5myVar+56];
	st.global.f32 	[%rd26+56], %f27;
	ld.shared.f32 	%f28, [_ZZ8kernel_3PfS_S_S_S_S_S_S_S_S_S_S_S_S_S_S_S_S_S_S_E5myVar+60];
	st.global.f32 	[%rd25+60], %f28;
	ld.shared.f32 	%f29, [_ZZ8kernel_3PfS_S_S_S_S_S_S_S_S_S_S_S_S_S_S_S_S_S_S_E5myVar+64];
	st.global.f32 	[%rd24+64], %f29;
	ld.shared.f32 	%f30, [_ZZ8kernel_3PfS_S_S_S_S_S_S_S_S_S_S_S_S_S_S_S_S_S_S_E5myVar+68];
	st.global.f32 	[%rd23+68], %f30;
	ld.shared.f32 	%f31, [_ZZ8kernel_3PfS_S_S_S_S_S_S_S_S_S_S_S_S_S_S_S_S_S_S_E5myVar+72];
	st.global.f32 	[%rd22+72], %f31;
	ld.shared.f32 	%f32, [_ZZ8kernel_3PfS_S_S_S_S_S_S_S_S_S_S_S_S_S_S_S_S_S_S_E5myVar+76];
	st.global.f32 	[%rd21+76], %f32;
	ret;

}
	// .globl	_Z8kernel_4PfS_S_S_S_S_S_S_S_S_S_S_S_S_S_S_S_S_S_S_
.visible .entry _Z8kernel_4PfS_S_S_S_S_S_S_S_S_S_S_S_S_S_S_S_S_S_S_(
	.param .u64 .ptr .align 1 _Z8kernel_4PfS_S_S_S_S_S_S_S_S_S_S_S_S_S_S_S_S_S_S__param_0,
	.param .u64 .ptr .align 1 _Z8kernel_4PfS_S_S_S_S_S_S_S_S_S_S_S_S_S_S_S_S_S_S__param_1,
	.param .u64 .ptr .align 1 _Z8kernel_4PfS_S_S_S_S_S_S_S_S_S_S_S_S_S_S_S_S_S_S__param_2,
	.param .u64 .ptr .align 1 _Z8kernel_4PfS_S_S_S_S_S_S_S_S_S_S_S_S_S_S_S_S_S_S__param_3,
	.param .u64 .ptr .align 1 _Z8kernel_4PfS_S_S_S_S_S_S_S_S_S_S_S_S_S_S_S_S_S_S__param_4,
	.param .u64 .ptr .align 1 _Z8kernel_4PfS_S_S_S_S_S_S_S_S_S_S_S_S_S_S_S_S_S_S__param_5,
	.param .u64 .ptr .align 1 _Z8kernel_4PfS_S_S_S_S_S_S_S_S_S_S_S_S_S_S_S_S_S_S__param_6,
	.param .u64 .ptr .align 1 _Z8kernel_4PfS_S_S_S_S_S_S_S_S_S_S_S_S_S_S_S_S_S_S__param_7,
	.param .u64 .ptr .align 1 _Z8kernel_4PfS_S_S_S_S_S_S_S_S_S_S_S_S_S_S_S_S_S_S__param_8,
	.param .u64 .ptr .align 1 _Z8kernel_4PfS_S_S_S_S_S_S_S_S_S_S_S_S_S_S_S_S_S_S__param_9,
	.param .u64 .ptr .align 1 _Z8kernel_4PfS_S_S_S_S_S_S_S_S_S_S_S_S_S_S_S_S_S_S__param_10,
	.param .u64 .ptr .align 1 _Z8kernel_4PfS_S_S_S_S_S_S_S_S_S_S_S_S_S_S_S_S_S_S__param_11,
	.param .u64 .ptr .align 1 _Z8kernel_4PfS_S_S_S_S_S_S_S_S_S_S_S_S_S_S_S_S_S_S__param_12,
	.param .u64 .ptr .align 1 _Z8kernel_4PfS_S_S_S_S_S_S_S_S_S_S_S_S_S_S_S_S_S_S__param_13,
	.param .u64 .ptr .align 1 _Z8kernel_4PfS_S_S_S_S_S_S_S_S_S_S_S_S_S_S_S_S_S_S__param_14,
	.param .u64 .ptr .align 1 _Z8kernel_4PfS_S_S_S_S_S_S_S_S_S_S_S_S_S_S_S_S_S_S__param_15,
	.param .u64 .ptr .align 1 _Z8kernel_4PfS_S_S_S_S_S_S_S_S_S_S_S_S_S_S_S_S_S_S__param_16,
	.param .u64 .ptr .align 1 _Z8kernel_4PfS_S_S_S_S_S_S_S_S_S_S_S_S_S_S_S_S_S_S__param_17,
	.param .u64 .ptr .align 1 _Z8kernel_4PfS_S_S_S_S_S_S_S_S_S_S_S_S_S_S_S_S_S_S__param_18,
	.param .u64 .ptr .align 1 _Z8kernel_4PfS_S_S_S_S_S_S_S_S_S_S_S_S_S_S_S_S_S_S__param_19
)
{
	.reg .b32 	%r<5>;
	.reg .b32 	%f<35>;
	.reg .b64 	%rd<41>;
	.reg .b64 	%fd<21>;
	// demoted variable
	.shared .align 4 .b8 _ZZ8kernel_4PfS_S_S_S_S_S_S_S_S_S_S_S_S_S_S_S_S_S_S_E5myVar[4096];
	ld.param.u64 	%rd1, [_Z8kernel_4PfS_S_S_S_S_S_S_S_S_S_S_S_S_S_S_S_S_S_S__param_0];
	ld.param.u64 	%rd2, [_Z8kernel_4PfS_S_S_S_S_S_S_S_S_S_S_S_S_S_S_S_S_S_S__param_1];
	ld.param.u64 	%rd3, [_Z8kernel_4PfS_S_S_S_S_S_S_S_S_S_S_S_S_S_S_S_S_S_S__param_2];
	ld.param.u64 	%rd4, [_Z8kernel_4PfS_S_S_S_S_S_S_S_S_S_S_S_S_S_S_S_S_S_S__param_3];
	ld.param.u64 	%rd5, [_Z8kernel_4PfS_S_S_S_S_S_S_S_S_S_S_S_S_S_S_S_S_S_S__param_4];
	ld.param.u64 	%rd6, [_Z8kernel_4PfS_S_S_S_S_S_S_S_S_S_S_S_S_S_S_S_S_S_S__param_5];
	ld.param.u64 	%rd7, [_Z8kernel_4PfS_S_S_S_S_S_S_S_S_S_S_S_S_S_S_S_S_S_S__param_6];
	ld.param.u64 	%rd8, [_Z8kernel_4PfS_S_S_S_S_S_S_S_S_S_S_S_S_S_S_S_S_S_S__param_7];
	ld.param.u64 	%rd9, [_Z8kernel_4PfS_S_S_S_S_S_S_S_S_S_S_S_S_S_S_S_S_S_S__param_8];
	ld.param.u64 	%rd10, [_Z8kernel_4PfS_S_S_S_S_S_S_S_S_S_S_S_S_S_S_S_S_S_S__param_9];
	ld.param.u64 	%rd11, [_Z8kernel_4PfS_S_S_S_S_S_S_S_S_S_S_S_S_S_S_S_S_S_S__param_10];
	ld.param.u64 	%rd12, [_Z8kernel_4PfS_S_S_S_S_S_S_S_S_S_S_S_S_S_S_S_S_S_S__param_11];
	ld.param.u64 	%rd13, [_Z8kernel_4PfS_S_S_S_S_S_S_S_S_S_S_S_S_S_S_S_S_S_S__param_12];
	ld.param.u64 	%rd14, [_Z8kernel_4PfS_S_S_S_S_S_S_S_S_S_S_S_S_S_S_S_S_S_S__param_13];
	ld.param.u64 	%rd15, [_Z8kernel_4PfS_S_S_S_S_S_S_S_S_S_S_S_S_S_S_S_S_S_S__param_14];
	ld.param.u64 	%rd16, [_Z8kernel_4PfS_S_S_S_S_S_S_S_S_S_S_S_S_S_S_S_S_S_S__param_15];
	ld.param.u64 	%rd17, [_Z8kernel_4PfS_S_S_S_S_S_S_S_S_S_S_S_S_S_S_S_S_S_S__param_16];
	ld.param.u64 	%rd18, [_Z8kernel_4PfS_S_S_S_S_S_S_S_S_S_S_S_S_S_S_S_S_S_S__param_17];
	ld.param.u64 	%rd19, [_Z8kernel_4PfS_S_S_S_S_S_S_S_S_S_S_S_S_S_S_S_S_S_S__param_18];
	ld.param.u64 	%rd20, [_Z8kernel_4PfS_S_S_S_S_S_S_S_S_S_S_S_S_S_S_S_S_S_S__param_19];
	cvta.to.global.u64 	%rd21, %rd20;
	cvta.to.global.u64 	%rd22, %rd19;
	cvta.to.global.u64 	%rd23, %rd18;
	cvta.to.global.u64 	%rd24, %rd17;
	cvta.to.global.u64 	%rd25, %rd16;
	cvta.to.global.u64 	%rd26, %rd15;
	cvta.to.global.u64 	%rd27, %rd14;
	cvta.to.global.u64 	%rd28, %rd13;
	cvta.to.global.u64 	%rd29, %rd12;
	cvta.to.global.u64 	%rd30, %rd11;
	cvta.to.global.u64 	%rd31, %rd10;
	cvta.to.global.u64 	%rd32, %rd9;
	cvta.to.global.u64 	%rd33, %rd8;
	cvta.to.global.u64 	%rd34, %rd7;
	cvta.to.global.u64 	%rd35, %rd6;
	cvta.to.global.u64 	%rd36, %rd5;
	cvta.to.global.u64 	%rd37, %rd4;
	cvta.to.global.u64 	%rd38, %rd3;
	cvta.to.global.u64 	%rd39, %rd2;
	cvta.to.global.u64 	%rd40, %rd1;
	mov.u32 	%r1, %tid.x;
	shl.b32 	%r2, %r1, 2;
	mov.u32 	%r3, _ZZ8kernel_4PfS_S_S_S_S_S_S_S_S_S_S_S_S_S_S_S_S_S_S_E5myVar;
	add.s32 	%r4, %r3, %r2;
	ld.shared.f32 	%f1, [%r4];
	cvt.f64.f32 	%fd1, %f1;
	mul.f64 	%fd2, %fd1, 0d404168353F7CED91;
	cvt.rn.f32.f64 	%f2, %fd2;
	st.shared.f32 	[_ZZ8kernel_4PfS_S_S_S_S_S_S_S_S_S_S_S_S_S_S_S_S_S_S_E5myVar+36], %f2;
	ld.shared.f32 	%f3, [%r4];
	cvt.f64.f32 	%fd3, %f3;
	mul.f64 	%fd4, %fd3, 0d401DC1D3AA369FCF;
	cvt.rn.f32.f64 	%f4, %fd4;
	st.shared.f32 	[_ZZ8kernel_4PfS_S_S_S_S_S_S_S_S_S_S_S_S_S_S_S_S_S_S_E5myVar], %f4;
	ld.shared.f32 	%f5, [%r4];
	cvt.f64.f32 	%fd5, %f5;
	mul.f64 	%fd6, %fd5, 0d40382EC7EAE5BC88;
	cvt.rn.f32.f64 	%f6, %fd6;
	st.shared.f32 	[_ZZ8kernel_4PfS_S_S_S_S_S_S_S_S_S_S_S_S_S_S_S_S_S_S_E5myVar+32], %f6;
	ld.shared.f32 	%f7, [%r4];
	cvt.f64.f32 	%fd7, %f7;
	mul.f64 	%fd8, %fd7, 0d4044C2C36DA87A07;
	cvt.rn.f32.f64 	%f8, %fd8;
	st.shared.f32 	[_ZZ8kernel_4PfS_S_S_S_S_S_S_S_S_S_S_S_S_S_S_S_S_S_S_E5myVar+24], %f8;
	ld.shared.f32 	%f9, [%r4];
	cvt.f64.f32 	%fd9, %f9;
	mul.f64 	%fd10, %fd9, 0d4020F3E878FABDA1;
	cvt.rn.f32.f64 	%f10, %fd10;
	st.shared.f32 	[_ZZ8kernel_4PfS_S_S_S_S_S_S_S_S_S_S_S_S_S_S_S_S_S_S_E5myVar], %f10;
	ld.shared.f32 	%f11, [%r4];
	cvt.f64.f32 	%fd11, %f11;
	mul.f64 	%fd12, %fd11, 0d40113BC33F85510D;
	cvt.rn.f32.f64 	%f12, %fd12;
	st.shared.f32 	[_ZZ8kernel_4PfS_S_S_S_S_S_S_S_S_S_S_S_S_S_S_S_S_S_S_E5myVar+16], %f12;
	ld.shared.f32 	%f13, [%r4];
	cvt.f64.f32 	%fd13, %f13;
	mul.f64 	%fd14, %fd13, 0d4041028DF37329C3;
	cvt.rn.f32.f64 	%f14, %fd14;
	st.shared.f32 	[_ZZ8kernel_4PfS_S_S_S_S_S_S_S_S_S_S_S_S_S_S_S_S_S_S_E5myVar], %f14;
	ld.shared.f32 	%f15, [%r4];
	cvt.f64.f32 	%fd15, %f15;
	mul.f64 	%fd16, %fd15, 0d402DC2FDB8FDE2EF;
	cvt.rn.f32.f64 	%f16, %fd16;
	st.shared.f32 	[_ZZ8kernel_4PfS_S_S_S_S_S_S_S_S_S_S_S_S_S_S_S_S_S_S_E5myVar+16], %f16;
	ld.shared.f32 	%f17, [%r4];
	cvt.f64.f32 	%fd17, %f17;
	mul.f64 	%fd18, %fd17, 0d40392AC1E364BEC6;
	cvt.rn.f32.f64 	%f18, %fd18;
	st.shared.f32 	[_ZZ8kernel_4PfS_S_S_S_S_S_S_S_S_S_S_S_S_S_S_S_S_S_S_E5myVar+4], %f18;
	ld.shared.f32 	%f19, [%r4];
	cvt.f64.f32 	%fd19, %f19;
	mul.f64 	%fd20, %fd19, 0d402D3D974E65BEA1;
	cvt.rn.f32.f64 	%f20, %fd20;
	st.shared.f32 	[_ZZ8kernel_4PfS_S_S_S_S_S_S_S_S_S_S_S_S_S_S_S_S_S_S_E5myVar+32], %f20;
	st.global.f32 	[%rd40], %f14;
	st.global.f32 	[%rd39+4], %f18;
	ld.shared.f32 	%f21, [_ZZ8kernel_4PfS_S_S_S_S_S_S_S_S_S_S_S_S_S_S_S_S_S_S_E5myVar+8];
	st.global.f32 	[%rd38+8], %f21;
	ld.shared.f32 	%f22, [_ZZ8kernel_4PfS_S_S_S_S_S_S_S_S_S_S_S_S_S_S_S_S_S_S_E5myVar+12];
	st.global.f32 	[%rd37+12], %f22;
	st.global.f32 	[%rd36+16], %f16;
	ld.shared.f32 	%f23, [_ZZ8kernel_4PfS_S_S_S_S_S_S_S_S_S_S_S_S_S_S_S_S_S_S_E5myVar+20];
	st.global.f32 	[%rd35+20], %f23;
	st.global.f32 	[%rd34+24], %f8;
	ld.shared.f32 	%f24, [_ZZ8kernel_4PfS_S_S_S_S_S_S_S_S_S_S_S_S_S_S_S_S_S_S_E5myVar+28];
	st.global.f32 	[%rd33+28], %f24;
	st.global.f32 	[%rd32+32], %f20;
	st.global.f32 	[%rd31+36], %f2;
	ld.shared.f32 	%f25, [_ZZ8kernel_4PfS_S_S_S_S_S_S_S_S_S_S_S_S_S_S_S_S_S_S_E5myVar+40];
	st.global.f32 	[%rd30+40], %f25;
	ld.shared.f32 	%f26, [_ZZ8kernel_4PfS_S_S_S_S_S_S_S_S_S_S_S_S_S_S_S_S_S_S_E5myVar+44];
	st.global.f32 	[%rd29+44], %f26;
	ld.shared.f32 	%f27, [_ZZ8kernel_4PfS_S_S_S_S_S_S_S_S_S_S_S_S_S_S_S_S_S_S_E5myVar+48];
	st.global.f32 	[%rd28+48], %f27;
	ld.shared.f32 	%f28, [_ZZ8kernel_4PfS_S_S_S_S_S_S_S_S_S_S_S_S_S_S_S_S_S_S_E5myVar+52];
	st.global.f32 	[%rd27+52], %f28;
	ld.shared.f32 	%f29, [_ZZ8kernel_4PfS_S_S_S_S_S_S_S_S_S_S_S_S_S_S_S_S_S_S_E5myVar+56];
	st.global.f32 	[%rd26+56], %f29;
	ld.shared.f32 	%f30, [_ZZ8kernel_4PfS_S_S_S_S_S_S_S_S_S_S_S_S_S_S_S_S_S_S_E5myVar+60];
	st.global.f32 	[%rd25+60], %f30;
	ld.shared.f32 	%f31, [_ZZ8kernel_4PfS_S_S_S_S_S_S_S_S_S_S_S_S_S_S_S_S_S_S_E5myVar+64];
	st.global.f32 	[%rd24+64], %f31;
	ld.shared.f32 	%f32, [_ZZ8kernel_4PfS_S_S_S_S_S_S_S_S_S_S_S_S_S_S_S_S_S_S_E5myVar+68];
	st.global.f32 	[%rd23+68], %f32;
	ld.shared.f32 	%f33, [_ZZ8kernel_4PfS_S_S_S_S_S_S_S_S_S_S_S_S_S_S_S_S_S_S_E5myVar+72];
	st.global.f32 	[%rd22+72], %f33;
	ld.shared.f32 	%f34, [_ZZ8kernel_4PfS_S_S_S_S_S_S_S_S_S_S_S_S_S_S_S_S_S_S_E5myVar+76];
	st.global.f32 	[%rd21+76], %f34;
	ret;

}
	// .globl	_Z8kernel_5PfS_S_S_S_S_S_S_S_S_S_S_S_S_S_S_S_S_S_S_
.visible .entry _Z8kernel_5PfS_S_S_S_S_S_S_S_S_S_S_S_S_S_S_S_S_S_S_(
	.param .u64 .ptr .align 1 _Z8kernel_5PfS_S_S_S_S_S_S_S_S_S_S_S_S_S_S_S_S_S_S__param_0,
	.param .u64 .ptr .align 1 _Z8kernel_5PfS_S_S_S_S_S_S_S_S_S_S_S_S_S_S_S_S_S_S__param_1,
	.param .u64 .ptr .align 1 _Z8kernel_5PfS_S_S_S_S_S_S_S_S_S_S_S_S_S_S_S_S_S_S__param_2,
	.param .u64 .ptr .align 1 _Z8kernel_5PfS_S_S_S_S_S_S_S_S_S_S_S_S_S_S_S_S_S_S__param_3,
	.param .u64 .ptr .align 1 _Z8kernel_5PfS_S_S_S_S_S_S_S_S_S_S_S_S_S_S_S_S_S_S__param_4,
	.param .u64 .ptr .align 1 _Z8kernel_5PfS_S_S_S_S_S_S_S_S_S_S_S_S_S_S_S_S_S_S__param_5,
	.param .u64 .ptr .align 1 _Z8kernel_5PfS_S_S_S_S_S_S_S_S_S_S_S_S_S_S_S_S_S_S__param_6,
	.param .u64 .ptr .align 1 _Z8kernel_5PfS_S_S_S_S_S_S_S_S_S_S_S_S_S_S_S_S_S_S__param_7,
	.param .u64 .ptr .align 1 _Z8kernel_5PfS_S_S_S_S_S_S_S_S_S_S_S_S_S_S_S_S_S_S__param_8,
	.param .u64 .ptr .align 1 _Z8kernel_5PfS_S_S_S_S_S_S_S_S_S_S_S_S_S_S_S_S_S_S__param_9,
	.param .u64 .ptr .align 1 _Z8kernel_5PfS_S_S_S_S_S_S_S_S_S_S_S_S_S_S_S_S_S_S__param_10,
	.param .u64 .ptr .align 1 _Z8kernel_5PfS_S_S_S_S_S_S_S_S_S_S_S_S_S_S_S_S_S_S__param_11,
	.param .u64 .ptr .align 1 _Z8kernel_5PfS_S_S_S_S_S_S_S_S_S_S_S_S_S_S_S_S_S_S__param_12,
	.param .u64 .ptr .align 1 _Z8kernel_5PfS_S_S_S_S_S_S_S_S_S_S_S_S_S_S_S_S_S_S__param_13,
	.param .u64 .ptr .align 1 _Z8kernel_5PfS_S_S_S_S_S_S_S_S_S_S_S_S_S_S_S_S_S_S__param_14,
	.param .u64 .ptr .align 1 _Z8kernel_5PfS_S_S_S_S_S_S_S_S_S_S_S_S_S_S_S_S_S_S__param_15,
	.param .u64 .ptr .align 1 _Z8kernel_5PfS_S_S_S_S_S_S_S_S_S_S_S_S_S_S_S_S_S_S__param_16,
	.param .u64 .ptr .align 1 _Z8kernel_5PfS_S_S_S_S_S_S_S_S_S_S_S_S_S_S_S_S_S_S__param_17,
	.param .u64 .ptr .align 1 _Z8kernel_5PfS_S_S_S_S_S_S_S_S_S_S_S_S_S_S_S_S_S_S__param_18,
	.param .u64 .ptr .align 1 _Z8kernel_5PfS_S_S_S_S_S_S_S_S_S_S_S_S_S_S_S_S_S_S__param_19
)
{
	.reg .b32 	%r<5>;
	.reg .b32 	%f<33>;
	.reg .b64 	%rd<41>;
	.reg .b64 	%fd<21>;
	// demoted variable
	.shared .align 4 .b8 _ZZ8kernel_5PfS_S_S_S_S_S_S_S_S_S_S_S_S_S_S_S_S_S_S_E5myVar[4096];
	ld.param.u64 	%rd1, [_Z8kernel_5PfS_S_S_S_S_S_S_S_S_S_S_S_S_S_S_S_S_S_S__param_0];
	ld.param.u64 	%rd2, [_Z8kernel_5PfS_S_S_S_S_S_S_S_S_S_S_S_S_S_S_S_S_S_S__param_1];
	ld.param.u64 	%rd3, [_Z8kernel_5PfS_S_S_S_S_S_S_S_S_S_S_S_S_S_S_S_S_S_S__param_2];
	ld.param.u64 	%rd4, [_Z8kernel_5PfS_S_S_S_S_S_S_S_S_S_S_S_S_S_S_S_S_S_S__param_3];
	ld.param.u64 	%rd5, [_Z8kernel_5PfS_S_S_S_S_S_S_S_S_S_S_S_S_S_S_S_S_S_S__param_4];
	ld.param.u64 	%rd6, [_Z8kernel_5PfS_S_S_S_S_S_S_S_S_S_S_S_S_S_S_S_S_S_S__param_5];
	ld.param.u64 	%rd7, [_Z8kernel_5PfS_S_S_S_S_S_S_S_S_S_S_S_S_S_S_S_S_S_S__param_6];
	ld.param.u64 	%rd8, [_Z8kernel_5PfS_S_S_S_S_S_S_S_S_S_S_S_S_S_S_S_S_S_S__param_7];
	ld.param.u64 	%rd9, [_Z8kernel_5PfS_S_S_S_S_S_S_S_S_S_S_S_S_S_S_S_S_S_S__param_8];
	ld.param.u64 	%rd10, [_Z8kernel_5PfS_S_S_S_S_S_S_S_S_S_S_S_S_S_S_S_S_S_S__param_9];
	ld.param.u64 	%rd11, [_Z8kernel_5PfS_S_S_S_S_S_S_S_S_S_S_S_S_S_S_S_S_S_S__param_10];
	ld.param.u64 	%rd12, [_Z8kernel_5PfS_S_S_S_S_S_S_S_S_S_S_S_S_S_S_S_S_S_S__param_11];
	ld.param.u64 	%rd13, [_Z8kernel_5PfS_S_S_S_S_S_S_S_S_S_S_S_S_S_S_S_S_S_S__param_12];
	ld.param.u64 	%rd14, [_Z8kernel_5PfS_S_S_S_S_S_S_S_S_S_S_S_S_S_S_S_S_S_S__param_13];
	ld.param.u64 	%rd15, [_Z8kernel_5PfS_S_S_S_S_S_S_S_S_S_S_S_S_S_S_S_S_S_S__param_14];
	ld.param.u64 	%rd16, [_Z8kernel_5PfS_S_S_S_S_S_S_S_S_S_S_S_S_S_S_S_S_S_S__param_15];
	ld.param.u64 	%rd17, [_Z8kernel_5PfS_S_S_S_S_S_S_S_S_S_S_S_S_S_S_S_S_S_S__param_16];
	ld.param.u64 	%rd18, [_Z8kernel_5PfS_S_S_S_S_S_S_S_S_S_S_S_S_S_S_S_S_S_S__param_17];
	ld.param.u64 	%rd19, [_Z8kernel_5PfS_S_S_S_S_S_S_S_S_S_S_S_S_S_S_S_S_S_S__param_18];
	ld.param.u64 	%rd20, [_Z8kernel_5PfS_S_S_S_S_S_S_S_S_S_S_S_S_S_S_S_S_S_S__param_19];
	cvta.to.global.u64 	%rd21, %rd20;
	cvta.to.global.u64 	%rd22, %rd19;
	cvta.to.global.u64 	%rd23, %rd18;
	cvta.to.global.u64 	%rd24, %rd17;
	cvta.to.global.u64 	%rd25, %rd16;
	cvta.to.global.u64 	%rd26, %rd15;
	cvta.to.global.u64 	%rd27, %rd14;
	cvta.to.global.u64 	%rd28, %rd13;
	cvta.to.global.u64 	%rd29, %rd12;
	cvta.to.global.u64 	%rd30, %rd11;
	cvta.to.global.u64 	%rd31, %rd10;
	cvta.to.global.u64 	%rd32, %rd9;
	cvta.to.global.u64 	%rd33, %rd8;
	cvta.to.global.u64 	%rd34, %rd7;
	cvta.to.global.u64 	%rd35, %rd6;
	cvta.to.global.u64 	%rd36, %rd5;
	cvta.to.global.u64 	%rd37, %rd4;
	cvta.to.global.u64 	%rd38, %rd3;
	cvta.to.global.u64 	%rd39, %rd2;
	cvta.to.global.u64 	%rd40, %rd1;
	mov.u32 	%r1, %tid.x;
	shl.b32 	%r2, %r1, 2;
	mov.u32 	%r3, _ZZ8kernel_5PfS_S_S_S_S_S_S_S_S_S_S_S_S_S_S_S_S_S_S_E5myVar;
	add.s32 	%r4, %r3, %r2;
	ld.shared.f32 	%f1, [%r4];
	cvt.f64.f32 	%fd1, %f1;
	mul.f64 	%fd2, %fd1, 0d4042856D43D03969;
	cvt.rn.f32.f64 	%f2, %fd2;
	st.shared.f32 	[_ZZ8kernel_5PfS_S_S_S_S_S_S_S_S_S_S_S_S_S_S_S_S_S_S_E5myVar+8], %f2;
	ld.shared.f32 	%f3, [%r4];
	cvt.f64.f32 	%fd3, %f3;
	mul.f64 	%fd4, %fd3, 0d402FCB85E80BED74;
	cvt.rn.f32.f64 	%f4, %fd4;
	st.shared.f32 	[_ZZ8kernel_5PfS_S_S_S_S_S_S_S_S_S_S_S_S_S_S_S_S_S_S_E5myVar], %f4;
	ld.shared.f32 	%f5, [%r4];
	cvt.f64.f32 	%fd5, %f5;
	mul.f64 	%fd6, %fd5, 0d403DE1C1615EBFA9;
	cvt.rn.f32.f64 	%f6, %fd6;
	st.shared.f32 	[_ZZ8kernel_5PfS_S_S_S_S_S_S_S_S_S_S_S_S_S_S_S_S_S_S_E5myVar+36], %f6;
	ld.shared.f32 	%f7, [%r4];
	cvt.f64.f32 	%fd7, %f7;
	mul.f64 	%fd8, %fd7, 0d403C499F3C70C997;
	cvt.rn.f32.f64 	%f8, %fd8;
	st.shared.f32 	[_ZZ8kernel_5PfS_S_S_S_S_S_S_S_S_S_S_S_S_S_S_S_S_S_S_E5myVar+16], %f8;
	ld.shared.f32 	%f9, [%r4];
	cvt.f64.f32 	%fd9, %f9;
	mul.f64 	%fd10, %fd9, 0d402A67C9363F572E;
	cvt.rn.f32.f64 	%f10, %fd10;
	st.shared.f32 	[_ZZ8kernel_5PfS_S_S_S_S_S_S_S_S_S_S_S_S_S_S_S_S_S_S_E5myVar+32], %f10;
	ld.shared.f32 	%f11, [%r4];
	cvt.f64.f32 	%fd11, %f11;
	mul.f64 	%fd12, %fd11, 0d40373C6034F3FD93;
	cvt.rn.f32.f64 	%f12, %fd12;
	st.shared.f32 	[_ZZ8kernel_5PfS_S_S_S_S_S_S_S_S_S_S_S_S_S_S_S_S_S_S_E5myVar+16], %f12;
	ld.shared.f32 	%f13, [%r4];
	cvt.f64.f32 	%fd13, %f13;
	mul.f64 	%fd14, %fd13, 0d4046CD000431BDE8;
	cvt.rn.f32.f64 	%f14, %fd14;
	st.shared.f32 	[_ZZ8kernel_5PfS_S_S_S_S_S_S_S_S_S_S_S_S_S_S_S_S_S_S_E5myVar+12], %f14;
	ld.shared.f32 	%f15, [%r4];
	cvt.f64.f32 	%fd15, %f15;
	mul.f64 	%fd16, %fd15, 0d40362193E5FB71FC;
	cvt.rn.f32.f64 	%f16, %fd16;
	st.shared.f32 	[_ZZ8kernel_5PfS_S_S_S_S_S_S_S_S_S_S_S_S_S_S_S_S_S_S_E5myVar], %f16;
	ld.shared.f32 	%f17, [%r4];
	cvt.f64.f32 	%fd17, %f17;
	mul.f64 	%fd18, %fd17, 0d40039551D68C692F;
	cvt.rn.f32.f64 	%f18, %fd18;
	st.shared.f32 	[_ZZ8kernel_5PfS_S_S_S_S_S_S_S_S_S_S_S_S_S_S_S_S_S_S_E5myVar+4], %f18;
	ld.shared.f32 	%f19, [%r4];
	cvt.f64.f32 	%fd19, %f19;
	mul.f64 	%fd20, %fd19, 0d404879817B95A294;
	cvt.rn.f32.f64 	%f20, %fd20;
	st.shared.f32 	[_ZZ8kernel_5PfS_S_S_S_S_S_S_S_S_S_S_S_S_S_S_S_S_S_S_E5myVar+24], %f20;
	st.global.f32 	[%rd40], %f16;
	st.global.f32 	[%rd39+4], %f18;
	st.global.f32 	[%rd38+8], %f2;
	st.global.f32 	[%rd37+12], %f14;
	st.global.f32 	[%rd36+16], %f12;
	ld.shared.f32 	%f21, [_ZZ8kernel_5PfS_S_S_S_S_S_S_S_S_S_S_S_S_S_S_S_S_S_S_E5myVar+20];
	st.global.f32 	[%rd35+20], %f21;
	st.global.f32 	[%rd34+24], %f20;
	ld.shared.f32 	%f22, [_ZZ8kernel_5PfS_S_S_S_S_S_S_S_S_S_S_S_S_S_S_S_S_S_S_E5myVar+28];
	st.global.f32 	[%rd33+28], %f22;
	st.global.f32 	[%rd32+32], %f10;
	st.global.f32 	[%rd31+36], %f6;
	ld.shared.f32 	%f23, [_ZZ8kernel_5PfS_S_S_S_S_S_S_S_S_S_S_S_S_S_S_S_S_S_S_E5myVar+40];
	st.global.f32 	[%rd30+40], %f23;
	ld.shared.f32 	%f24, [_ZZ8kernel_5PfS_S_S_S_S_S_S_S_S_S_S_S_S_S_S_S_S_S_S_E5myVar+44];
	st.global.f32 	[%rd29+44], %f24;
	ld.shared.f32 	%f25, [_ZZ8kernel_5PfS_S_S_S_S_S_S_S_S_S_S_S_S_S_S_S_S_S_S_E5myVar+48];
	st.global.f32 	[%rd28+48], %f25;
	ld.shared.f32 	%f26, [_ZZ8kernel_5PfS_S_S_S_S_S_S_S_S_S_S_S_S_S_S_S_S_S_S_E5myVar+52];
	st.global.f32 	[%rd27+52], %f26;
	ld.shared.f32 	%f27, [_ZZ8kernel_5PfS_S_S_S_S_S_S_S_S_S_S_S_S_S_S_S_S_S_S_E5myVar+56];
	st.global.f32 	[%rd26+56], %f27;
	ld.shared.f32 	%f28, [_ZZ8kernel_5PfS_S_S_S_S_S_S_S_S_S_S_S_S_S_S_S_S_S_S_E5myVar+60];
	st.global.f32 	[%rd25+60], %f28;
	ld.shared.f32 	%f29, [_ZZ8kernel_5PfS_S_S_S_S_S_S_S_S_S_S_S_S_S_S_S_S_S_S_E5myVar+64];
	st.global.f32 	[%rd24+64], %f29;
	ld.shared.f32 	%f30, [_ZZ8kernel_5PfS_S_S_S_S_S_S_S_S_S_S_S_S_S_S_S_S_S_S_E5myVar+68];
	st.global.f32 	[%rd23+68], %f30;
	ld.shared.f32 	%f31, [_ZZ8kernel_5PfS_S_S_S_S_S_S_S_S_S_S_S_S_S_S_S_S_S_S_E5myVar+72];
	st.global.f32 	[%rd22+72], %f31;
	ld.shared.f32 	%f32, [_ZZ8kernel_5PfS_S_S_S_S_S_S_S_S_S_S_S_S_S_S_S_S_S_S_E5myVar+76];
	st.global.f32 	[%rd21+76], %f32;
	ret;

}
	// .globl	_Z8kernel_6PfS_S_S_S_S_S_S_S_S_S_S_S_S_S_S_S_S_S_S_
.visible .entry _Z8kernel_6PfS_S_S_S_S_S_S_S_S_S_S_S_S_S_S_S_S_S_S_(
	.param .u64 .ptr .align 1 _Z8kernel_6PfS_S_S_S_S_S_S_S_S_S_S_S_S_S_S_S_S_S_S__param_0,
	.param .u64 .ptr .align 1 _Z8kernel_6PfS_S_S_S_S_S_S_S_S_S_S_S_S_S_S_S_S_S_S__param_1,
	.param .u64 .ptr .align 1 _Z8kernel_6PfS_S_S_S_S_S_S_S_S_S_S_S_S_S_S_S_S_S_S__param_2,
	.param .u64 .ptr .align 1 _Z8kernel_6PfS_S_S_S_S_S_S_S_S_S_S_S_S_S_S_S_S_S_S__param_3,
	.param .u64 .ptr .align 1 _Z8kernel_6PfS_S_S_S_S_S_S_S_S_S_S_S_S_S_S_S_S_S_S__param_4,
	.param .u64 .ptr .align 1 _Z8kernel_6PfS_S_S_S_S_S_S_S_S_S_S_S_S_S_S_S_S_S_S__param_5,
	.param .u64 .ptr .align 1 _Z8kernel_6PfS_S_S_S_S_S_S_S_S_S_S_S_S_S_S_S_S_S_S__param_6,
	.param .u64 .ptr .align 1 _Z8kernel_6PfS_S_S_S_S_S_S_S_S_S_S_S_S_S_S_S_S_S_S__param_7,
	.param .u64 .ptr .align 1 _Z8kernel_6PfS_S_S_S_S_S_S_S_S_S_S_S_S_S_S_S_S_S_S__param_8,
	.param .u64 .ptr .align 1 _Z8kernel_6PfS_S_S_S_S_S_S_S_S_S_S_S_S_S_S_S_S_S_S__param_9,
	.param .u64 .ptr .align 1 _Z8kernel_6PfS_S_S_S_S_S_S_S_S_S_S_S_S_S_S_S_S_S_S__param_10,
	.param .u64 .ptr .align 1 _Z8kernel_6PfS_S_S_S_S_S_S_S_S_S_S_S_S_S_S_S_S_S_S__param_11,
	.param .u64 .ptr .align 1 _Z8kernel_6PfS_S_S_S_S_S_S_S_S_S_S_S_S_S_S_S_S_S_S__param_12,
	.param .u64 .ptr .align 1 _Z8kernel_6PfS_S_S_S_S_S_S_S_S_S_S_S_S_S_S_S_S_S_S__param_13,
	.param .u64 .ptr .align 1 _Z8kernel_6PfS_S_S_S_S_S_S_S_S_S_S_S_S_S_S_S_S_S_S__param_14,
	.param .u64 .ptr .align 1 _Z8kernel_6PfS_S_S_S_S_S_S_S_S_S_S_S_S_S_S_S_S_S_S__param_15,
	.param .u64 .ptr .align 1 _Z8kernel_6PfS_S_S_S_S_S_S_S_S_S_S_S_S_S_S_S_S_S_S__param_16,
	.param .u64 .ptr .align 1 _Z8kernel_6PfS_S_S_S_S_S_S_S_S_S_S_S_S_S_S_S_S_S_S__param_17,
	.param .u64 .ptr .align 1 _Z8kernel_6PfS_S_S_S_S_S_S_S_S_S_S_S_S_S_S_S_S_S_S__param_18,
	.param .u64 .ptr .align 1 _Z8kernel_6PfS_S_S_S_S_S_S_S_S_S_S_S_S_S_S_S_S_S_S__param_19
)
{
	.reg .b32 	%r<5>;
	.reg .b32 	%f<36>;
	.reg .b64 	%rd<41>;
	.reg .b64 	%fd<21>;
	// demoted variable
	.shared .align 4 .b8 _ZZ8kernel_6PfS_S_S_S_S_S_S_S_S_S_S_S_S_S_S_S_S_S_S_E5myVar[4096];
	ld.param.u64 	%rd1, [_Z8kernel_6PfS_S_S_S_S_S_S_S_S_S_S_S_S_S_S_S_S_S_S__param_0];
	ld.param.u64 	%rd2, [_Z8kernel_6PfS_S_S_S_S_S_S_S_S_S_S_S_S_S_S_S_S_S_S__param_1];
	ld.param.u64 	%rd3, [_Z8kernel_6PfS_S_S_S_S_S_S_S_S_S_S_S_S_S_S_S_S_S_S__param_2];
	ld.param.u64 	%rd4, [_Z8kernel_6PfS_S_S_S_S_S_S_S_S_S_S_S_S_S_S_S_S_S_S__param_3];
	ld.param.u64 	%rd5, [_Z8kernel_6PfS_S_S_S_S_S_S_S_S_S_S_S_S_S_S_S_S_S_S__param_4];
	ld.param.u64 	%rd6, [_Z8kernel_6PfS_S_S_S_S_S_S_S_S_S_S_S_S_S_S_S_S_S_S__param_5];
	ld.param.u64 	%rd7, [_Z8kernel_6PfS_S_S_S_S_S_S_S_S_S_S_S_S_S_S_S_S_S_S__param_6];
	ld.param.u64 	%rd8, [_Z8kernel_6PfS_S_S_S_S_S_S_S_S_S_S_S_S_S_S_S_S_S_S__param_7];
	ld.param.u64 	%rd9, [_Z8kernel_6PfS_S_S_S_S_S_S_S_S_S_S_S_S_S_S_S_S_S_S__param_8];
	ld.param.u64 	%rd10, [_Z8kernel_6PfS_S_S_S_S_S_S_S_S_S_S_S_S_S_S_S_S_S_S__param_9];
	ld.param.u64 	%rd11, [_Z8kernel_6PfS_S_S_S_S_S_S_S_S_S_S_S_S_S_S_S_S_S_S__param_10];
	ld.param.u64 	%rd12, [_Z8kernel_6PfS_S_S_S_S_S_S_S_S_S_S_S_S_S_S_S_S_S_S__param_11];
	ld.param.u64 	%rd13, [_Z8kernel_6PfS_S_S_S_S_S_S_S_S_S_S_S_S_S_S_S_S_S_S__param_12];
	ld.param.u64 	%rd14, [_Z8kernel_6PfS_S_S_S_S_S_S_S_S_S_S_S_S_S_S_S_S_S_S__param_13];
	ld.param.u64 	%rd15, [_Z8kernel_6PfS_S_S_S_S_S_S_S_S_S_S_S_S_S_S_S_S_S_S__param_14];
	ld.param.u64 	%rd16, [_Z8kernel_6PfS_S_S_S_S_S_S_S_S_S_S_S_S_S_S_S_S_S_S__param_15];
	ld.param.u64 	%rd17, [_Z8kernel_6PfS_S_S_S_S_S_S_S_S_S_S_S_S_S_S_S_S_S_S__param_16];
	ld.param.u64 	%rd18, [_Z8kernel_6PfS_S_S_S_S_S_S_S_S_S_S_S_S_S_S_S_S_S_S__param_17];
	ld.param.u64 	%rd19, [_Z8kernel_6PfS_S_S_S_S_S_S_S_S_S_S_S_S_S_S_S_S_S_S__param_18];
	ld.param.u64 	%rd20, [_Z8kernel_6PfS_S_S_S_S_S_S_S_S_S_S_S_S_S_S_S_S_S_S__param_19];
	cvta.to.global.u64 	%rd21, %rd20;
	cvta.to.global.u64 	%rd22, %rd19;
	cvta.to.global.u64 	%rd23, %rd18;
	cvta.to.global.u64 	%rd24, %rd17;
	cvta.to.global.u64 	%rd25, %rd16;
	cvta.to.global.u64 	%rd26, %rd15;
	cvta.to.global.u64 	%rd27, %rd14;
	cvta.to.global.u64 	%rd28, %rd13;
	cvta.to.global.u64 	%rd29, %rd12;
	cvta.to.global.u64 	%rd30, %rd11;
	cvta.to.global.u64 	%rd31, %rd10;
	cvta.to.global.u64 	%rd32, %rd9;
	cvta.to.global.u64 	%rd33, %rd8;
	cvta.to.global.u64 	%rd34, %rd7;
	cvta.to.global.u64 	%rd35, %rd6;
	cvta.to.global.u64 	%rd36, %rd5;
	cvta.to.global.u64 	%rd37, %rd4;
	cvta.to.global.u64 	%rd38, %rd3;
	cvta.to.global.u64 	%rd39, %rd2;
	cvta.to.global.u64 	%rd40, %rd1;
	mov.u32 	%r1, %tid.x;
	shl.b32 	%r2, %r1, 2;
	mov.u32 	%r3, _ZZ8kernel_6PfS_S_S_S_S_S_S_S_S_S_S_S_S_S_S_S_S_S_S_E5myVar;
	add.s32 	%r4, %r3, %r2;
	ld.shared.f32 	%f1, [%r4];
	cvt.f64.f32 	%fd1, %f1;
	mul.f64 	%fd2, %fd1, 0d40454E6D7A56DE33;
	cvt.rn.f32.f64 	%f2, %fd2;
	st.shared.f32 	[_ZZ8kernel_6PfS_S_S_S_S_S_S_S_S_S_S_S_S_S_S_S_S_S_S_E5myVar+20], %f2;
	ld.shared.f32 	%f3, [%r4];
	cvt.f64.f32 	%fd3, %f3;
	mul.f64 	%fd4, %fd3, 0d40405ACE032DB1EA;
	cvt.rn.f32.f64 	%f4, %fd4;
	st.shared.f32 	[_ZZ8kernel_6PfS_S_S_S_S_S_S_S_S_S_S_S_S_S_S_S_S_S_S_E5myVar+4], %f4;
	ld.shared.f32 	%f5, [%r4];
	cvt.f64.f32 	%fd5, %f5;
	mul.f64 	%fd6, %fd5, 0d3FFAA29F9CE8D973;
	cvt.rn.f32.f64 	%f6, %fd6;
	st.shared.f32 	[_ZZ8kernel_6PfS_S_S_S_S_S_S_S_S_S_S_S_S_S_S_S_S_S_S_E5myVar+8], %f6;
	ld.shared.f32 	%f7, [%r4];
	cvt.f64.f32 	%fd7, %f7;
	mul.f64 	%fd8, %fd7, 0d4031F94057082492;
	cvt.rn.f32.f64 	%f8, %fd8;
	st.shared.f32 	[_ZZ8kernel_6PfS_S_S_S_S_S_S_S_S_S_S_S_S_S_S_S_S_S_S_E5myVar+28], %f8;
	ld.shared.f32 	%f9, [%r4];
	cvt.f64.f32 	%fd9, %f9;
	mul.f64 	%fd10, %fd9, 0d4034C64A38327675;
	cvt.rn.f32.f64 	%f10, %fd10;
	st.shared.f32 	[_ZZ8kernel_6PfS_S_S_S_S_S_S_S_S_S_S_S_S_S_S_S_S_S_S_E5myVar+4], %f10;
	ld.shared.f32 	%f11, [%r4];
	cvt.f64.f32 	%fd11, %f11;
	mul.f64 	%fd12, %fd11, 0d40305EFA82E87D2C;
	cvt.rn.f32.f64 	%f12, %fd12;
	st.shared.f32 	[_ZZ8kernel_6PfS_S_S_S_S_S_S_S_S_S_S_S_S_S_S_S_S_S_S_E5myVar+20], %f12;
	ld.shared.f32 	%f13, [%r4];
	cvt.f64.f32 	%fd13, %f13;
	mul.f64 	%fd14, %fd13, 0d40337CD045FE1112;
	cvt.rn.f32.f64 	%f14, %fd14;
	st.shared.f32 	[_ZZ8kernel_6PfS_S_S_S_S_S_S_S_S_S_S_S_S_S_S_S_S_S_S_E5myVar+12], %f14;
	ld.shared.f32 	%f15, [%r4];
	cvt.f64.f32 	%fd15, %f15;
	mul.f64 	%fd16, %fd15, 0d404263328B6D86EC;
	cvt.rn.f32.f64 	%f16, %fd16;
	st.shared.f32 	[_ZZ8kernel_6PfS_S_S_S_S_S_S_S_S_S_S_S_S_S_S_S_S_S_S_E5myVar+12], %f16;
	ld.shared.f32 	%f17, [%r4];
	cvt.f64.f32 	%fd17, %f17;
	mul.f64 	%fd18, %fd17, 0d403C9ACB85A4F00F;
	cvt.rn.f32.f64 	%f18, %fd18;
	st.shared.f32 	[_ZZ8kernel_6PfS_S_S_S_S_S_S_S_S_S_S_S_S_S_S_S_S_S_S_E5myVar+20], %f18;
	ld.shared.f32 	%f19, [%r4];
	cvt.f64.f32 	%fd19, %f19;
	mul.f64 	%fd20, %fd19, 0d402E3BEDFA43FE5D;
	cvt.rn.f32.f64 	%f20, %fd20;
	st.shared.f32 	[_ZZ8kernel_6PfS_S_S_S_S_S_S_S_S_S_S_S_S_S_S_S_S_S_S_E5myVar+8], %f20;
	ld.shared.f32 	%f21, [_ZZ8kernel_6PfS_S_S_S_S_S_S_S_S_S_S_S_S_S_S_S_S_S_S_E5myVar];
	st.global.f32 	[%rd40], %f21;
	st.global.f32 	[%rd39+4], %f10;
	st.global.f32 	[%rd38+8], %f20;
	st.global.f32 	[%rd37+12], %f16;
	ld.shared.f32 	%f22, [_ZZ8kernel_6PfS_S_S_S_S_S_S_S_S_S_S_S_S_S_S_S_S_S_S_E5myVar+16];
	st.global.f32 	[%rd36+16], %f22;
	st.global.f32 	[%rd35+20], %f18;
	ld.shared.f32 	%f23, [_ZZ8kernel_6PfS_S_S_S_S_S_S_S_S_S_S_S_S_S_S_S_S_S_S_E5myVar+24];
	st.global.f32 	[%rd34+24], %f23;
	st.global.f32 	[%rd33+28], %f8;
	ld.shared.f32 	%f24, [_ZZ8kernel_6PfS_S_S_S_S_S_S_S_S_S_S_S_S_S_S_S_S_S_S_E5myVar+32];
	st.global.f32 	[%rd32+32], %f24;
	ld.shared.f32 	%f25, [_ZZ8kernel_6PfS_S_S_S_S_S_S_S_S_S_S_S_S_S_S_S_S_S_S_E5myVar+36];
	st.global.f32 	[%rd31+36], %f25;
	ld.shared.f32 	%f26, [_ZZ8kernel_6PfS_S_S_S_S_S_S_S_S_S_S_S_S_S_S_S_S_S_S_E5myVar+40];
	st.global.f32 	[%rd30+40], %f26;
	ld.shared.f32 	%f27, [_ZZ8kernel_6PfS_S_S_S_S_S_S_S_S_S_S_S_S_S_S_S_S_S_S_E5myVar+44];
	st.global.f32 	[%rd29+44], %f27;
	ld.shared.f32 	%f28, [_ZZ8kernel_6PfS_S_S_S_S_S_S_S_S_S_S_S_S_S_S_S_S_S_S_E5myVar+48];
	st.global.f32 	[%rd28+48], %f28;
	ld.shared.f32 	%f29, [_ZZ8kernel_6PfS_S_S_S_S_S_S_S_S_S_S_S_S_S_S_S_S_S_S_E5myVar+52];
	st.global.f32 	[%rd27+52], %f29;
	ld.shared.f32 	%f30, [_ZZ8kernel_6PfS_S_S_S_S_S_S_S_S_S_S_S_S_S_S_S_S_S_S_E5myVar+56];
	st.global.f32 	[%rd26+56], %f30;
	ld.shared.f32 	%f31, [_ZZ8kernel_6PfS_S_S_S_S_S_S_S_S_S_S_S_S_S_S_S_S_S_S_E5myVar+60];
	st.global.f32 	[%rd25+60], %f31;
	ld.shared.f32 	%f32, [_ZZ8kernel_6PfS_S_S_S_S_S_S_S_S_S_S_S_S_S_S_S_S_S_S_E5myVar+64];
	st.global.f32 	[%rd24+64], %f32;
	ld.shared.f32 	%f33, [_ZZ8kernel_6PfS_S_S_S_S_S_S_S_S_S_S_S_S_S_S_S_S_S_S_E5myVar+68];
	st.global.f32 	[%rd23+68], %f33;
	ld.shared.f32 	%f34, [_ZZ8kernel_6PfS_S_S_S_S_S_S_S_S_S_S_S_S_S_S_S_S_S_S_E5myVar+72];
	st.global.f32 	[%rd22+72], %f34;
	ld.shared.f32 	%f35, [_ZZ8kernel_6PfS_S_S_S_S_S_S_S_S_S_S_S_S_S_S_S_S_S_S_E5myVar+76];
	st.global.f32 	[%rd21+76], %f35;
	ret;

}
	// .globl	_Z8kernel_7PfS_S_S_S_S_S_S_S_S_S_S_S_S_S_S_S_S_S_S_
.visible .entry _Z8kernel_7PfS_S_S_S_S_S_S_S_S_S_S_S_S_S_S_S_S_S_S_(
	.param .u64 .ptr .align 1 _Z8kernel_7PfS_S_S_S_S_S_S_S_S_S_S_S_S_S_S_S_S_S_S__param_0,
	.param .u64 .ptr .align 1 _Z8kernel_7PfS_S_S_S_S_S_S_S_S_S_S_S_S_S_S_S_S_S_S__param_1,
	.param .u64 .ptr .align 1 _Z8kernel_7PfS_S_S_S_S_S_S_S_S_S_S_S_S_S_S_S_S_S_S__param_2,
	.param .u64 .ptr .align 1 _Z8kernel_7PfS_S_S_S_S_S_S_S_S_S_S_S_S_S_S_S_S_S_S__param_3,
	.param .u64 .ptr .align 1 _Z8kernel_7PfS_S_S_S_S_S_S_S_S_S_S_S_S_S_S_S_S_S_S__param_4,
	.param .u64 .ptr .align 1 _Z8kernel_7PfS_S_S_S_S_S_S_S_S_S_S_S_S_S_S_S_S_S_S__param_5,
	.param .u64 .ptr .align 1 _Z8kernel_7PfS_S_S_S_S_S_S_S_S_S_S_S_S_S_S_S_S_S_S__param_6,
	.param .u64 .ptr .align 1 _Z8kernel_7PfS_S_S_S_S_S_S_S_S_S_S_S_S_S_S_S_S_S_S__param_7,
	.param .u64 .ptr .align 1 _Z8kernel_7PfS_S_S_S_S_S_S_S_S_S_S_S_S_S_S_S_S_S_S__param_8,
	.param .u64 .ptr .align 1 _Z8kernel_7PfS_S_S_S_S_S_S_S_S_S_S_S_S_S_S_S_S_S_S__param_9,
	.param .u64 .ptr .align 1 _Z8kernel_7PfS_S_S_S_S_S_S_S_S_S_S_S_S_S_S_S_S_S_S__param_10,
	.param .u64 .ptr .align 1 _Z8kernel_7PfS_S_S_S_S_S_S_S_S_S_S_S_S_S_S_S_S_S_S__param_11,
	.param .u64 .ptr .align 1 _Z8kernel_7PfS_S_S_S_S_S_S_S_S_S_S_S_S_S_S_S_S_S_S__param_12,
	.param .u64 .ptr .align 1 _Z8kernel_7PfS_S_S_S_S_S_S_S_S_S_S_S_S_S_S_S_S_S_S__param_13,
	.param .u64 .ptr .align 1 _Z8kernel_7PfS_S_S_S_S_S_S_S_S_S_S_S_S_S_S_S_S_S_S__param_14,
	.param .u64 .ptr .align 1 _Z8kernel_7PfS_S_S_S_S_S_S_S_S_S_S_S_S_S_S_S_S_S_S__param_15,
	.param .u64 .ptr .align 1 _Z8kernel_7PfS_S_S_S_S_S_S_S_S_S_S_S_S_S_S_S_S_S_S__param_16,
	.param .u64 .ptr .align 1 _Z8kernel_7PfS_S_S_S_S_S_S_S_S_S_S_S_S_S_S_S_S_S_S__param_17,
	.param .u64 .ptr .align 1 _Z8kernel_7PfS_S_S_S_S_S_S_S_S_S_S_S_S_S_S_S_S_S_S__param_18,
	.param .u64 .ptr .align 1 _Z8kernel_7PfS_S_S_S_S_S_S_S_S_S_S_S_S_S_S_S_S_S_S__param_19
)
{
	.reg .b32 	%r<5>;
	.reg .b32 	%f<36>;
	.reg .b64 	%rd<41>;
	.reg .b64 	%fd<21>;
	// demoted variable
	.shared .align 4 .b8 _ZZ8kernel_7PfS_S_S_S_S_S_S_S_S_S_S_S_S_S_S_S_S_S_S_E5myVar[4096];
	ld.param.u64 	%rd1, [_Z8kernel_7PfS_S_S_S_S_S_S_S_S_S_S_S_S_S_S_S_S_S_S__param_0];
	ld.param.u64 	%rd2, [_Z8kernel_7PfS_S_S_S_S_S_S_S_S_S_S_S_S_S_S_S_S_S_S__param_1];
	ld.param.u64 	%rd3, [_Z8kernel_7PfS_S_S_S_S_S_S_S_S_S_S_S_S_S_S_S_S_S_S__param_2];
	ld.param.u64 	%rd4, [_Z8kernel_7PfS_S_S_S_S_S_S_S_S_S_S_S_S_S_S_S_S_S_S__param_3];
	ld.param.u64 	%rd5, [_Z8kernel_7PfS_S_S_S_S_S_S_S_S_S_S_S_S_S_S_S_S_S_S__param_4];
	ld.param.u64 	%rd6, [_Z8kernel_7PfS_S_S_S_S_S_S_S_S_S_S_S_S_S_S_S_S_S_S__param_5];
	ld.param.u64 	%rd7, [_Z8kernel_7PfS_S_S_S_S_S_S_S_S_S_S_S_S_S_S_S_S_S_S__param_6];
	ld.param.u64 	%rd8, [_Z8kernel_7PfS_S_S_S_S_S_S_S_S_S_S_S_S_S_S_S_S_S_S__param_7];
	ld.param.u64 	%rd9, [_Z8kernel_7PfS_S_S_S_S_S_S_S_S_S_S_S_S_S_S_S_S_S_S__param_8];
	ld.param.u64 	%rd10, [_Z8kernel_7PfS_S_S_S_S_S_S_S_S_S_S_S_S_S_S_S_S_S_S__param_9];
	ld.param.u64 	%rd11, [_Z8kernel_7PfS_S_S_S_S_S_S_S_S_S_S_S_S_S_S_S_S_S_S__param_10];
	ld.param.u64 	%rd12, [_Z8kernel_7PfS_S_S_S_S_S_S_S_S_S_S_S_S_S_S_S_S_S_S__param_11];
	ld.param.u64 	%rd13, [_Z8kernel_7PfS_S_S_S_S_S_S_S_S_S_S_S_S_S_S_S_S_S_S__param_12];
	ld.param.u64 	%rd14, [_Z8kernel_7PfS_S_S_S_S_S_S_S_S_S_S_S_S_S_S_S_S_S_S__param_13];
	ld.param.u64 	%rd15, [_Z8kernel_7PfS_S_S_S_S_S_S_S_S_S_S_S_S_S_S_S_S_S_S__param_14];
	ld.param.u64 	%rd16, [_Z8kernel_7PfS_S_S_S_S_S_S_S_S_S_S_S_S_S_S_S_S_S_S__param_15];
	ld.param.u64 	%rd17, [_Z8kernel_7PfS_S_S_S_S_S_S_S_S_S_S_S_S_S_S_S_S_S_S__param_16];
	ld.param.u64 	%rd18, [_Z8kernel_7PfS_S_S_S_S_S_S_S_S_S_S_S_S_S_S_S_S_S_S__param_17];
	ld.param.u64 	%rd19, [_Z8kernel_7PfS_S_S_S_S_S_S_S_S_S_S_S_S_S_S_S_S_S_S__param_18];
	ld.param.u64 	%rd20, [_Z8kernel_7PfS_S_S_S_S_S_S_S_S_S_S_S_S_S_S_S_S_S_S__param_19];
	cvta.to.global.u64 	%rd21, %rd20;
	cvta.to.global.u64 	%rd22, %rd19;
	cvta.to.global.u64 	%rd23, %rd18;
	cvta.to.global.u64 	%rd24, %rd17;
	cvta.to.global.u64 	%rd25, %rd16;
	cvta.to.global.u64 	%rd26, %rd15;
	cvta.to.global.u64 	%rd27, %rd14;
	cvta.to.global.u64 	%rd28, %rd13;
	cvta.to.global.u64 	%rd29, %rd12;
	cvta.to.global.u64 	%rd30, %rd11;
	cvta.to.global.u64 	%rd31, %rd10;
	cvta.to.global.u64 	%rd32, %rd9;
	cvta.to.global.u64 	%rd33, %rd8;
	cvta.to.global.u64 	%rd34, %rd7;
	cvta.to.global.u64 	%rd35, %rd6;
	cvta.to.global.u64 	%rd36, %rd5;
	cvta.to.global.u64 	%rd37, %rd4;
	cvta.to.global.u64 	%rd38, %rd3;
	cvta.to.global.u64 	%rd39, %rd2;
	cvta.to.global.u64 	%rd40, %rd1;
	mov.u32 	%r1, %tid.x;
	shl.b32 	%r2, %r1, 2;
	mov.u32 	%r3, _ZZ8kernel_7PfS_S_S_S_S_S_S_S_S_S_S_S_S_S_S_S_S_S_S_E5myVar;
	add.s32 	%r4, %r3, %r2;
	ld.shared.f32 	%f1, [%r4];
	cvt.f64.f32 	%fd1, %f1;
	mul.f64 	%fd2, %fd1, 0d402323DC26DCE39B;
	cvt.rn.f32.f64 	%f2, %fd2;
	st.shared.f32 	[_ZZ8kernel_7PfS_S_S_S_S_S_S_S_S_S_S_S_S_S_S_S_S_S_S_E5myVar+16], %f2;
	ld.shared.f32 	%f3, [%r4];
	cvt.f64.f32 	%fd3, %f3;
	mul.f64 	%fd4, %fd3, 0d401DC957470EB24A;
	cvt.rn.f32.f64 	%f4, %fd4;
	st.shared.f32 	[_ZZ8kernel_7PfS_S_S_S_S_S_S_S_S_S_S_S_S_S_S_S_S_S_S_E5myVar+36], %f4;
	ld.shared.f32 	%f5, [%r4];
	cvt.f64.f32 	%fd5, %f5;
	mul.f64 	%fd6, %fd5, 0d40122CA5375C8DA0;
	cvt.rn.f32.f64 	%f6, %fd6;
	st.shared.f32 	[_ZZ8kernel_7PfS_S_S_S_S_S_S_S_S_S_S_S_S_S_S_S_S_S_S_E5myVar+32], %f6;
	ld.shared.f32 	%f7, [%r4];
	cvt.f64.f32 	%fd7, %f7;
	mul.f64 	%fd8, %fd7, 0d403A2CC9320D9946;
	cvt.rn.f32.f64 	%f8, %fd8;
	st.shared.f32 	[_ZZ8kernel_7PfS_S_S_S_S_S_S_S_S_S_S_S_S_S_S_S_S_S_S_E5myVar+28], %f8;
	ld.shared.f32 	%f9, [%r4];
	cvt.f64.f32 	%fd9, %f9;
	mul.f64 	%fd10, %fd9, 0d402B14D39DA16617;
	cvt.rn.f32.f64 	%f10, %fd10;
	st.shared.f32 	[_ZZ8kernel_7PfS_S_S_S_S_S_S_S_S_S_S_S_S_S_S_S_S_S_S_E5myVar+16], %f10;
	ld.shared.f32 	%f11, [%r4];
	cvt.f64.f32 	%fd11, %f11;
	mul.f64 	%fd12, %fd11, 0d4040E6D5CFAACD9F;
	cvt.rn.f32.f64 	%f12, %fd12;
	st.shared.f32 	[_ZZ8kernel_7PfS_S_S_S_S_S_S_S_S_S_S_S_S_S_S_S_S_S_S_E5myVar+36], %f12;
	ld.shared.f32 	%f13, [%r4];
	cvt.f64.f32 	%fd13, %f13;
	mul.f64 	%fd14, %fd13, 0d40380BC5692B3CC5;
	cvt.rn.f32.f64 	%f14, %fd14;
	st.shared.f32 	[_ZZ8kernel_7PfS_S_S_S_S_S_S_S_S_S_S_S_S_S_S_S_S_S_S_E5myVar+32], %f14;
	ld.shared.f32 	%f15, [%r4];
	cvt.f64.f32 	%fd15, %f15;
	mul.f64 	%fd16, %fd15, 0d403632DA122FAD6D;
	cvt.rn.f32.f64 	%f16, %fd16;
	st.shared.f32 	[_ZZ8kernel_7PfS_S_S_S_S_S_S_S_S_S_S_S_S_S_S_S_S_S_S_E5myVar+12], %f16;
	ld.shared.f32 	%f17, [%r4];
	cvt.f64.f32 	%fd17, %f17;
	mul.f64 	%fd18, %fd17, 0d4036E1E03F705858;
	cvt.rn.f32.f64 	%f18, %fd18;
	st.shared.f32 	[_ZZ8kernel_7PfS_S_S_S_S_S_S_S_S_S_S_S_S_S_S_S_S_S_S_E5myVar+36], %f18;
	ld.shared.f32 	%f19, [%r4];
	cvt.f64.f32 	%fd19, %f19;
	mul.f64 	%fd20, %fd19, 0d4022B51F81A5870E;
	cvt.rn.f32.f64 	%f20, %fd20;
	st.shared.f32 	[_ZZ8kernel_7PfS_S_S_S_S_S_S_S_S_S_S_S_S_S_S_S_S_S_S_E5myVar+12], %f20;
	ld.shared.f32 	%f21, [_ZZ8kernel_7PfS_S_S_S_S_S_S_S_S_S_S_S_S_S_S_S_S_S_S_E5myVar];
	st.global.f32 	[%rd40], %f21;
	ld.shared.f32 	%f22, [_ZZ8kernel_7PfS_S_S_S_S_S_S_S_S_S_S_S_S_S_S_S_S_S_S_E5myVar+4];
	st.global.f32 	[%rd39+4], %f22;
	ld.shared.f32 	%f23, [_ZZ8kernel_7PfS_S_S_S_S_S_S_S_S_S_S_S_S_S_S_S_S_S_S_E5myVar+8];
	st.global.f32 	[%rd38+8], %f23;
	st.global.f32 	[%rd37+12], %f20;
	st.global.f32 	[%rd36+16], %f10;
	ld.shared.f32 	%f24, [_ZZ8kernel_7PfS_S_S_S_S_S_S_S_S_S_S_S_S_S_S_S_S_S_S_E5myVar+20];
	st.global.f32 	[%rd35+20], %f24;
	ld.shared.f32 	%f25, [_ZZ8kernel_7PfS_S_S_S_S_S_S_S_S_S_S_S_S_S_S_S_S_S_S_E5myVar+24];
	st.global.f32 	[%rd34+24], %f25;
	st.global.f32 	[%rd33+28], %f8;
	st.global.f32 	[%rd32+32], %f14;
	st.global.f32 	[%rd31+36], %f18;
	ld.shared.f32 	%f26, [_ZZ8kernel_7PfS_S_S_S_S_S_S_S_S_S_S_S_S_S_S_S_S_S_S_E5myVar+40];
	st.global.f32 	[%rd30+40], %f26;
	ld.shared.f32 	%f27, [_ZZ8kernel_7PfS_S_S_S_S_S_S_S_S_S_S_S_S_S_S_S_S_S_S_E5myVar+44];
	st.global.f32 	[%rd29+44], %f27;
	ld.shared.f32 	%f28, [_ZZ8kernel_7PfS_S_S_S_S_S_S_S_S_S_S_S_S_S_S_S_S_S_S_E5myVar+48];
	st.global.f32 	[%rd28+48], %f28;
	ld.shared.f32 	%f29, [_ZZ8kernel_7PfS_S_S_S_S_S_S_S_S_S_S_S_S_S_S_S_S_S_S_E5myVar+52];
	st.global.f32 	[%rd27+52], %f29;
	ld.shared.f32 	%f30, [_ZZ8kernel_7PfS_S_S_S_S_S_S_S_S_S_S_S_S_S_S_S_S_S_S_E5myVar+56];
	st.global.f32 	[%rd26+56], %f30;
	ld.shared.f32 	%f31, [_ZZ8kernel_7PfS_S_S_S_S_S_S_S_S_S_S_S_S_S_S_S_S_S_S_E5myVar+60];
	st.global.f32 	[%rd25+60], %f31;
	ld.shared.f32 	%f32, [_ZZ8kernel_7PfS_S_S_S_S_S_S_S_S_S_S_S_S_S_S_S_S_S_S_E5myVar+64];
	st.global.f32 	[%rd24+64], %f32;
	ld.shared.f32 	%f33, [_ZZ8kernel_7PfS_S_S_S_S_S_S_S_S_S_S_S_S_S_S_S_S_S_S_E5myVar+68];
	st.global.f32 	[%rd23+68], %f33;
	ld.shared.f32 	%f34, [_ZZ8kernel_7PfS_S_S_S_S_S_S_S_S_S_S_S_S_S_S_S_S_S_S_E5myVar+72];
	st.global.f32 	[%rd22+72], %f34;
	ld.shared.f32 	%f35, [_ZZ8kernel_7PfS_S_S_S_S_S_S_S_S_S_S_S_S_S_S_S_S_S_S_E5myVar+76];
	st.global.f32 	[%rd21+76], %f35;
	ret;

}
	// .globl	_Z8kernel_8PfS_S_S_S_S_S_S_S_S_S_S_S_S_S_S_S_S_S_S_
.visible .entry _Z8kernel_8PfS_S_S_S_S_S_S_S_S_S_S_S_S_S_S_S_S_S_S_(
	.param .u64 .ptr .align 1 _Z8kernel_8PfS_S_S_S_S_S_S_S_S_S_S_S_S_S_S_S_S_S_S__param_0,
	.param .u64 .ptr .align 1 _Z8kernel_8PfS_S_S_S_S_S_S_S_S_S_S_S_S_S_S_S_S_S_S__param_1,
	.param .u64 .ptr .align 1 _Z8kernel_8PfS_S_S_S_S_S_S_S_S_S_S_S_S_S_S_S_S_S_S__param_2,
	.param .u64 .ptr .align 1 _Z8kernel_8PfS_S_S_S_S_S_S_S_S_S_S_S_S_S_S_S_S_S_S__param_3,
	.param .u64 .ptr .align 1 _Z8kernel_8PfS_S_S_S_S_S_S_S_S_S_S_S_S_S_S_S_S_S_S__param_4,
	.param .u64 .ptr .align 1 _Z8kernel_8PfS_S_S_S_S_S_S_S_S_S_S_S_S_S_S_S_S_S_S__param_5,
	.param .u64 .ptr .align 1 _Z8kernel_8PfS_S_S_S_S_S_S_S_S_S_S_S_S_S_S_S_S_S_S__param_6,
	.param .u64 .ptr .align 1 _Z8kernel_8PfS_S_S_S_S_S_S_S_S_S_S_S_S_S_S_S_S_S_S__param_7,
	.param .u64 .ptr .align 1 _Z8kernel_8PfS_S_S_S_S_S_S_S_S_S_S_S_S_S_S_S_S_S_S__param_8,
	.param .u64 .ptr .align 1 _Z8kernel_8PfS_S_S_S_S_S_S_S_S_S_S_S_S_S_S_S_S_S_S__param_9,
	.param .u64 .ptr .align 1 _Z8kernel_8PfS_S_S_S_S_S_S_S_S_S_S_S_S_S_S_S_S_S_S__param_10,
	.param .u64 .ptr .align 1 _Z8kernel_8PfS_S_S_S_S_S_S_S_S_S_S_S_S_S_S_S_S_S_S__param_11,
	.param .u64 .ptr .align 1 _Z8kernel_8PfS_S_S_S_S_S_S_S_S_S_S_S_S_S_S_S_S_S_S__param_12,
	.param .u64 .ptr .align 1 _Z8kernel_8PfS_S_S_S_S_S_S_S_S_S_S_S_S_S_S_S_S_S_S__param_13,
	.param .u64 .ptr .align 1 _Z8kernel_8PfS_S_S_S_S_S_S_S_S_S_S_S_S_S_S_S_S_S_S__param_14,
	.param .u64 .ptr .align 1 _Z8kernel_8PfS_S_S_S_S_S_S_S_S_S_S_S_S_S_S_S_S_S_S__param_15,
	.param .u64 .ptr .align 1 _Z8kernel_8PfS_S_S_S_S_S_S_S_S_S_S_S_S_S_S_S_S_S_S__param_16,
	.param .u64 .ptr .align 1 _Z8kernel_8PfS_S_S_S_S_S_S_S_S_S_S_S_S_S_S_S_S_S_S__param_17,
	.param .u64 .ptr .align 1 _Z8kernel_8PfS_S_S_S_S_S_S_S_S_S_S_S_S_S_S_S_S_S_S__param_18,
	.param .u64 .ptr .align 1 _Z8kernel_8PfS_S_S_S_S_S_S_S_S_S_S_S_S_S_S_S_S_S_S__param_19
)
{
	.reg .b32 	%r<5>;
	.reg .b32 	%f<34>;
	.reg .b64 	%rd<41>;
	.reg .b64 	%fd<21>;
	// demoted variable
	.shared .align 4 .b8 _ZZ8kernel_8PfS_S_S_S_S_S_S_S_S_S_S_S_S_S_S_S_S_S_S_E5myVar[4096];
	ld.param.u64 	%rd1, [_Z8kernel_8PfS_S_S_S_S_S_S_S_S_S_S_S_S_S_S_S_S_S_S__param_0];
	ld.param.u64 	%rd2, [_Z8kernel_8PfS_S_S_S_S_S_S_S_S_S_S_S_S_S_S_S_S_S_S__param_1];
	ld.param.u64 	%rd3, [_Z8kernel_8PfS_S_S_S_S_S_S_S_S_S_S_S_S_S_S_S_S_S_S__param_2];
	ld.param.u64 	%rd4, [_Z8kernel_8PfS_S_S_S_S_S_S_S_S_S_S_S_S_S_S_S_S_S_S__param_3];
	ld.param.u64 	%rd5, [_Z8kernel_8PfS_S_S_S_S_S_S_S_S_S_S_S_S_S_S_S_S_S_S__param_4];
	ld.param.u64 	%rd6, [_Z8kernel_8PfS_S_S_S_S_S_S_S_S_S_S_S_S_S_S_S_S_S_S__param_5];
	ld.param.u64 	%rd7, [_Z8kernel_8PfS_S_S_S_S_S_S_S_S_S_S_S_S_S_S_S_S_S_S__param_6];
	ld.param.u64 	%rd8, [_Z8kernel_8PfS_S_S_S_S_S_S_S_S_S_S_S_S_S_S_S_S_S_S__param_7];
	ld.param.u64 	%rd9, [_Z8kernel_8PfS_S_S_S_S_S_S_S_S_S_S_S_S_S_S_S_S_S_S__param_8];
	ld.param.u64 	%rd10, [_Z8kernel_8PfS_S_S_S_S_S_S_S_S_S_S_S_S_S_S_S_S_S_S__param_9];
	ld.param.u64 	%rd11, [_Z8kernel_8PfS_S_S_S_S_S_S_S_S_S_S_S_S_S_S_S_S_S_S__param_10];
	ld.param.u64 	%rd12, [_Z8kernel_8PfS_S_S_S_S_S_S_S_S_S_S_S_S_S_S_S_S_S_S__param_11];
	ld.param.u64 	%rd13, [_Z8kernel_8PfS_S_S_S_S_S_S_S_S_S_S_S_S_S_S_S_S_S_S__param_12];
	ld.param.u64 	%rd14, [_Z8kernel_8PfS_S_S_S_S_S_S_S_S_S_S_S_S_S_S_S_S_S_S__param_13];
	ld.param.u64 	%rd15, [_Z8kernel_8PfS_S_S_S_S_S_S_S_S_S_S_S_S_S_S_S_S_S_S__param_14];
	ld.param.u64 	%rd16, [_Z8kernel_8PfS_S_S_S_S_S_S_S_S_S_S_S_S_S_S_S_S_S_S__param_15];
	ld.param.u64 	%rd17, [_Z8kernel_8PfS_S_S_S_S_S_S_S_S_S_S_S_S_S_S_S_S_S_S__param_16];
	ld.param.u64 	%rd18, [_Z8kernel_8PfS_S_S_S_S_S_S_S_S_S_S_S_S_S_S_S_S_S_S__param_17];
	ld.param.u64 	%rd19, [_Z8kernel_8PfS_S_S_S_S_S_S_S_S_S_S_S_S_S_S_S_S_S_S__param_18];
	ld.param.u64 	%rd20, [_Z8kernel_8PfS_S_S_S_S_S_S_S_S_S_S_S_S_S_S_S_S_S_S__param_19];
	cvta.to.global.u64 	%rd21, %rd20;
	cvta.to.global.u64 	%rd22, %rd19;
	cvta.to.global.u64 	%rd23, %rd18;
	cvta.to.global.u64 	%rd24, %rd17;
	cvta.to.global.u64 	%rd25, %rd16;
	cvta.to.global.u64 	%rd26, %rd15;
	cvta.to.global.u64 	%rd27, %rd14;
	cvta.to.global.u64 	%rd28, %rd13;
	cvta.to.global.u64 	%rd29, %rd12;
	cvta.to.global.u64 	%rd30, %rd11;
	cvta.to.global.u64 	%rd31, %rd10;
	cvta.to.global.u64 	%rd32, %rd9;
	cvta.to.global.u64 	%rd33, %rd8;
	cvta.to.global.u64 	%rd34, %rd7;
	cvta.to.global.u64 	%rd35, %rd6;
	cvta.to.global.u64 	%rd36, %rd5;
	cvta.to.global.u64 	%rd37, %rd4;
	cvta.to.global.u64 	%rd38, %rd3;
	cvta.to.global.u64 	%rd39, %rd2;
	cvta.to.global.u64 	%rd40, %rd1;
	mov.u32 	%r1, %tid.x;
	shl.b32 	%r2, %r1, 2;
	mov.u32 	%r3, _ZZ8kernel_8PfS_S_S_S_S_S_S_S_S_S_S_S_S_S_S_S_S_S_S_E5myVar;
	add.s32 	%r4, %r3, %r2;
	ld.shared.f32 	%f1, [%r4];
	cvt.f64.f32 	%fd1, %f1;
	mul.f64 	%fd2, %fd1, 0d402F184F2AE07E5A;
	cvt.rn.f32.f64 	%f2, %fd2;
	st.shared.f32 	[_ZZ8kernel_8PfS_S_S_S_S_S_S_S_S_S_S_S_S_S_S_S_S_S_S_E5myVar+28], %f2;
	ld.shared.f32 	%f3, [%r4];
	cvt.f64.f32 	%fd3, %f3;
	mul.f64 	%fd4, %fd3, 0d404873694467381D;
	cvt.rn.f32.f64 	%f4, %fd4;
	st.shared.f32 	[_ZZ8kernel_8PfS_S_S_S_S_S_S_S_S_S_S_S_S_S_S_S_S_S_S_E5myVar+12], %f4;
	ld.shared.f32 	%f5, [%r4];
	cvt.f64.f32 	%fd5, %f5;
	mul.f64 	%fd6, %fd5, 0d403A7AE2DA554B8C;
	cvt.rn.f32.f64 	%f6, %fd6;
	st.shared.f32 	[_ZZ8kernel_8PfS_S_S_S_S_S_S_S_S_S_S_S_S_S_S_S_S_S_S_E5myVar+20], %f6;
	ld.shared.f32 	%f7, [%r4];
	cvt.f64.f32 	%fd7, %f7;
	mul.f64 	%fd8, %fd7, 0d400F3E5D9E40C847;
	cvt.rn.f32.f64 	%f8, %fd8;
	st.shared.f32 	[_ZZ8kernel_8PfS_S_S_S_S_S_S_S_S_S_S_S_S_S_S_S_S_S_S_E5myVar+24], %f8;
	ld.shared.f32 	%f9, [%r4];
	cvt.f64.f32 	%fd9, %f9;
	mul.f64 	%fd10, %fd9, 0d402438BAE89EBA6B;
	cvt.rn.f32.f64 	%f10, %fd10;
	st.shared.f32 	[_ZZ8kernel_8PfS_S_S_S_S_S_S_S_S_S_S_S_S_S_S_S_S_S_S_E5myVar+32], %f10;
	ld.shared.f32 	%f11, [%r4];
	cvt.f64.f32 	%fd11, %f11;
	mul.f64 	%fd12, %fd11, 0d4043A0564F97EDC8;
	cvt.rn.f32.f64 	%f12, %fd12;
	st.shared.f32 	[_ZZ8kernel_8PfS_S_S_S_S_S_S_S_S_S_S_S_S_S_S_S_S_S_S_E5myVar+20], %f12;
	ld.shared.f32 	%f13, [%r4];
	cvt.f64.f32 	%fd13, %f13;
	mul.f64 	%fd14, %fd13, 0d404404E72DA122FB;
	cvt.rn.f32.f64 	%f14, %fd14;
	st.shared.f32 	[_ZZ8kernel_8PfS_S_S_S_S_S_S_S_S_S_S_S_S_S_S_S_S_S_S_E5myVar], %f14;
	ld.shared.f32 	%f15, [%r4];
	cvt.f64.f32 	%fd15, %f15;
	mul.f64 	%fd16, %fd15, 0d404195553EF6B5D4;
	cvt.rn.f32.f64 	%f16, %fd16;
	st.shared.f32 	[_ZZ8kernel_8PfS_S_S_S_S_S_S_S_S_S_S_S_S_S_S_S_S_S_S_E5myVar+28], %f16;
	ld.shared.f32 	%f17, [%r4];
	cvt.f64.f32 	%fd17, %f17;
	mul.f64 	%fd18, %fd17, 0d404297C9BC771434;
	cvt.rn.f32.f64 	%f18, %fd18;
	st.shared.f32 	[_ZZ8kernel_8PfS_S_S_S_S_S_S_S_S_S_S_S_S_S_S_S_S_S_S_E5myVar+8], %f18;
	ld.shared.f32 	%f19, [%r4];
	cvt.f64.f32 	%fd19, %f19;
	mul.f64 	%fd20, %fd19, 0d4032C12E83A109D0;
	cvt.rn.f32.f64 	%f20, %fd20;
	st.shared.f32 	[_ZZ8kernel_8PfS_S_S_S_S_S_S_S_S_S_S_S_S_S_S_S_S_S_S_E5myVar+20], %f20;
	st.global.f32 	[%rd40], %f14;
	ld.shared.f32 	%f21, [_ZZ8kernel_8PfS_S_S_S_S_S_S_S_S_S_S_S_S_S_S_S_S_S_S_E5myVar+4];
	st.global.f32 	[%rd39+4], %f21;
	st.global.f32 	[%rd38+8], %f18;
	st.global.f32 	[%rd37+12], %f4;
	ld.shared.f32 	%f22, [_ZZ8kernel_8PfS_S_S_S_S_S_S_S_S_S_S_S_S_S_S_S_S_S_S_E5myVar+16];
	st.global.f32 	[%rd36+16], %f22;
	st.global.f32 	[%rd35+20], %f20;
	st.global.f32 	[%rd34+24], %f8;
	st.global.f32 	[%rd33+28], %f16;
	st.global.f32 	[%rd32+32], %f10;
	ld.shared.f32 	%f23, [_ZZ8kernel_8PfS_S_S_S_S_S_S_S_S_S_S_S_S_S_S_S_S_S_S_E5myVar+36];
	st.global.f32 	[%rd31+36], %f23;
	ld.shared.f32 	%f24, [_ZZ8kernel_8PfS_S_S_S_S_S_S_S_S_S_S_S_S_S_S_S_S_S_S_E5myVar+40];
	st.global.f32 	[%rd30+40], %f24;
	ld.shared.f32 	%f25, [_ZZ8kernel_8PfS_S_S_S_S_S_S_S_S_S_S_S_S_S_S_S_S_S_S_E5myVar+44];
	st.global.f32 	[%rd29+44], %f25;
	ld.shared.f32 	%f26, [_ZZ8kernel_8PfS_S_S_S_S_S_S_S_S_S_S_S_S_S_S_S_S_S_S_E5myVar+48];
	st.global.f32 	[%rd28+48], %f26;
	ld.shared.f32 	%f27, [_ZZ8kernel_8PfS_S_S_S_S_S_S_S_S_S_S_S_S_S_S_S_S_S_S_E5myVar+52];
	st.global.f32 	[%rd27+52], %f27;
	ld.shared.f32 	%f28, [_ZZ8kernel_8PfS_S_S_S_S_S_S_S_S_S_S_S_S_S_S_S_S_S_S_E5myVar+56];
	st.global.f32 	[%rd26+56], %f28;
	ld.shared.f32 	%f29, [_ZZ8kernel_8PfS_S_S_S_S_S_S_S_S_S_S_S_S_S_S_S_S_S_S_E5myVar+60];
	st.global.f32 	[%rd25+60], %f29;
	ld.shared.f32 	%f30, [_ZZ8kernel_8PfS_S_S_S_S_S_S_S_S_S_S_S_S_S_S_S_S_S_S_E5myVar+64];
	st.global.f32 	[%rd24+64], %f30;
	ld.shared.f32 	%f31, [_ZZ8kernel_8PfS_S_S_S_S_S_S_S_S_S_S_S_S_S_S_S_S_S_S_E5myVar+68];
	st.global.f32 	[%rd23+68], %f31;
	ld.shared.f32 	%f32, [_ZZ8kernel_8PfS_S_S_S_S_S_S_S_S_S_S_S_S_S_S_S_S_S_S_E5myVar+72];
	st.global.f32 	[%rd22+72], %f32;
	ld.shared.f32 	%f33, [_ZZ8kernel_8PfS_S_S_S_S_S_S_S_S_S_S_S_S_S_S_S_S_S_S_E5myVar+76];
	st.global.f32 	[%rd21+76], %f33;
	ret;

}
	// .globl	_Z8kernel_9PfS_S_S_S_S_S_S_S_S_S_S_S_S_S_S_S_S_S_S_
.visible .entry _Z8kernel_9PfS_S_S_S_S_S_S_S_S_S_S_S_S_S_S_S_S_S_S_(
	.param .u64 .ptr .align 1 _Z8kernel_9PfS_S_S_S_S_S_S_S_S_S_S_S_S_S_S_S_S_S_S__param_0,
	.param .u64 .ptr .align 1 _Z8kernel_9PfS_S_S_S_S_S_S_S_S_S_S_S_S_S_S_S_S_S_S__param_1,
	.param .u64 .ptr .align 1 _Z8kernel_9PfS_S_S_S_S_S_S_S_S_S_S_S_S_S_S_S_S_S_S__param_2,
	.param .u64 .ptr .align 1 _Z8kernel_9PfS_S_S_S_S_S_S_S_S_S_S_S_S_S_S_S_S_S_S__param_3,
	.param .u64 .ptr .align 1 _Z8kernel_9PfS_S_S_S_S_S_S_S_S_S_S_S_S_S_S_S_S_S_S__param_4,
	.param .u64 .ptr .align 1 _Z8kernel_9PfS_S_S_S_S_S_S_S_S_S_S_S_S_S_S_S_S_S_S__param_5,
	.param .u64 .ptr .align 1 _Z8kernel_9PfS_S_S_S_S_S_S_S_S_S_S_S_S_S_S_S_S_S_S__param_6,
	.param .u64 .ptr .align 1 _Z8kernel_9PfS_S_S_S_S_S_S_S_S_S_S_S_S_S_S_S_S_S_S__param_7,
	.param .u64 .ptr .align 1 _Z8kernel_9PfS_S_S_S_S_S_S_S_S_S_S_S_S_S_S_S_S_S_S__param_8,
	.param .u64 .ptr .align 1 _Z8kernel_9PfS_S_S_S_S_S_S_S_S_S_S_S_S_S_S_S_S_S_S__param_9,
	.param .u64 .ptr .align 1 _Z8kernel_9PfS_S_S_S_S_S_S_S_S_S_S_S_S_S_S_S_S_S_S__param_10,
	.param .u64 .ptr .align 1 _Z8kernel_9PfS_S_S_S_S_S_S_S_S_S_S_S_S_S_S_S_S_S_S__param_11,
	.param .u64 .ptr .align 1 _Z8kernel_9PfS_S_S_S_S_S_S_S_S_S_S_S_S_S_S_S_S_S_S__param_12,
	.param .u64 .ptr .align 1 _Z8kernel_9PfS_S_S_S_S_S_S_S_S_S_S_S_S_S_S_S_S_S_S__param_13,
	.param .u64 .ptr .align 1 _Z8kernel_9PfS_S_S_S_S_S_S_S_S_S_S_S_S_S_S_S_S_S_S__param_14,
	.param .u64 .ptr .align 1 _Z8kernel_9PfS_S_S_S_S_S_S_S_S_S_S_S_S_S_S_S_S_S_S__param_15,
	.param .u64 .ptr .align 1 _Z8kernel_9PfS_S_S_S_S_S_S_S_S_S_S_S_S_S_S_S_S_S_S__param_16,
	.param .u64 .ptr .align 1 _Z8kernel_9PfS_S_S_S_S_S_S_S_S_S_S_S_S_S_S_S_S_S_S__param_17,
	.param .u64 .ptr .align 1 _Z8kernel_9PfS_S_S_S_S_S_S_S_S_S_S_S_S_S_S_S_S_S_S__param_18,
	.param .u64 .ptr .align 1 _Z8kernel_9PfS_S_S_S_S_S_S_S_S_S_S_S_S_S_S_S_S_S_S__param_19
)
{
	.reg .b32 	%r<5>;
	.reg .b32 	%f<37>;
	.reg .b64 	%rd<41>;
	.reg .b64 	%fd<21>;
	// demoted variable
	.shared .align 4 .b8 _ZZ8kernel_9PfS_S_S_S_S_S_S_S_S_S_S_S_S_S_S_S_S_S_S_E5myVar[4096];
	ld.param.u64 	%rd1, [_Z8kernel_9PfS_S_S_S_S_S_S_S_S_S_S_S_S_S_S_S_S_S_S__param_0];
	ld.param.u64 	%rd2, [_Z8kernel_9PfS_S_S_S_S_S_S_S_S_S_S_S_S_S_S_S_S_S_S__param_1];
	ld.param.u64 	%rd3, [_Z8kernel_9PfS_S_S_S_S_S_S_S_S_S_S_S_S_S_S_S_S_S_S__param_2];
	ld.param.u64 	%rd4, [_Z8kernel_9PfS_S_S_S_S_S_S_S_S_S_S_S_S_S_S_S_S_S_S__param_3];
	ld.param.u64 	%rd5, [_Z8kernel_9PfS_S_S_S_S_S_S_S_S_S_S_S_S_S_S_S_S_S_S__param_4];
	ld.param.u64 	%rd6, [_Z8kernel_9PfS_S_S_S_S_S_S_S_S_S_S_S_S_S_S_S_S_S_S__param_5];
	ld.param.u64 	%rd7, [_Z8kernel_9PfS_S_S_S_S_S_S_S_S_S_S_S_S_S_S_S_S_S_S__param_6];
	ld.param.u64 	%rd8, [_Z8kernel_9PfS_S_S_S_S_S_S_S_S_S_S_S_S_S_S_S_S_S_S__param_7];
	ld.param.u64 	%rd9, [_Z8kernel_9PfS_S_S_S_S_S_S_S_S_S_S_S_S_S_S_S_S_S_S__param_8];
	ld.param.u64 	%rd10, [_Z8kernel_9PfS_S_S_S_S_S_S_S_S_S_S_S_S_S_S_S_S_S_S__param_9];
	ld.param.u64 	%rd11, [_Z8kernel_9PfS_S_S_S_S_S_S_S_S_S_S_S_S_S_S_S_S_S_S__param_10];
	ld.param.u64 	%rd12, [_Z8kernel_9PfS_S_S_S_S_S_S_S_S_S_S_S_S_S_S_S_S_S_S__param_11];
	ld.param.u64 	%rd13, [_Z8kernel_9PfS_S_S_S_S_S_S_S_S_S_S_S_S_S_S_S_S_S_S__param_12];
	ld.param.u64 	%rd14, [_Z8kernel_9PfS_S_S_S_S_S_S_S_S_S_S_S_S_S_S_S_S_S_S__param_13];
	ld.param.u64 	%rd15, [_Z8kernel_9PfS_S_S_S_S_S_S_S_S_S_S_S_S_S_S_S_S_S_S__param_14];
	ld.param.u64 	%rd16, [_Z8kernel_9PfS_S_S_S_S_S_S_S_S_S_S_S_S_S_S_S_S_S_S__param_15];
	ld.param.u64 	%rd17, [_Z8kernel_9PfS_S_S_S_S_S_S_S_S_S_S_S_S_S_S_S_S_S_S__param_16];
	ld.param.u64 	%rd18, [_Z8kernel_9PfS_S_S_S_S_S_S_S_S_S_S_S_S_S_S_S_S_S_S__param_17];
	ld.param.u64 	%rd19, [_Z8kernel_9PfS_S_S_S_S_S_S_S_S_S_S_S_S_S_S_S_S_S_S__param_18];
	ld.param.u64 	%rd20, [_Z8kernel_9PfS_S_S_S_S_S_S_S_S_S_S_S_S_S_S_S_S_S_S__param_19];
	cvta.to.global.u64 	%rd21, %rd20;
	cvta.to.global.u64 	%rd22, %rd19;
	cvta.to.global.u64 	%rd23, %rd18;
	cvta.to.global.u64 	%rd24, %rd17;
	cvta.to.global.u64 	%rd25, %rd16;
	cvta.to.global.u64 	%rd26, %rd15;
	cvta.to.global.u64 	%rd27, %rd14;
	cvta.to.global.u64 	%rd28, %rd13;
	cvta.to.global.u64 	%rd29, %rd12;
	cvta.to.global.u64 	%rd30, %rd11;
	cvta.to.global.u64 	%rd31, %rd10;
	cvta.to.global.u64 	%rd32, %rd9;
	cvta.to.global.u64 	%rd33, %rd8;
	cvta.to.global.u64 	%rd34, %rd7;
	cvta.to.global.u64 	%rd35, %rd6;
	cvta.to.global.u64 	%rd36, %rd5;
	cvta.to.global.u64 	%rd37, %rd4;
	cvta.to.global.u64 	%rd38, %rd3;
	cvta.to.global.u64 	%rd39, %rd2;
	cvta.to.global.u64 	%rd40, %rd1;
	mov.u32 	%r1, %tid.x;
	shl.b32 	%r2, %r1, 2;
	mov.u32 	%r3, _ZZ8kernel_9PfS_S_S_S_S_S_S_S_S_S_S_S_S_S_S_S_S_S_S_E5myVar;
	add.s32 	%r4, %r3, %r2;
	ld.shared.f32 	%f1, [%r4];
	cvt.f64.f32 	%fd1, %f1;
	mul.f64 	%fd2, %fd1, 0d402C94F8726D04E6;
	cvt.rn.f32.f64 	%f2, %fd2;
	st.shared.f32 	[_ZZ8kernel_9PfS_S_S_S_S_S_S_S_S_S_S_S_S_S_S_S_S_S_S_E5myVar+24], %f2;
	ld.shared.f32 	%f3, [%r4];
	cvt.f64.f32 	%fd3, %f3;
	mul.f64 	%fd4, %fd3, 0d404511CDBBE0157F;
	cvt.rn.f32.f64 	%f4, %fd4;
	st.shared.f32 	[_ZZ8kernel_9PfS_S_S_S_S_S_S_S_S_S_S_S_S_S_S_S_S_S_S_E5myVar+32], %f4;
	ld.shared.f32 	%f5, [%r4];
	cvt.f64.f32 	%fd5, %f5;
	mul.f64 	%fd6, %fd5, 0d40423075D56F32BE;
	cvt.rn.f32.f64 	%f6, %fd6;
	st.shared.f32 	[_ZZ8kernel_9PfS_S_S_S_S_S_S_S_S_S_S_S_S_S_S_S_S_S_S_E5myVar+32], %f6;
	ld.shared.f32 	%f7, [%r4];
	cvt.f64.f32 	%fd7, %f7;
	mul.f64 	%fd8, %fd7, 0d4047388BF3BEA91E;
	cvt.rn.f32.f64 	%f8, %fd8;
	st.shared.f32 	[_ZZ8kernel_9PfS_S_S_S_S_S_S_S_S_S_S_S_S_S_S_S_S_S_S_E5myVar+12], %f8;
	ld.shared.f32 	%f9, [%r4];
	cvt.f64.f32 	%fd9, %f9;
	mul.f64 	%fd10, %fd9, 0d4021B59817B95A29;
	cvt.rn.f32.f64 	%f10, %fd10;
	st.shared.f32 	[_ZZ8kernel_9PfS_S_S_S_S_S_S_S_S_S_S_S_S_S_S_S_S_S_S_E5myVar+24], %f10;
	ld.shared.f32 	%f11, [%r4];
	cvt.f64.f32 	%fd11, %f11;
	mul.f64 	%fd12, %fd11, 0d403419B38D60A633;
	cvt.rn.f32.f64 	%f12, %fd12;
	st.shared.f32 	[_ZZ8kernel_9PfS_S_S_S_S_S_S_S_S_S_S_S_S_S_S_S_S_S_S_E5myVar+32], %f12;
	ld.shared.f32 	%f13, [%r4];
	cvt.f64.f32 	%fd13, %f13;
	mul.f64 	%fd14, %fd13, 0d402190296B3354C1;
	cvt.rn.f32.f64 	%f14, %fd14;
	st.shared.f32 	[_ZZ8kernel_9PfS_S_S_S_S_S_S_S_S_S_S_S_S_S_S_S_S_S_S_E5myVar+24], %f14;
	ld.shared.f32 	%f15, [%r4];
	cvt.f64.f32 	%fd15, %f15;
	mul.f64 	%fd16, %fd15, 0d4046392EA52EF912;
	cvt.rn.f32.f64 	%f16, %fd16;
	st.shared.f32 	[_ZZ8kernel_9PfS_S_S_S_S_S_S_S_S_S_S_S_S_S_S_S_S_S_S_E5myVar+32], %f16;
	ld.shared.f32 	%f17, [%r4];
	cvt.f64.f32 	%fd17, %f17;
	mul.f64 	%fd18, %fd17, 0d401DFCCE1C58255B;
	cvt.rn.f32.f64 	%f18, %fd18;
	st.shared.f32 	[_ZZ8kernel_9PfS_S_S_S_S_S_S_S_S_S_S_S_S_S_S_S_S_S_S_E5myVar+20], %f18;
	ld.shared.f32 	%f19, [%r4];
	cvt.f64.f32 	%fd19, %f19;
	mul.f64 	%fd20, %fd19, 0d404464805A2D7300;
	cvt.rn.f32.f64 	%f20, %fd20;
	st.shared.f32 	[_ZZ8kernel_9PfS_S_S_S_S_S_S_S_S_S_S_S_S_S_S_S_S_S_S_E5myVar+32], %f20;
	ld.shared.f32 	%f21, [_ZZ8kernel_9PfS_S_S_S_S_S_S_S_S_S_S_S_S_S_S_S_S_S_S_E5myVar];
	st.global.f32 	[%rd40], %f21;
	ld.shared.f32 	%f22, [_ZZ8kernel_9PfS_S_S_S_S_S_S_S_S_S_S_S_S_S_S_S_S_S_S_E5myVar+4];
	st.global.f32 	[%rd39+4], %f22;
	ld.shared.f32 	%f23, [_ZZ8kernel_9PfS_S_S_S_S_S_S_S_S_S_S_S_S_S_S_S_S_S_S_E5myVar+8];
	st.global.f32 	[%rd38+8], %f23;
	st.global.f32 	[%rd37+12], %f8;
	ld.shared.f32 	%f24, [_ZZ8kernel_9PfS_S_S_S_S_S_S_S_S_S_S_S_S_S_S_S_S_S_S_E5myVar+16];
	st.global.f32 	[%rd36+16], %f24;
	st.global.f32 	[%rd35+20], %f18;
	st.global.f32 	[%rd34+24], %f14;
	ld.shared.f32 	%f25, [_ZZ8kernel_9PfS_S_S_S_S_S_S_S_S_S_S_S_S_S_S_S_S_S_S_E5myVar+28];
	st.global.f32 	[%rd33+28], %f25;
	st.global.f32 	[%rd32+32], %f20;
	ld.shared.f32 	%f26, [_ZZ8kernel_9PfS_S_S_S_S_S_S_S_S_S_S_S_S_S_S_S_S_S_S_E5myVar+36];
	st.global.f32 	[%rd31+36], %f26;
	ld.shared.f32 	%f27, [_ZZ8kernel_9PfS_S_S_S_S_S_S_S_S_S_S_S_S_S_S_S_S_S_S_E5myVar+40];
	st.global.f32 	[%rd30+40], %f27;
	ld.shared.f32 	%f28, [_ZZ8kernel_9PfS_S_S_S_S_S_S_S_S_S_S_S_S_S_S_S_S_S_S_E5myVar+44];
	st.global.f32 	[%rd29+44], %f28;
	ld.shared.f32 	%f29, [_ZZ8kernel_9PfS_S_S_S_S_S_S_S_S_S_S_S_S_S_S_S_S_S_S_E5myVar+48];
	st.global.f32 	[%rd28+48], %f29;
	ld.shared.f32 	%f30, [_ZZ8kernel_9PfS_S_S_S_S_S_S_S_S_S_S_S_S_S_S_S_S_S_S_E5myVar+52];
	st.global.f32 	[%rd27+52], %f30;
	ld.shared.f32 	%f31, [_ZZ8kernel_9PfS_S_S_S_S_S_S_S_S_S_S_S_S_S_S_S_S_S_S_E5myVar+56];
	st.global.f32 	[%rd26+56], %f31;
	ld.shared.f32 	%f32, [_ZZ8kernel_9PfS_S_S_S_S_S_S_S_S_S_S_S_S_S_S_S_S_S_S_E5myVar+60];
	st.global.f32 	[%rd25+60], %f32;
	ld.shared.f32 	%f33, [_ZZ8kernel_9PfS_S_S_S_S_S_S_S_S_S_S_S_S_S_S_S_S_S_S_E5myVar+64];
	st.global.f32 	[%rd24+64], %f33;
	ld.shared.f32 	%f34, [_ZZ8kernel_9PfS_S_S_S_S_S_S_S_S_S_S_S_S_S_S_S_S_S_S_E5myVar+68];
	st.global.f32 	[%rd23+68], %f34;
	ld.shared.f32 	%f35, [_ZZ8kernel_9PfS_S_S_S_S_S_S_S_S_S_S_S_S_S_S_S_S_S_S_E5myVar+72];
	st.global.f32 	[%rd22+72], %f35;
	ld.shared.f32 	%f36, [_ZZ8kernel_9PfS_S_S_S_S_S_S_S_S_S_S_S_S_S_S_S_S_S_S_E5myVar+76];
	st.global.f32 	[%rd21+76], %f36;
	ret;

}
	// .globl	_Z9kernel_10PfS_S_S_S_S_S_S_S_S_S_S_S_S_S_S_S_S_S_S_
.visible .entry _Z9kernel_10PfS_S_S_S_S_S_S_S_S_S_S_S_S_S_S_S_S_S_S_(
	.param .u64 .ptr .align 1 _Z9kernel_10PfS_S_S_S_S_S_S_S_S_S_S_S_S_S_S_S_S_S_S__param_0,
	.param .u64 .ptr .align 1 _Z9kernel_10PfS_S_S_S_S_S_S_S_S_S_S_S_S_S_S_S_S_S_S__param_1,
	.param .u64 .ptr .align 1 _Z9kernel_10PfS_S_S_S_S_S_S_S_S_S_S_S_S_S_S_S_S_S_S__param_2,
	.param .u64 .ptr .align 1 _Z9kernel_10PfS_S_S_S_S_S_S_S_S_S_S_S_S_S_S_S_S_S_S__param_3,
	.param .u64 .ptr .align 1 _Z9kernel_10PfS_S_S_S_S_S_S_S_S_S_S_S_S_S_S_S_S_S_S__param_4,
	.param .u64 .ptr .align 1 _Z9kernel_10PfS_S_S_S_S_S_S_S_S_S_S_S_S_S_S_S_S_S_S__param_5,
	.param .u64 .ptr .align 1 _Z9kernel_10PfS_S_S_S_S_S_S_S_S_S_S_S_S_S_S_S_S_S_S__param_6,
	.param .u64 .ptr .align 1 _Z9kernel_10PfS_S_S_S_S_S_S_S_S_S_S_S_S_S_S_S_S_S_S__param_7,
	.param .u64 .ptr .align 1 _Z9kernel_10PfS_S_S_S_S_S_S_S_S_S_S_S_S_S_S_S_S_S_S__param_8,
	.param .u64 .ptr .align 1 _Z9kernel_10PfS_S_S_S_S_S_S_S_S_S_S_S_S_S_S_S_S_S_S__param_9,
	.param .u64 .ptr .align 1 _Z9kernel_10PfS_S_S_S_S_S_S_S_S_S_S_S_S_S_S_S_S_S_S__param_10,
	.param .u64 .ptr .align 1 _Z9kernel_10PfS_S_S_S_S_S_S_S_S_S_S_S_S_S_S_S_S_S_S__param_11,
	.param .u64 .ptr .align 1 _Z9kernel_10PfS_S_S_S_S_S_S_S_S_S_S_S_S_S_S_S_S_S_S__param_12,
	.param .u64 .ptr .align 1 _Z9kernel_10PfS_S_S_S_S_S_S_S_S_S_S_S_S_S_S_S_S_S_S__param_13,
	.param .u64 .ptr .align 1 _Z9kernel_10PfS_S_S_S_S_S_S_S_S_S_S_S_S_S_S_S_S_S_S__param_14,
	.param .u64 .ptr .align 1 _Z9kernel_10PfS_S_S_S_S_S_S_S_S_S_S_S_S_S_S_S_S_S_S__param_15,
	.param .u64 .ptr .align 1 _Z9kernel_10PfS_S_S_S_S_S_S_S_S_S_S_S_S_S_S_S_S_S_S__param_16,
	.param .u64 .ptr .align 1 _Z9kernel_10PfS_S_S_S_S_S_S_S_S_S_S_S_S_S_S_S_S_S_S__param_17,
	.param .u64 .ptr .align 1 _Z9kernel_10PfS_S_S_S_S_S_S_S_S_S_S_S_S_S_S_S_S_S_S__param_18,
	.param .u64 .ptr .align 1 _Z9kernel_10PfS_S_S_S_S_S_S_S_S_S_S_S_S_S_S_S_S_S_S__param_19
)
{
	.reg .b32 	%r<5>;
	.reg .b32 	%f<35>;
	.reg .b64 	%rd<41>;
	.reg .b64 	%fd<21>;
	// demoted variable
	.shared .align 4 .b8 _ZZ9kernel_10PfS_S_S_S_S_S_S_S_S_S_S_S_S_S_S_S_S_S_S_E5myVar[4096];
	ld.param.u64 	%rd1, [_Z9kernel_10PfS_S_S_S_S_S_S_S_S_S_S_S_S_S_S_S_S_S_S__param_0];
	ld.param.u64 	%rd2, [_Z9kernel_10PfS_S_S_S_S_S_S_S_S_S_S_S_S_S_S_S_S_S_S__param_1];
	ld.param.u64 	%rd3, [_Z9kernel_10PfS_S_S_S_S_S_S_S_S_S_S_S_S_S_S_S_S_S_S__param_2];
	ld.param.u64 	%rd4, [_Z9kernel_10PfS_S_S_S_S_S_S_S_S_S_S_S_S_S_S_S_S_S_S__param_3];
	ld.param.u64 	%rd5, [_Z9kernel_10PfS_S_S_S_S_S_S_S_S_S_S_S_S_S_S_S_S_S_S__param_4];
	ld.param.u64 	%rd6, [_Z9kernel_10PfS_S_S_S_S_S_S_S_S_S_S_S_S_S_S_S_S_S_S__param_5];
	ld.param.u64 	%rd7, [_Z9kernel_10PfS_S_S_S_S_S_S_S_S_S_S_S_S_S_S_S_S_S_S__param_6];
	ld.param.u64 	%rd8, [_Z9kernel_10PfS_S_S_S_S_S_S_S_S_S_S_S_S_S_S_S_S_S_S__param_7];
	ld.param.u64 	%rd9, [_Z9kernel_10PfS_S_S_S_S_S_S_S_S_S_S_S_S_S_S_S_S_S_S__param_8];
	ld.param.u64 	%rd10, [_Z9kernel_10PfS_S_S_S_S_S_S_S_S_S_S_S_S_S_S_S_S_S_S__param_9];
	ld.param.u64 	%rd11, [_Z9kernel_10PfS_S_S_S_S_S_S_S_S_S_S_S_S_S_S_S_S_S_S__param_10];
	ld.param.u64 	%rd12, [_Z9kernel_10PfS_S_S_S_S_S_S_S_S_S_S_S_S_S_S_S_S_S_S__param_11];
	ld.param.u64 	%rd13, [_Z9kernel_10PfS_S_S_S_S_S_S_S_S_S_S_S_S_S_S_S_S_S_S__param_12];
	ld.param.u64 	%rd14, [_Z9kernel_10PfS_S_S_S_S_S_S_S_S_S_S_S_S_S_S_S_S_S_S__param_13];
	ld.param.u64 	%rd15, [_Z9kernel_10PfS_S_S_S_S_S_S_S_S_S_S_S_S_S_S_S_S_S_S__param_14];
	ld.param.u64 	%rd16, [_Z9kernel_10PfS_S_S_S_S_S_S_S_S_S_S_S_S_S_S_S_S_S_S__param_15];
	ld.param.u64 	%rd17, [_Z9kernel_10PfS_S_S_S_S_S_S_S_S_S_S_S_S_S_S_S_S_S_S__param_16];
	ld.param.u64 	%rd18, [_Z9kernel_10PfS_S_S_S_S_S_S_S_S_S_S_S_S_S_S_S_S_S_S__param_17];
	ld.param.u64 	%rd19, [_Z9kernel_10PfS_S_S_S_S_S_S_S_S_S_S_S_S_S_S_S_S_S_S__param_18];
	ld.param.u64 	%rd20, [_Z9kernel_10PfS_S_S_S_S_S_S_S_S_S_S_S_S_S_S_S_S_S_S__param_19];
	cvta.to.global.u64 	%rd21, %rd20;
	cvta.to.global.u64 	%rd22, %rd19;
	cvta.to.global.u64 	%rd23, %rd18;
	cvta.to.global.u64 	%rd24, %rd17;
	cvta.to.global.u64 	%rd25, %rd16;
	cvta.to.global.u64 	%rd26, %rd15;
	cvta.to.global.u64 	%rd27, %rd14;
	cvta.to.global.u64 	%rd28, %rd13;
	cvta.to.global.u64 	%rd29, %rd12;
	cvta.to.global.u64 	%rd30, %rd11;
	cvta.to.global.u64 	%rd31, %rd10;
	cvta.to.global.u64 	%rd32, %rd9;
	cvta.to.global.u64 	%rd33, %rd8;
	cvta.to.global.u64 	%rd34, %rd7;
	cvta.to.global.u64 	%rd35, %rd6;
	cvta.to.global.u64 	%rd36, %rd5;
	cvta.to.global.u64 	%rd37, %rd4;
	cvta.to.global.u64 	%rd38, %rd3;
	cvta.to.global.u64 	%rd39, %rd2;
	cvta.to.global.u64 	%rd40, %rd1;
	mov.u32 	%r1, %tid.x;
	shl.b32 	%r2, %r1, 2;
	mov.u32 	%r3, _ZZ9kernel_10PfS_S_S_S_S_S_S_S_S_S_S_S_S_S_S_S_S_S_S_E5myVar;
	add.s32 	%r4, %r3, %r2;
	ld.shared.f32 	%f1, [%r4];
	cvt.f64.f32 	%fd1, %f1;
	mul.f64 	%fd2, %fd1, 0d4044AFFD82773E25;
	cvt.rn.f32.f64 	%f2, %fd2;
	st.shared.f32 	[_ZZ9kernel_10PfS_S_S_S_S_S_S_S_S_S_S_S_S_S_S_S_S_S_S_E5myVar+24], %f2;
	ld.shared.f32 	%f3, [%r4];
	cvt.f64.f32 	%fd3, %f3;
	mul.f64 	%fd4, %fd3, 0d401655F394B7B289;
	cvt.rn.f32.f64 	%f4, %fd4;
	st.shared.f32 	[_ZZ9kernel_10PfS_S_S_S_S_S_S_S_S_S_S_S_S_S_S_S_S_S_S_E5myVar+28], %f4;
	ld.shared.f32 	%f5, [%r4];
	cvt.f64.f32 	%fd5, %f5;
	mul.f64 	%fd6, %fd5, 0d4026D488C60CBF2B;
	cvt.rn.f32.f64 	%f6, %fd6;
	st.shared.f32 	[_ZZ9kernel_10PfS_S_S_S_S_S_S_S_S_S_S_S_S_S_S_S_S_S_S_E5myVar+4], %f6;
	ld.shared.f32 	%f7, [%r4];
	cvt.f64.f32 	%fd7, %f7;
	mul.f64 	%fd8, %fd7, 0d40300A3F8982CB21;
	cvt.rn.f32.f64 	%f8, %fd8;
	st.shared.f32 	[_ZZ9kernel_10PfS_S_S_S_S_S_S_S_S_S_S_S_S_S_S_S_S_S_S_E5myVar+28], %f8;
	ld.shared.f32 	%f9, [%r4];
	cvt.f64.f32 	%fd9, %f9;
	mul.f64 	%fd10, %fd9, 0d40488078854CDB7B;
	cvt.rn.f32.f64 	%f10, %fd10;
	st.shared.f32 	[_ZZ9kernel_10PfS_S_S_S_S_S_S_S_S_S_S_S_S_S_S_S_S_S_S_E5myVar+36], %f10;
	ld.shared.f32 	%f11, [%r4];
	cvt.f64.f32 	%fd11, %f11;
	mul.f64 	%fd12, %fd11, 0d4040C3BFCEB78898;
	cvt.rn.f32.f64 	%f12, %fd12;
	st.shared.f32 	[_ZZ9kernel_10PfS_S_S_S_S_S_S_S_S_S_S_S_S_S_S_S_S_S_S_E5myVar+36], %f12;
	ld.shared.f32 	%f13, [%r4];
	cvt.f64.f32 	%fd13, %f13;
	mul.f64 	%fd14, %fd13, 0d400DCD6A161E4F76;
	cvt.rn.f32.f64 	%f14, %fd14;
	st.shared.f32 	[_ZZ9kernel_10PfS_S_S_S_S_S_S_S_S_S_S_S_S_S_S_S_S_S_S_E5myVar+36], %f14;
	ld.shared.f32 	%f15, [%r4];
	cvt.f64.f32 	%fd15, %f15;
	mul.f64 	%fd16, %fd15, 0d404228D3B6CBD988;
	cvt.rn.f32.f64 	%f16, %fd16;
	st.shared.f32 	[_ZZ9kernel_10PfS_S_S_S_S_S_S_S_S_S_S_S_S_S_S_S_S_S_S_E5myVar+36], %f16;
	ld.shared.f32 	%f17, [%r4];
	cvt.f64.f32 	%fd17, %f17;
	mul.f64 	%fd18, %fd17, 0d404156A1A500D5E9;
	cvt.rn.f32.f64 	%f18, %fd18;
	st.shared.f32 	[_ZZ9kernel_10PfS_S_S_S_S_S_S_S_S_S_S_S_S_S_S_S_S_S_S_E5myVar+16], %f18;
	ld.shared.f32 	%f19, [%r4];
	cvt.f64.f32 	%fd19, %f19;
	mul.f64 	%fd20, %fd19, 0d3FE9438088509BFA;
	cvt.rn.f32.f64 	%f20, %fd20;
	st.shared.f32 	[_ZZ9kernel_10PfS_S_S_S_S_S_S_S_S_S_S_S_S_S_S_S_S_S_S_E5myVar+32], %f20;
	ld.shared.f32 	%f21, [_ZZ9kernel_10PfS_S_S_S_S_S_S_S_S_S_S_S_S_S_S_S_S_S_S_E5myVar];
	st.global.f32 	[%rd40], %f21;
	st.global.f32 	[%rd39+4], %f6;
	ld.shared.f32 	%f22, [_ZZ9kernel_10PfS_S_S_S_S_S_S_S_S_S_S_S_S_S_S_S_S_S_S_E5myVar+8];
	st.global.f32 	[%rd38+8], %f22;
	ld.shared.f32 	%f23, [_ZZ9kernel_10PfS_S_S_S_S_S_S_S_S_S_S_S_S_S_S_S_S_S_S_E5myVar+12];
	st.global.f32 	[%rd37+12], %f23;
	st.global.f32 	[%rd36+16], %f18;
	ld.shared.f32 	%f24, [_ZZ9kernel_10PfS_S_S_S_S_S_S_S_S_S_S_S_S_S_S_S_S_S_S_E5myVar+20];
	st.global.f32 	[%rd35+20], %f24;
	st.global.f32 	[%rd34+24], %f2;
	st.global.f32 	[%rd33+28], %f8;
	st.global.f32 	[%rd32+32], %f20;
	st.global.f32 	[%rd31+36], %f16;
	ld.shared.f32 	%f25, [_ZZ9kernel_10PfS_S_S_S_S_S_S_S_S_S_S_S_S_S_S_S_S_S_S_E5myVar+40];
	st.global.f32 	[%rd30+40], %f25;
	ld.shared.f32 	%f26, [_ZZ9kernel_10PfS_S_S_S_S_S_S_S_S_S_S_S_S_S_S_S_S_S_S_E5myVar+44];
	st.global.f32 	[%rd29+44], %f26;
	ld.shared.f32 	%f27, [_ZZ9kernel_10PfS_S_S_S_S_S_S_S_S_S_S_S_S_S_S_S_S_S_S_E5myVar+48];
	st.global.f32 	[%rd28+48], %f27;
	ld.shared.f32 	%f28, [_ZZ9kernel_10PfS_S_S_S_S_S_S_S_S_S_S_S_S_S_S_S_S_S_S_E5myVar+52];
	st.global.f32 	[%rd27+52], %f28;
	ld.shared.f32 	%f29, [_ZZ9kernel_10PfS_S_S_S_S_S_S_S_S_S_S_S_S_S_S_S_S_S_S_E5myVar+56];
	st.global.f32 	[%rd26+56], %f29;
	ld.shared.f32 	%f30, [_ZZ9kernel_10PfS_S_S_S_S_S_S_S_S_S_S_S_S_S_S_S_S_S_S_E5myVar+60];
	st.global.f32 	[%rd25+60], %f30;
	ld.shared.f32 	%f31, [_ZZ9kernel_10PfS_S_S_S_S_S_S_S_S_S_S_S_S_S_S_S_S_S_S_E5myVar+64];
	st.global.f32 	[%rd24+64], %f31;
	ld.shared.f32 	%f32, [_ZZ9kernel_10PfS_S_S_S_S_S_S_S_S_S_S_S_S_S_S_S_S_S_S_E5myVar+68];
	st.global.f32 	[%rd23+68], %f32;
	ld.shared.f32 	%f33, [_ZZ9kernel_10PfS_S_S_S_S_S_S_S_S_S_S_S_S_S_S_S_S_S_S_E5myVar+72];
	st.global.f32 	[%rd22+72], %f33;
	ld.shared.f32 	%f34, [_ZZ9kernel_10PfS_S_S_S_S_S_S_S_S_S_S_S_S_S_S_S_S_S_S_E5myVar+76];
	st.global.f32 	[%rd21+76], %f34;
	ret;

}
	// .globl	_Z9kernel_11PfS_S_S_S_S_S_S_S_S_S_S_S_S_S_S_S_S_S_S_
.visible .entry _Z9kernel_11PfS_S_S_S_S_S_S_S_S_S_S_S_S_S_S_S_S_S_S_(
	.param .u64 .ptr .align 1 _Z9kernel_11PfS_S_S_S_S_S_S_S_S_S_S_S_S_S_S_S_S_S_S__param_0,
	.param .u64 .ptr .align 1 _Z9kernel_11PfS_S_S_S_S_S_S_S_S_S_S_S_S_S_S_S_S_S_S__param_1,
	.param .u64 .ptr .align 1 _Z9kernel_11PfS_S_S_S_S_S_S_S_S_S_S_S_S_S_S_S_S_S_S__param_2,
	.param .u64 .ptr .align 1 _Z9kernel_11PfS_S_S_S_S_S_S_S_S_S_S_S_S_S_S_S_S_S_S__param_3,
	.param .u64 .ptr .align 1 _Z9kernel_11PfS_S_S_S_S_S_S_S_S_S_S_S_S_S_S_S_S_S_S__param_4,
	.param .u64 .ptr .align 1 _Z9kernel_11PfS_S_S_S_S_S_S_S_S_S_S_S_S_S_S_S_S_S_S__param_5,
	.param .u64 .ptr .align 1 _Z9kernel_11PfS_S_S_S_S_S_S_S_S_S_S_S_S_S_S_S_S_S_S__param_6,
	.param .u64 .ptr .align 1 _Z9kernel_11PfS_S_S_S_S_S_S_S_S_S_S_S_S_S_S_S_S_S_S__param_7,
	.param .u64 .ptr .align 1 _Z9kernel_11PfS_S_S_S_S_S_S_S_S_S_S_S_S_S_S_S_S_S_S__param_8,
	.param .u64 .ptr .align 1 _Z9kernel_11PfS_S_S_S_S_S_S_S_S_S_S_S_S_S_S_S_S_S_S__param_9,
	.param .u64 .ptr .align 1 _Z9kernel_11PfS_S_S_S_S_S_S_S_S_S_S_S_S_S_S_S_S_S_S__param_10,
	.param .u64 .ptr .align 1 _Z9kernel_11PfS_S_S_S_S_S_S_S_S_S_S_S_S_S_S_S_S_S_S__param_11,
	.param .u64 .ptr .align 1 _Z9kernel_11PfS_S_S_S_S_S_S_S_S_S_S_S_S_S_S_S_S_S_S__param_12,
	.param .u64 .ptr .align 1 _Z9kernel_11PfS_S_S_S_S_S_S_S_S_S_S_S_S_S_S_S_S_S_S__param_13,
	.param .u64 .ptr .align 1 _Z9kernel_11PfS_S_S_S_S_S_S_S_S_S_S_S_S_S_S_S_S_S_S__param_14,
	.param .u64 .ptr .align 1 _Z9kernel_11PfS_S_S_S_S_S_S_S_S_S_S_S_S_S_S_S_S_S_S__param_15,
	.param .u64 .ptr .align 1 _Z9kernel_11PfS_S_S_S_S_S_S_S_S_S_S_S_S_S_S_S_S_S_S__param_16,
	.param .u64 .ptr .align 1 _Z9kernel_11PfS_S_S_S_S_S_S_S_S_S_S_S_S_S_S_S_S_S_S__param_17,
	.param .u64 .ptr .align 1 _Z9kernel_11PfS_S_S_S_S_S_S_S_S_S_S_S_S_S_S_S_S_S_S__param_18,
	.param .u64 .ptr .align 1 _Z9kernel_11PfS_S_S_S_S_S_S_S_S_S_S_S_S_S_S_S_S_S_S__param_19
)
{
	.reg .b32 	%r<5>;
	.reg .b32 	%f<35>;
	.reg .b64 	%rd<41>;
	.reg .b64 	%fd<21>;
	// demoted variable
	.shared .align 4 .b8 _ZZ9kernel_11PfS_S_S_S_S_S_S_S_S_S_S_S_S_S_S_S_S_S_S_E5myVar[4096];
	ld.param.u64 	%rd1, [_Z9kernel_11PfS_S_S_S_S_S_S_S_S_S_S_S_S_S_S_S_S_S_S__param_0];
	ld.param.u64 	%rd2, [_Z9kernel_11PfS_S_S_S_S_S_S_S_S_S_S_S_S_S_S_S_S_S_S__param_1];
	ld.param.u64 	%rd3, [_Z9kernel_11PfS_S_S_S_S_S_S_S_S_S_S_S_S_S_S_S_S_S_S__param_2];
	ld.param.u64 	%rd4, [_Z9kernel_11PfS_S_S_S_S_S_S_S_S_S_S_S_S_S_S_S_S_S_S__param_3];
	ld.param.u64 	%rd5, [_Z9kernel_11PfS_S_S_S_S_S_S_S_S_S_S_S_S_S_S_S_S_S_S__param_4];
	ld.param.u64 	%rd6, [_Z9kernel_11PfS_S_S_S_S_S_S_S_S_S_S_S_S_S_S_S_S_S_S__param_5];
	ld.param.u64 	%rd7, [_Z9kernel_11PfS_S_S_S_S_S_S_S_S_S_S_S_S_S_S_S_S_S_S__param_6];
	ld.param.u64 	%rd8, [_Z9kernel_11PfS_S_S_S_S_S_S_S_S_S_S_S_S_S_S_S_S_S_S__param_7];
	ld.param.u64 	%rd9, [_Z9kernel_11PfS_S_S_S_S_S_S_S_S_S_S_S_S_S_S_S_S_S_S__param_8];
	ld.param.u64 	%rd10, [_Z9kernel_11PfS_S_S_S_S_S_S_S_S_S_S_S_S_S_S_S_S_S_S__param_9];
	ld.param.u64 	%rd11, [_Z9kernel_11PfS_S_S_S_S_S_S_S_S_S_S_S_S_S_S_S_S_S_S__param_10];
	ld.param.u64 	%rd12, [_Z9kernel_11PfS_S_S_S_S_S_S_S_S_S_S_S_S_S_S_S_S_S_S__param_11];
	ld.param.u64 	%rd13, [_Z9kernel_11PfS_S_S_S_S_S_S_S_S_S_S_S_S_S_S_S_S_S_S__param_12];
	ld.param.u64 	%rd14, [_Z9kernel_11PfS_S_S_S_S_S_S_S_S_S_S_S_S_S_S_S_S_S_S__param_13];
	ld.param.u64 	%rd15, [_Z9kernel_11PfS_S_S_S_S_S_S_S_S_S_S_S_S_S_S_S_S_S_S__param_14];
	ld.param.u64 	%rd16, [_Z9kernel_11PfS_S_S_S_S_S_S_S_S_S_S_S_S_S_S_S_S_S_S__param_15];
	ld.param.u64 	%rd17, [_Z9kernel_11PfS_S_S_S_S_S_S_S_S_S_S_S_S_S_S_S_S_S_S__param_16];
	ld.param.u64 	%rd18, [_Z9kernel_11PfS_S_S_S_S_S_S_S_S_S_S_S_S_S_S_S_S_S_S__param_17];
	ld.param.u64 	%rd19, [_Z9kernel_11PfS_S_S_S_S_S_S_S_S_S_S_S_S_S_S_S_S_S_S__param_18];
	ld.param.u64 	%rd20, [_Z9kernel_11PfS_S_S_S_S_S_S_S_S_S_S_S_S_S_S_S_S_S_S__param_19];
	cvta.to.global.u64 	%rd21, %rd20;
	cvta.to.global.u64 	%rd22, %rd19;
	cvta.to.global.u64 	%rd23, %rd18;
	cvta.to.global.u64 	%rd24, %rd17;
	cvta.to.global.u64 	%rd25, %rd16;
	cvta.to.global.u64 	%rd26, %rd15;
	cvta.to.global.u64 	%rd27, %rd14;
	cvta.to.global.u64 	%rd28, %rd13;
	cvta.to.global.u64 	%rd29, %rd12;
	cvta.to.global.u64 	%rd30, %rd11;
	cvta.to.global.u64 	%rd31, %rd10;
	cvta.to.global.u64 	%rd32, %rd9;
	cvta.to.global.u64 	%rd33, %rd8;
	cvta.to.global.u64 	%rd34, %rd7;
	cvta.to.global.u64 	%rd35, %rd6;
	cvta.to.global.u64 	%rd36, %rd5;
	cvta.to.global.u64 	%rd37, %rd4;
	cvta.to.global.u64 	%rd38, %rd3;
	cvta.to.global.u64 	%rd39, %rd2;
	cvta.to.global.u64 	%rd40, %rd1;
	mov.u32 	%r1, %tid.x;
	shl.b32 	%r2, %r1, 2;
	mov.u32 	%r3, _ZZ9kernel_11PfS_S_S_S_S_S_S_S_S_S_S_S_S_S_S_S_S_S_S_E5myVar;
	add.s32 	%r4, %r3, %r2;
	ld.shared.f32 	%f1, [%r4];
	cvt.f64.f32 	%fd1, %f1;
	mul.f64 	%fd2, %fd1, 0d403BAACE67D77FAE;
	cvt.rn.f32.f64 	%f2, %fd2;
	st.shared.f32 	[_ZZ9kernel_11PfS_S_S_S_S_S_S_S_S_S_S_S_S_S_S_S_S_S_S_E5myVar+20], %f2;
	ld.shared.f32 	%f3, [%r4];
	cvt.f64.f32 	%fd3, %f3;
	mul.f64 	%fd4, %fd3, 0d402967E175D13D75;
	cvt.rn.f32.f64 	%f4, %fd4;
	st.shared.f32 	[_ZZ9kernel_11PfS_S_S_S_S_S_S_S_S_S_S_S_S_S_S_S_S_S_S_E5myVar+8], %f4;
	ld.shared.f32 	%f5, [%r4];
	cvt.f64.f32 	%fd5, %f5;
	mul.f64 	%fd6, %fd5, 0d4032BB09635610AE;
	cvt.rn.f32.f64 	%f6, %fd6;
	st.shared.f32 	[_ZZ9kernel_11PfS_S_S_S_S_S_S_S_S_S_S_S_S_S_S_S_S_S_S_E5myVar+8], %f6;
	ld.shared.f32 	%f7, [%r4];
	cvt.f64.f32 	%fd7, %f7;
	mul.f64 	%fd8, %fd7, 0d402004F3343FA2AD;
	cvt.rn.f32.f64 	%f8, %fd8;
	st.shared.f32 	[_ZZ9kernel_11PfS_S_S_S_S_S_S_S_S_S_S_S_S_S_S_S_S_S_S_E5myVar+36], %f8;
	ld.shared.f32 	%f9, [%r4];
	cvt.f64.f32 	%fd9, %f9;
	mul.f64 	%fd10, %fd9, 0d3FFE76B2AF145522;
	cvt.rn.f32.f64 	%f10, %fd10;
	st.shared.f32 	[_ZZ9kernel_11PfS_S_S_S_S_S_S_S_S_S_S_S_S_S_S_S_S_S_S_E5myVar+36], %f10;
	ld.shared.f32 	%f11, [%r4];
	cvt.f64.f32 	%fd11, %f11;
	mul.f64 	%fd12, %fd11, 0d40340AE58A32F449;
	cvt.rn.f32.f64 	%f12, %fd12;
	st.shared.f32 	[_ZZ9kernel_11PfS_S_S_S_S_S_S_S_S_S_S_S_S_S_S_S_S_S_S_E5myVar+36], %f12;
	ld.shared.f32 	%f13, [%r4];
	cvt.f64.f32 	%fd13, %f13;
	mul.f64 	%fd14, %fd13, 0d404125748A159818;
	cvt.rn.f32.f64 	%f14, %fd14;
	st.shared.f32 	[_ZZ9kernel_11PfS_S_S_S_S_S_S_S_S_S_S_S_S_S_S_S_S_S_S_E5myVar], %f14;
	ld.shared.f32 	%f15, [%r4];
	cvt.f64.f32 	%fd15, %f15;
	mul.f64 	%fd16, %fd15, 0d4043BA6DF82B1F68;
	cvt.rn.f32.f64 	%f16, %fd16;
	st.shared.f32 	[_ZZ9kernel_11PfS_S_S_S_S_S_S_S_S_S_S_S_S_S_S_S_S_S_S_E5myVar+36], %f16;
	ld.shared.f32 	%f17, [%r4];
	cvt.f64.f32 	%fd17, %f17;
	mul.f64 	%fd18, %fd17, 0d4039CE2584F4C6E7;
	cvt.rn.f32.f64 	%f18, %fd18;
	st.shared.f32 	[_ZZ9kernel_11PfS_S_S_S_S_S_S_S_S_S_S_S_S_S_S_S_S_S_S_E5myVar+4], %f18;
	ld.shared.f32 	%f19, [%r4];
	cvt.f64.f32 	%fd19, %f19;
	mul.f64 	%fd20, %fd19, 0d4025C318548A9BD0;
	cvt.rn.f32.f64 	%f20, %fd20;
	st.shared.f32 	[_ZZ9kernel_11PfS_S_S_S_S_S_S_S_S_S_S_S_S_S_S_S_S_S_S_E5myVar+28], %f20;
	st.global.f32 	[%rd40], %f14;
	st.global.f32 	[%rd39+4], %f18;
	st.global.f32 	[%rd38+8], %f6;
	ld.shared.f32 	%f21, [_ZZ9kernel_11PfS_S_S_S_S_S_S_S_S_S_S_S_S_S_S_S_S_S_S_E5myVar+12];
	st.global.f32 	[%rd37+12], %f21;
	ld.shared.f32 	%f22, [_ZZ9kernel_11PfS_S_S_S_S_S_S_S_S_S_S_S_S_S_S_S_S_S_S_E5myVar+16];
	st.global.f32 	[%rd36+16], %f22;
	st.global.f32 	[%rd35+20], %f2;
	ld.shared.f32 	%f23, [_ZZ9kernel_11PfS_S_S_S_S_S_S_S_S_S_S_S_S_S_S_S_S_S_S_E5myVar+24];
	st.global.f32 	[%rd34+24], %f23;
	st.global.f32 	[%rd33+28], %f20;
	ld.shared.f32 	%f24, [_ZZ9kernel_11PfS_S_S_S_S_S_S_S_S_S_S_S_S_S_S_S_S_S_S_E5myVar+32];
	st.global.f32 	[%rd32+32], %f24;
	st.global.f32 	[%rd31+36], %f16;
	ld.shared.f32 	%f25, [_ZZ9kernel_11PfS_S_S_S_S_S_S_S_S_S_S_S_S_S_S_S_S_S_S_E5myVar+40];
	st.global.f32 	[%rd30+40], %f25;
	ld.shared.f32 	%f26, [_ZZ9kernel_11PfS_S_S_S_S_S_S_S_S_S_S_S_S_S_S_S_S_S_S_E5myVar+44];
	st.global.f32 	[%rd29+44], %f26;
	ld.shared.f32 	%f27, [_ZZ9kernel_11PfS_S_S_S_S_S_S_S_S_S_S_S_S_S_S_S_S_S_S_E5myVar+48];
	st.global.f32 	[%rd28+48], %f27;
	ld.shared.f32 	%f28, [_ZZ9kernel_11PfS_S_S_S_S_S_S_S_S_S_S_S_S_S_S_S_S_S_S_E5myVar+52];
	st.global.f32 	[%rd27+52], %f28;
	ld.shared.f32 	%f29, [_ZZ9kernel_11PfS_S_S_S_S_S_S_S_S_S_S_S_S_S_S_S_S_S_S_E5myVar+56];
	st.global.f32 	[%rd26+56], %f29;
	ld.shared.f32 	%f30, [_ZZ9kernel_11PfS_S_S_S_S_S_S_S_S_S_S_S_S_S_S_S_S_S_S_E5myVar+60];
	st.global.f32 	[%rd25+60], %f30;
	ld.shared.f32 	%f31, [_ZZ9kernel_11PfS_S_S_S_S_S_S_S_S_S_S_S_S_S_S_S_S_S_S_E5myVar+64];
	st.global.f32 	[%rd24+64], %f31;
	ld.shared.f32 	%f32, [_ZZ9kernel_11PfS_S_S_S_S_S_S_S_S_S_S_S_S_S_S_S_S_S_S_E5myVar+68];
	st.global.f32 	[%rd23+68], %f32;
	ld.shared.f32 	%f33, [_ZZ9kernel_11PfS_S_S_S_S_S_S_S_S_S_S_S_S_S_S_S_S_S_S_E5myVar+72];
	st.global.f32 	[%rd22+72], %f33;
	ld.shared.f32 	%f34, [_ZZ9kernel_11PfS_S_S_S_S_S_S_S_S_S_S_S_S_S_S_S_S_S_S_E5myVar+76];
	st.global.f32 	[%rd21+76], %f34;
	ret;

}
	// .globl	_Z9kernel_12PfS_S_S_S_S_S_S_S_S_S_S_S_S_S_S_S_S_S_S_
.visible .entry _Z9kernel_12PfS_S_S_S_S_S_S_S_S_S_S_S_S_S_S_S_S_S_S_(
	.param .u64 .ptr .align 1 _Z9kernel_12PfS_S_S_S_S_S_S_S_S_S_S_S_S_S_S_S_S_S_S__param_0,
	.param .u64 .ptr .align 1 _Z9kernel_12PfS_S_S_S_S_S_S_S_S_S_S_S_S_S_S_S_S_S_S__param_1,
	.param .u64 .ptr .align 1 _Z9kernel_12PfS_S_S_S_S_S_S_S_S_S_S_S_S_S_S_S_S_S_S__param_2,
	.param .u64 .ptr .align 1 _Z9kernel_12PfS_S_S_S_S_S_S_S_S_S_S_S_S_S_S_S_S_S_S__param_3,
	.param .u64 .ptr .align 1 _Z9kernel_12PfS_S_S_S_S_S_S_S_S_S_S_S_S_S_S_S_S_S_S__param_4,
	.param .u64 .ptr .align 1 _Z9kernel_12PfS_S_S_S_S_S_S_S_S_S_S_S_S_S_S_S_S_S_S__param_5,
	.param .u64 .ptr .align 1 _Z9kernel_12PfS_S_S_S_S_S_S_S_S_S_S_S_S_S_S_S_S_S_S__param_6,
	.param .u64 .ptr .align 1 _Z9kernel_12PfS_S_S_S_S_S_S_S_S_S_S_S_S_S_S_S_S_S_S__param_7,
	.param .u64 .ptr .align 1 _Z9kernel_12PfS_S_S_S_S_S_S_S_S_S_S_S_S_S_S_S_S_S_S__param_8,
	.param .u64 .ptr .align 1 _Z9kernel_12PfS_S_S_S_S_S_S_S_S_S_S_S_S_S_S_S_S_S_S__param_9,
	.param .u64 .ptr .align 1 _Z9kernel_12PfS_S_S_S_S_S_S_S_S_S_S_S_S_S_S_S_S_S_S__param_10,
	.param .u64 .ptr .align 1 _Z9kernel_12PfS_S_S_S_S_S_S_S_S_S_S_S_S_S_S_S_S_S_S__param_11,
	.param .u64 .ptr .align 1 _Z9kernel_12PfS_S_S_S_S_S_S_S_S_S_S_S_S_S_S_S_S_S_S__param_12,
	.param .u64 .ptr .align 1 _Z9kernel_12PfS_S_S_S_S_S_S_S_S_S_S_S_S_S_S_S_S_S_S__param_13,
	.param .u64 .ptr .align 1 _Z9kernel_12PfS_S_S_S_S_S_S_S_S_S_S_S_S_S_S_S_S_S_S__param_14,
	.param .u64 .ptr .align 1 _Z9kernel_12PfS_S_S_S_S_S_S_S_S_S_S_S_S_S_S_S_S_S_S__param_15,
	.param .u64 .ptr .align 1 _Z9kernel_12PfS_S_S_S_S_S_S_S_S_S_S_S_S_S_S_S_S_S_S__param_16,
	.param .u64 .ptr .align 1 _Z9kernel_12PfS_S_S_S_S_S_S_S_S_S_S_S_S_S_S_S_S_S_S__param_17,
	.param .u64 .ptr .align 1 _Z9kernel_12PfS_S_S_S_S_S_S_S_S_S_S_S_S_S_S_S_S_S_S__param_18,
	.param .u64 .ptr .align 1 _Z9kernel_12PfS_S_S_S_S_S_S_S_S_S_S_S_S_S_S_S_S_S_S__param_19
)
{
	.reg .b32 	%r<5>;
	.reg .b32 	%f<35>;
	.reg .b64 	%rd<41>;
	.reg .b64 	%fd<21>;
	// demoted variable
	.shared .align 4 .b8 _ZZ9kernel_12PfS_S_S_S_S_S_S_S_S_S_S_S_S_S_S_S_S_S_S_E5myVar[4096];
	ld.param.u64 	%rd1, [_Z9kernel_12PfS_S_S_S_S_S_S_S_S_S_S_S_S_S_S_S_S_S_S__param_0];
	ld.param.u64 	%rd2, [_Z9kernel_12PfS_S_S_S_S_S_S_S_S_S_S_S_S_S_S_S_S_S_S__param_1];
	ld.param.u64 	%rd3, [_Z9kernel_12PfS_S_S_S_S_S_S_S_S_S_S_S_S_S_S_S_S_S_S__param_2];
	ld.param.u64 	%rd4, [_Z9kernel_12PfS_S_S_S_S_S_S_S_S_S_S_S_S_S_S_S_S_S_S__param_3];
	ld.param.u64 	%rd5, [_Z9kernel_12PfS_S_S_S_S_S_S_S_S_S_S_S_S_S_S_S_S_S_S__param_4];
	ld.param.u64 	%rd6, [_Z9kernel_12PfS_S_S_S_S_S_S_S_S_S_S_S_S_S_S_S_S_S_S__param_5];
	ld.param.u64 	%rd7, [_Z9kernel_12PfS_S_S_S_S_S_S_S_S_S_S_S_S_S_S_S_S_S_S__param_6];
	ld.param.u64 	%rd8, [_Z9kernel_12PfS_S_S_S_S_S_S_S_S_S_S_S_S_S_S_S_S_S_S__param_7];
	ld.param.u64 	%rd9, [_Z9kernel_12PfS_S_S_S_S_S_S_S_S_S_S_S_S_S_S_S_S_S_S__param_8];
	ld.param.u64 	%rd10, [_Z9kernel_12PfS_S_S_S_S_S_S_S_S_S_S_S_S_S_S_S_S_S_S__param_9];
	ld.param.u64 	%rd11, [_Z9kernel_12PfS_S_S_S_S_S_S_S_S_S_S_S_S_S_S_S_S_S_S__param_10];
	ld.param.u64 	%rd12, [_Z9kernel_12PfS_S_S_S_S_S_S_S_S_S_S_S_S_S_S_S_S_S_S__param_11];
	ld.param.u64 	%rd13, [_Z9kernel_12PfS_S_S_S_S_S_S_S_S_S_S_S_S_S_S_S_S_S_S__param_12];
	ld.param.u64 	%rd14, [_Z9kernel_12PfS_S_S_S_S_S_S_S_S_S_S_S_S_S_S_S_S_S_S__param_13];
	ld.param.u64 	%rd15, [_Z9kernel_12PfS_S_S_S_S_S_S_S_S_S_S_S_S_S_S_S_S_S_S__param_14];
	ld.param.u64 	%rd16, [_Z9kernel_12PfS_S_S_S_S_S_S_S_S_S_S_S_S_S_S_S_S_S_S__param_15];
	ld.param.u64 	%rd17, [_Z9kernel_12PfS_S_S_S_S_S_S_S_S_S_S_S_S_S_S_S_S_S_S__param_16];
	ld.param.u64 	%rd18, [_Z9kernel_12PfS_S_S_S_S_S_S_S_S_S_S_S_S_S_S_S_S_S_S__param_17];
	ld.param.u64 	%rd19, [_Z9kernel_12PfS_S_S_S_S_S_S_S_S_S_S_S_S_S_S_S_S_S_S__param_18];
	ld.param.u64 	%rd20, [_Z9kernel_12PfS_S_S_S_S_S_S_S_S_S_S_S_S_S_S_S_S_S_S__param_19];
	cvta.to.global.u64 	%rd21, %rd20;
	cvta.to.global.u64 	%rd22, %rd19;
	cvta.to.global.u64 	%rd23, %rd18;
	cvta.to.global.u64 	%rd24, %rd17;
	cvta.to.global.u64 	%rd25, %rd16;
	cvta.to.global.u64 	%rd26, %rd15;
	cvta.to.global.u64 	%rd27, %rd14;
	cvta.to.global.u64 	%rd28, %rd13;
	cvta.to.global.u64 	%rd29, %rd12;
	cvta.to.global.u64 	%rd30, %rd11;
	cvta.to.global.u64 	%rd31, %rd10;
	cvta.to.global.u64 	%rd32, %rd9;
	cvta.to.global.u64 	%rd33, %rd8;
	cvta.to.global.u64 	%rd34, %rd7;
	cvta.to.global.u64 	%rd35, %rd6;
	cvta.to.global.u64 	%rd36, %rd5;
	cvta.to.global.u64 	%rd37, %rd4;
	cvta.to.global.u64 	%rd38, %rd3;
	cvta.to.global.u64 	%rd39, %rd2;
	cvta.to.global.u64 	%rd40, %rd1;
	mov.u32 	%r1, %tid.x;
	shl.b32 	%r2, %r1, 2;
	mov.u32 	%r3, _ZZ9kernel_12PfS_S_S_S_S_S_S_S_S_S_S_S_S_S_S_S_S_S_S_E5myVar;
	add.s32 	%r4, %r3, %r2;
	ld.shared.f32 	%f1, [%r4];
	cvt.f64.f32 	%fd1, %f1;
	mul.f64 	%fd2, %fd1, 0d4039894CB9ECF638;
	cvt.rn.f32.f64 	%f2, %fd2;
	st.shared.f32 	[_ZZ9kernel_12PfS_S_S_S_S_S_S_S_S_S_S_S_S_S_S_S_S_S_S_E5myVar+16], %f2;
	ld.shared.f32 	%f3, [%r4];
	cvt.f64.f32 	%fd3, %f3;
	mul.f64 	%fd4, %fd3, 0d40161ECCC46950FC;
	cvt.rn.f32.f64 	%f4, %fd4;
	st.shared.f32 	[_ZZ9kernel_12PfS_S_S_S_S_S_S_S_S_S_S_S_S_S_S_S_S_S_S_E5myVar+24], %f4;
	ld.shared.f32 	%f5, [%r4];
	cvt.f64.f32 	%fd5, %f5;
	mul.f64 	%fd6, %fd5, 0d3FFEE5109070FBEC;
	cvt.rn.f32.f64 	%f6, %fd6;
	st.shared.f32 	[_ZZ9kernel_12PfS_S_S_S_S_S_S_S_S_S_S_S_S_S_S_S_S_S_S_E5myVar+16], %f6;
	ld.shared.f32 	%f7, [%r4];
	cvt.f64.f32 	%fd7, %f7;
	mul.f64 	%fd8, %fd7, 0d4043790520D130E0;
	cvt.rn.f32.f64 	%f8, %fd8;
	st.shared.f32 	[_ZZ9kernel_12PfS_S_S_S_S_S_S_S_S_S_S_S_S_S_S_S_S_S_S_E5myVar+36], %f8;
	ld.shared.f32 	%f9, [%r4];
	cvt.f64.f32 	%fd9, %f9;
	mul.f64 	%fd10, %fd9, 0d404199934EFCBD55;
	cvt.rn.f32.f64 	%f10, %fd10;
	st.shared.f32 	[_ZZ9kernel_12PfS_S_S_S_S_S_S_S_S_S_S_S_S_S_S_S_S_S_S_E5myVar+36], %f10;
	ld.shared.f32 	%f11, [%r4];
	cvt.f64.f32 	%fd11, %f11;
	mul.f64 	%fd12, %fd11, 0d4046B28CA3E7D135;
	cvt.rn.f32.f64 	%f12, %fd12;
	st.shared.f32 	[_ZZ9kernel_12PfS_S_S_S_S_S_S_S_S_S_S_S_S_S_S_S_S_S_S_E5myVar+16], %f12;
	ld.shared.f32 	%f13, [%r4];
	cvt.f64.f32 	%fd13, %f13;
	mul.f64 	%fd14, %fd13, 0d40391B3EBBFD71B0;
	cvt.rn.f32.f64 	%f14, %fd14;
	st.shared.f32 	[_ZZ9kernel_12PfS_S_S_S_S_S_S_S_S_S_S_S_S_S_S_S_S_S_S_E5myVar+4], %f14;
	ld.shared.f32 	%f15, [%r4];
	cvt.f64.f32 	%fd15, %f15;
	mul.f64 	%fd16, %fd15, 0d4045CFC31593E5FB;
	cvt.rn.f32.f64 	%f16, %fd16;
	st.shared.f32 	[_ZZ9kernel_12PfS_S_S_S_S_S_S_S_S_S_S_S_S_S_S_S_S_S_S_E5myVar+12], %f16;
	ld.shared.f32 	%f17, [%r4];
	cvt.f64.f32 	%fd17, %f17;
	mul.f64 	%fd18, %fd17, 0d40438E9845DC8323;
	cvt.rn.f32.f64 	%f18, %fd18;
	st.shared.f32 	[_ZZ9kernel_12PfS_S_S_S_S_S_S_S_S_S_S_S_S_S_S_S_S_S_S_E5myVar+20], %f18;
	ld.shared.f32 	%f19, [%r4];
	cvt.f64.f32 	%fd19, %f19;
	mul.f64 	%fd20, %fd19, 0d4040DE0F1B25F634;
	cvt.rn.f32.f64 	%f20, %fd20;
	st.shared.f32 	[_ZZ9kernel_12PfS_S_S_S_S_S_S_S_S_S_S_S_S_S_S_S_S_S_S_E5myVar+36], %f20;
	ld.shared.f32 	%f21, [_ZZ9kernel_12PfS_S_S_S_S_S_S_S_S_S_S_S_S_S_S_S_S_S_S_E5myVar];
	st.global.f32 	[%rd40], %f21;
	st.global.f32 	[%rd39+4], %f14;
	ld.shared.f32 	%f22, [_ZZ9kernel_12PfS_S_S_S_S_S_S_S_S_S_S_S_S_S_S_S_S_S_S_E5myVar+8];
	st.global.f32 	[%rd38+8], %f22;
	st.global.f32 	[%rd37+12], %f16;
	st.global.f32 	[%rd36+16], %f12;
	st.global.f32 	[%rd35+20], %f18;
	st.global.f32 	[%rd34+24], %f4;
	ld.shared.f32 	%f23, [_ZZ9kernel_12PfS_S_S_S_S_S_S_S_S_S_S_S_S_S_S_S_S_S_S_E5myVar+28];
	st.global.f32 	[%rd33+28], %f23;
	ld.shared.f32 	%f24, [_ZZ9kernel_12PfS_S_S_S_S_S_S_S_S_S_S_S_S_S_S_S_S_S_S_E5myVar+32];
	st.global.f32 	[%rd32+32], %f24;
	st.global.f32 	[%rd31+36], %f20;
	ld.shared.f32 	%f25, [_ZZ9kernel_12PfS_S_S_S_S_S_S_S_S_S_S_S_S_S_S_S_S_S_S_E5myVar+40];
	st.global.f32 	[%rd30+40], %f25;
	ld.shared.f32 	%f26, [_ZZ9kernel_12PfS_S_S_S_S_S_S_S_S_S_S_S_S_S_S_S_S_S_S_E5myVar+44];
	st.global.f32 	[%rd29+44], %f26;
	ld.shared.f32 	%f27, [_ZZ9kernel_12PfS_S_S_S_S_S_S_S_S_S_S_S_S_S_S_S_S_S_S_E5myVar+48];
	st.global.f32 	[%rd28+48], %f27;
	ld.shared.f32 	%f28, [_ZZ9kernel_12PfS_S_S_S_S_S_S_S_S_S_S_S_S_S_S_S_S_S_S_E5myVar+52];
	st.global.f32 	[%rd27+52], %f28;
	ld.shared.f32 	%f29, [_ZZ9kernel_12PfS_S_S_S_S_S_S_S_S_S_S_S_S_S_S_S_S_S_S_E5myVar+56];
	st.global.f32 	[%rd26+56], %f29;
	ld.shared.f32 	%f30, [_ZZ9kernel_12PfS_S_S_S_S_S_S_S_S_S_S_S_S_S_S_S_S_S_S_E5myVar+60];
	st.global.f32 	[%rd25+60], %f30;
	ld.shared.f32 	%f31, [_ZZ9kernel_12PfS_S_S_S_S_S_S_S_S_S_S_S_S_S_S_S_S_S_S_E5myVar+64];
	st.global.f32 	[%rd24+64], %f31;
	ld.shared.f32 	%f32, [_ZZ9kernel_12PfS_S_S_S_S_S_S_S_S_S_S_S_S_S_S_S_S_S_S_E5myVar+68];
	st.global.f32 	[%rd23+68], %f32;
	ld.shared.f32 	%f33, [_ZZ9kernel_12PfS_S_S_S_S_S_S_S_S_S_S_S_S_S_S_S_S_S_S_E5myVar+72];
	st.global.f32 	[%rd22+72], %f33;
	ld.shared.f32 	%f34, [_ZZ9kernel_12PfS_S_S_S_S_S_S_S_S_S_S_S_S_S_S_S_S_S_S_E5myVar+76];
	st.global.f32 	[%rd21+76], %f34;
	ret;

}
	// .globl	_Z9kernel_13PfS_S_S_S_S_S_S_S_S_S_S_S_S_S_S_S_S_S_S_
.visible .entry _Z9kernel_13PfS_S_S_S_S_S_S_S_S_S_S_S_S_S_S_S_S_S_S_(
	.param .u64 .ptr .align 1 _Z9kernel_13PfS_S_S_S_S_S_S_S_S_S_S_S_S_S_S_S_S_S_S__param_0,
	.param .u64 .ptr .align 1 _Z9kernel_13PfS_S_S_S_S_S_S_S_S_S_S_S_S_S_S_S_S_S_S__param_1,
	.param .u64 .ptr .align 1 _Z9kernel_13PfS_S_S_S_S_S_S_S_S_S_S_S_S_S_S_S_S_S_S__param_2,
	.param .u64 .ptr .align 1 _Z9kernel_13PfS_S_S_S_S_S_S_S_S_S_S_S_S_S_S_S_S_S_S__param_3,
	.param .u64 .ptr .align 1 _Z9kernel_13PfS_S_S_S_S_S_S_S_S_S_S_S_S_S_S_S_S_S_S__param_4,
	.param .u64 .ptr .align 1 _Z9kernel_13PfS_S_S_S_S_S_S_S_S_S_S_S_S_S_S_S_S_S_S__param_5,
	.param .u64 .ptr .align 1 _Z9kernel_13PfS_S_S_S_S_S_S_S_S_S_S_S_S_S_S_S_S_S_S__param_6,
	.param .u64 .ptr .align 1 _Z9kernel_13PfS_S_S_S_S_S_S_S_S_S_S_S_S_S_S_S_S_S_S__param_7,
	.param .u64 .ptr .align 1 _Z9kernel_13PfS_S_S_S_S_S_S_S_S_S_S_S_S_S_S_S_S_S_S__param_8,
	.param .u64 .ptr .align 1 _Z9kernel_13PfS_S_S_S_S_S_S_S_S_S_S_S_S_S_S_S_S_S_S__param_9,
	.param .u64 .ptr .align 1 _Z9kernel_13PfS_S_S_S_S_S_S_S_S_S_S_S_S_S_S_S_S_S_S__param_10,
	.param .u64 .ptr .align 1 _Z9kernel_13PfS_S_S_S_S_S_S_S_S_S_S_S_S_S_S_S_S_S_S__param_11,
	.param .u64 .ptr .align 1 _Z9kernel_13PfS_S_S_S_S_S_S_S_S_S_S_S_S_S_S_S_S_S_S__param_12,
	.param .u64 .ptr .align 1 _Z9kernel_13PfS_S_S_S_S_S_S_S_S_S_S_S_S_S_S_S_S_S_S__param_13,
	.param .u64 .ptr .align 1 _Z9kernel_13PfS_S_S_S_S_S_S_S_S_S_S_S_S_S_S_S_S_S_S__param_14,
	.param .u64 .ptr .align 1 _Z9kernel_13PfS_S_S_S_S_S_S_S_S_S_S_S_S_S_S_S_S_S_S__param_15,
	.param .u64 .ptr .align 1 _Z9kernel_13PfS_S_S_S_S_S_S_S_S_S_S_S_S_S_S_S_S_S_S__param_16,
	.param .u64 .ptr .align 1 _Z9kernel_13PfS_S_S_S_S_S_S_S_S_S_S_S_S_S_S_S_S_S_S__param_17,
	.param .u64 .ptr .align 1 _Z9kernel_13PfS_S_S_S_S_S_S_S_S_S_S_S_S_S_S_S_S_S_S__param_18,
	.param .u64 .ptr .align 1 _Z9kernel_13PfS_S_S_S_S_S_S_S_S_S_S_S_S_S_S_S_S_S_S__param_19
)
{
	.reg .b32 	%r<5>;
	.reg .b32 	%f<36>;
	.reg .b64 	%rd<41>;
	.reg .b64 	%fd<21>;
	// demoted variable
	.shared .align 4 .b8 _ZZ9kernel_13PfS_S_S_S_S_S_S_S_S_S_S_S_S_S_S_S_S_S_S_E5myVar[4096];
	ld.param.u64 	%rd1, [_Z9kernel_13PfS_S_S_S_S_S_S_S_S_S_S_S_S_S_S_S_S_S_S__param_0];
	ld.param.u64 	%rd2, [_Z9kernel_13PfS_S_S_S_S_S_S_S_S_S_S_S_S_S_S_S_S_S_S__param_1];
	ld.param.u64 	%rd3, [_Z9kernel_13PfS_S_S_S_S_S_S_S_S_S_S_S_S_S_S_S_S_S_S__param_2];
	ld.param.u64 	%rd4, [_Z9kernel_13PfS_S_S_S_S_S_S_S_S_S_S_S_S_S_S_S_S_S_S__param_3];
	ld.param.u64 	%rd5, [_Z9kernel_13PfS_S_S_S_S_S_S_S_S_S_S_S_S_S_S_S_S_S_S__param_4];
	ld.param.u64 	%rd6, [_Z9kernel_13PfS_S_S_S_S_S_S_S_S_S_S_S_S_S_S_S_S_S_S__param_5];
	ld.param.u64 	%rd7, [_Z9kernel_13PfS_S_S_S_S_S_S_S_S_S_S_S_S_S_S_S_S_S_S__param_6];
	ld.param.u64 	%rd8, [_Z9kernel_13PfS_S_S_S_S_S_S_S_S_S_S_S_S_S_S_S_S_S_S__param_7];
	ld.param.u64 	%rd9, [_Z9kernel_13PfS_S_S_S_S_S_S_S_S_S_S_S_S_S_S_S_S_S_S__param_8];
	ld.param.u64 	%rd10, [_Z9kernel_13PfS_S_S_S_S_S_S_S_S_S_S_S_S_S_S_S_S_S_S__param_9];
	ld.param.u64 	%rd11, [_Z9kernel_13PfS_S_S_S_S_S_S_S_S_S_S_S_S_S_S_S_S_S_S__param_10];
	ld.param.u64 	%rd12, [_Z9kernel_13PfS_S_S_S_S_S_S_S_S_S_S_S_S_S_S_S_S_S_S__param_11];
	ld.param.u64 	%rd13, [_Z9kernel_13PfS_S_S_S_S_S_S_S_S_S_S_S_S_S_S_S_S_S_S__param_12];
	ld.param.u64 	%rd14, [_Z9kernel_13PfS_S_S_S_S_S_S_S_S_S_S_S_S_S_S_S_S_S_S__param_13];
	ld.param.u64 	%rd15, [_Z9kernel_13PfS_S_S_S_S_S_S_S_S_S_S_S_S_S_S_S_S_S_S__param_14];
	ld.param.u64 	%rd16, [_Z9kernel_13PfS_S_S_S_S_S_S_S_S_S_S_S_S_S_S_S_S_S_S__param_15];
	ld.param.u64 	%rd17, [_Z9kernel_13PfS_S_S_S_S_S_S_S_S_S_S_S_S_S_S_S_S_S_S__param_16];
	ld.param.u64 	%rd18, [_Z9kernel_13PfS_S_S_S_S_S_S_S_S_S_S_S_S_S_S_S_S_S_S__param_17];
	ld.param.u64 	%rd19, [_Z9kernel_13PfS_S_S_S_S_S_S_S_S_S_S_S_S_S_S_S_S_S_S__param_18];
	ld.param.u64 	%rd20, [_Z9kernel_13PfS_S_S_S_S_S_S_S_S_S_S_S_S_S_S_S_S_S_S__param_19];
	cvta.to.global.u64 	%rd21, %rd20;
	cvta.to.global.u64 	%rd22, %rd19;
	cvta.to.global.u64 	%rd23, %rd18;
	cvta.to.global.u64 	%rd24, %rd17;
	cvta.to.global.u64 	%rd25, %rd16;
	cvta.to.global.u64 	%rd26, %rd15;
	cvta.to.global.u64 	%rd27, %rd14;
	cvta.to.global.u64 	%rd28, %rd13;
	cvta.to.global.u64 	%rd29, %rd12;
	cvta.to.global.u64 	%rd30, %rd11;
	cvta.to.global.u64 	%rd31, %rd10;
	cvta.to.global.u64 	%rd32, %rd9;
	cvta.to.global.u64 	%rd33, %rd8;
	cvta.to.global.u64 	%rd34, %rd7;
	cvta.to.global.u64 	%rd35, %rd6;
	cvta.to.global.u64 	%rd36, %rd5;
	cvta.to.global.u64 	%rd37, %rd4;
	cvta.to.global.u64 	%rd38, %rd3;
	cvta.to.global.u64 	%rd39, %rd2;
	cvta.to.global.u64 	%rd40, %rd1;
	mov.u32 	%r1, %tid.x;
	shl.b32 	%r2, %r1, 2;
	mov.u32 	%r3, _ZZ9kernel_13PfS_S_S_S_S_S_S_S_S_S_S_S_S_S_S_S_S_S_S_E5myVar;
	add.s32 	%r4, %r3, %r2;
	ld.shared.f32 	%f1, [%r4];
	cvt.f64.f32 	%fd1, %f1;
	mul.f64 	%fd2, %fd1, 0d4042C6347E8CCDD9;
	cvt.rn.f32.f64 	%f2, %fd2;
	st.shared.f32 	[_ZZ9kernel_13PfS_S_S_S_S_S_S_S_S_S_S_S_S_S_S_S_S_S_S_E5myVar+36], %f2;
	ld.shared.f32 	%f3, [%r4];
	cvt.f64.f32 	%fd3, %f3;
	mul.f64 	%fd4, %fd3, 0d404531E2C55C9603;
	cvt.rn.f32.f64 	%f4, %fd4;
	st.shared.f32 	[_ZZ9kernel_13PfS_S_S_S_S_S_S_S_S_S_S_S_S_S_S_S_S_S_S_E5myVar+8], %f4;
	ld.shared.f32 	%f5, [%r4];
	cvt.f64.f32 	%fd5, %f5;
	mul.f64 	%fd6, %fd5, 0d40238232B12D3416;
	cvt.rn.f32.f64 	%f6, %fd6;
	st.shared.f32 	[_ZZ9kernel_13PfS_S_S_S_S_S_S_S_S_S_S_S_S_S_S_S_S_S_S_E5myVar+8], %f6;
	ld.shared.f32 	%f7, [%r4];
	cvt.f64.f32 	%fd7, %f7;
	mul.f64 	%fd8, %fd7, 0d40381FA365CB35F4;
	cvt.rn.f32.f64 	%f8, %fd8;
	st.shared.f32 	[_ZZ9kernel_13PfS_S_S_S_S_S_S_S_S_S_S_S_S_S_S_S_S_S_S_E5myVar+4], %f8;
	ld.shared.f32 	%f9, [%r4];
	cvt.f64.f32 	%fd9, %f9;
	mul.f64 	%fd10, %fd9, 0d403742CD39DA1661;
	cvt.rn.f32.f64 	%f10, %fd10;
	st.shared.f32 	[_ZZ9kernel_13PfS_S_S_S_S_S_S_S_S_S_S_S_S_S_S_S_S_S_S_E5myVar+8], %f10;
	ld.shared.f32 	%f11, [%r4];
	cvt.f64.f32 	%fd11, %f11;
	mul.f64 	%fd12, %fd11, 0d40329E8CCDD93C47;
	cvt.rn.f32.f64 	%f12, %fd12;
	st.shared.f32 	[_ZZ9kernel_13PfS_S_S_S_S_S_S_S_S_S_S_S_S_S_S_S_S_S_S_E5myVar+36], %f12;
	ld.shared.f32 	%f13, [%r4];
	cvt.f64.f32 	%fd13, %f13;
	mul.f64 	%fd14, %fd13, 0d40317F1960FA15DB;
	cvt.rn.f32.f64 	%f14, %fd14;
	st.shared.f32 	[_ZZ9kernel_13PfS_S_S_S_S_S_S_S_S_S_S_S_S_S_S_S_S_S_S_E5myVar+8], %f14;
	ld.shared.f32 	%f15, [%r4];
	cvt.f64.f32 	%fd15, %f15;
	mul.f64 	%fd16, %fd15, 0d404411CC2938DE6E;
	cvt.rn.f32.f64 	%f16, %fd16;
	st.shared.f32 	[_ZZ9kernel_13PfS_S_S_S_S_S_S_S_S_S_S_S_S_S_S_S_S_S_S_E5myVar+4], %f16;
	ld.shared.f32 	%f17, [%r4];
	cvt.f64.f32 	%fd17, %f17;
	mul.f64 	%fd18, %fd17, 0d40369EF35E310DBF;
	cvt.rn.f32.f64 	%f18, %fd18;
	st.shared.f32 	[_ZZ9kernel_13PfS_S_S_S_S_S_S_S_S_S_S_S_S_S_S_S_S_S_S_E5myVar+20], %f18;
	ld.shared.f32 	%f19, [%r4];
	cvt.f64.f32 	%fd19, %f19;
	mul.f64 	%fd20, %fd19, 0d403D27E670E2C12B;
	cvt.rn.f32.f64 	%f20, %fd20;
	st.shared.f32 	[_ZZ9kernel_13PfS_S_S_S_S_S_S_S_S_S_S_S_S_S_S_S_S_S_S_E5myVar+32], %f20;
	ld.shared.f32 	%f21, [_ZZ9kernel_13PfS_S_S_S_S_S_S_S_S_S_S_S_S_S_S_S_S_S_S_E5myVar];
	st.global.f32 	[%rd40], %f21;
	st.global.f32 	[%rd39+4], %f16;
	st.global.f32 	[%rd38+8], %f14;
	ld.shared.f32 	%f22, [_ZZ9kernel_13PfS_S_S_S_S_S_S_S_S_S_S_S_S_S_S_S_S_S_S_E5myVar+12];
	st.global.f32 	[%rd37+12], %f22;
	ld.shared.f32 	%f23, [_ZZ9kernel_13PfS_S_S_S_S_S_S_S_S_S_S_S_S_S_S_S_S_S_S_E5myVar+16];
	st.global.f32 	[%rd36+16], %f23;
	st.global.f32 	[%rd35+20], %f18;
	ld.shared.f32 	%f24, [_ZZ9kernel_13PfS_S_S_S_S_S_S_S_S_S_S_S_S_S_S_S_S_S_S_E5myVar+24];
	st.global.f32 	[%rd34+24], %f24;
	ld.shared.f32 	%f25, [_ZZ9kernel_13PfS_S_S_S_S_S_S_S_S_S_S_S_S_S_S_S_S_S_S_E5myVar+28];
	st.global.f32 	[%rd33+28], %f25;
	st.global.f32 	[%rd32+32], %f20;
	st.global.f32 	[%rd31+36], %f12;
	ld.shared.f32 	%f26, [_ZZ9kernel_13PfS_S_S_S_S_S_S_S_S_S_S_S_S_S_S_S_S_S_S_E5myVar+40];
	st.global.f32 	[%rd30+40], %f26;
	ld.shared.f32 	%f27, [_ZZ9kernel_13PfS_S_S_S_S_S_S_S_S_S_S_S_S_S_S_S_S_S_S_E5myVar+44];
	st.global.f32 	[%rd29+44], %f27;
	ld.shared.f32 	%f28, [_ZZ9kernel_13PfS_S_S_S_S_S_S_S_S_S_S_S_S_S_S_S_S_S_S_E5myVar+48];
	st.global.f32 	[%rd28+48], %f28;
	ld.shared.f32 	%f29, [_ZZ9kernel_13PfS_S_S_S_S_S_S_S_S_S_S_S_S_S_S_S_S_S_S_E5myVar+52];
	st.global.f32 	[%rd27+52], %f29;
	ld.shared.f32 	%f30, [_ZZ9kernel_13PfS_S_S_S_S_S_S_S_S_S_S_S_S_S_S_S_S_S_S_E5myVar+56];
	st.global.f32 	[%rd26+56], %f30;
	ld.shared.f32 	%f31, [_ZZ9kernel_13PfS_S_S_S_S_S_S_S_S_S_S_S_S_S_S_S_S_S_S_E5myVar+60];
	st.global.f32 	[%rd25+60], %f31;
	ld.shared.f32 	%f32, [_ZZ9kernel_13PfS_S_S_S_S_S_S_S_S_S_S_S_S_S_S_S_S_S_S_E5myVar+64];
	st.global.f32 	[%rd24+64], %f32;
	ld.shared.f32 	%f33, [_ZZ9kernel_13PfS_S_S_S_S_S_S_S_S_S_S_S_S_S_S_S_S_S_S_E5myVar+68];
	st.global.f32 	[%rd23+68], %f33;
	ld.shared.f32 	%f34, [_ZZ9kernel_13PfS_S_S_S_S_S_S_S_S_S_S_S_S_S_S_S_S_S_S_E5myVar+72];
	st.global.f32 	[%rd22+72], %f34;
	ld.shared.f32 	%f35, [_ZZ9kernel_13PfS_S_S_S_S_S_S_S_S_S_S_S_S_S_S_S_S_S_S_E5myVar+76];
	st.global.f32 	[%rd21+76], %f35;
	ret;

}
	// .globl	_Z9kernel_14PfS_S_S_S_S_S_S_S_S_S_S_S_S_S_S_S_S_S_S_
.visible .entry _Z9kernel_14PfS_S_S_S_S_S_S_S_S_S_S_S_S_S_S_S_S_S_S_(
	.param .u64 .ptr .align 1 _Z9kernel_14PfS_S_S_S_S_S_S_S_S_S_S_S_S_S_S_S_S_S_S__param_0,
	.param .u64 .ptr .align 1 _Z9kernel_14PfS_S_S_S_S_S_S_S_S_S_S_S_S_S_S_S_S_S_S__param_1,
	.param .u64 .ptr .align 1 _Z9kernel_14PfS_S_S_S_S_S_S_S_S_S_S_S_S_S_S_S_S_S_S__param_2,
	.param .u64 .ptr .align 1 _Z9kernel_14PfS_S_S_S_S_S_S_S_S_S_S_S_S_S_S_S_S_S_S__param_3,
	.param .u64 .ptr .align 1 _Z9kernel_14PfS_S_S_S_S_S_S_S_S_S_S_S_S_S_S_S_S_S_S__param_4,
	.param .u64 .ptr .align 1 _Z9kernel_14PfS_S_S_S_S_S_S_S_S_S_S_S_S_S_S_S_S_S_S__param_5,
	.param .u64 .ptr .align 1 _Z9kernel_14PfS_S_S_S_S_S_S_S_S_S_S_S_S_S_S_S_S_S_S__param_6,
	.param .u64 .ptr .align 1 _Z9kernel_14PfS_S_S_S_S_S_S_S_S_S_S_S_S_S_S_S_S_S_S__param_7,
	.param .u64 .ptr .align 1 _Z9kernel_14PfS_S_S_S_S_S_S_S_S_S_S_S_S_S_S_S_S_S_S__param_8,
	.param .u64 .ptr .align 1 _Z9kernel_14PfS_S_S_S_S_S_S_S_S_S_S_S_S_S_S_S_S_S_S__param_9,
	.param .u64 .ptr .align 1 _Z9kernel_14PfS_S_S_S_S_S_S_S_S_S_S_S_S_S_S_S_S_S_S__param_10,
	.param .u64 .ptr .align 1 _Z9kernel_14PfS_S_S_S_S_S_S_S_S_S_S_S_S_S_S_S_S_S_S__param_11,
	.param .u64 .ptr .align 1 _Z9kernel_14PfS_S_S_S_S_S_S_S_S_S_S_S_S_S_S_S_S_S_S__param_12,
	.param .u64 .ptr .align 1 _Z9kernel_14PfS_S_S_S_S_S_S_S_S_S_S_S_S_S_S_S_S_S_S__param_13,
	.param .u64 .ptr .align 1 _Z9kernel_14PfS_S_S_S_S_S_S_S_S_S_S_S_S_S_S_S_S_S_S__param_14,
	.param .u64 .ptr .align 1 _Z9kernel_14PfS_S_S_S_S_S_S_S_S_S_S_S_S_S_S_S_S_S_S__param_15,
	.param .u64 .ptr .align 1 _Z9kernel_14PfS_S_S_S_S_S_S_S_S_S_S_S_S_S_S_S_S_S_S__param_16,
	.param .u64 .ptr .align 1 _Z9kernel_14PfS_S_S_S_S_S_S_S_S_S_S_S_S_S_S_S_S_S_S__param_17,
	.param .u64 .ptr .align 1 _Z9kernel_14PfS_S_S_S_S_S_S_S_S_S_S_S_S_S_S_S_S_S_S__param_18,
	.param .u64 .ptr .align 1 _Z9kernel_14PfS_S_S_S_S_S_S_S_S_S_S_S_S_S_S_S_S_S_S__param_19
)
{
	.reg .b32 	%r<5>;
	.reg .b32 	%f<35>;
	.reg .b64 	%rd<41>;
	.reg .b64 	%fd<21>;
	// demoted variable
	.shared .align 4 .b8 _ZZ9kernel_14PfS_S_S_S_S_S_S_S_S_S_S_S_S_S_S_S_S_S_S_E5myVar[4096];
	ld.param.u64 	%rd1, [_Z9kernel_14PfS_S_S_S_S_S_S_S_S_S_S_S_S_S_S_S_S_S_S__param_0];
	ld.param.u64 	%rd2, [_Z9kernel_14PfS_S_S_S_S_S_S_S_S_S_S_S_S_S_S_S_S_S_S__param_1];
	ld.param.u64 	%rd3, [_Z9kernel_14PfS_S_S_S_S_S_S_S_S_S_S_S_S_S_S_S_S_S_S__param_2];
	ld.param.u64 	%rd4, [_Z9kernel_14PfS_S_S_S_S_S_S_S_S_S_S_S_S_S_S_S_S_S_S__param_3];
	ld.param.u64 	%rd5, [_Z9kernel_14PfS_S_S_S_S_S_S_S_S_S_S_S_S_S_S_S_S_S_S__param_4];
	ld.param.u64 	%rd6, [_Z9kernel_14PfS_S_S_S_S_S_S_S_S_S_S_S_S_S_S_S_S_S_S__param_5];
	ld.param.u64 	%rd7, [_Z9kernel_14PfS_S_S_S_S_S_S_S_S_S_S_S_S_S_S_S_S_S_S__param_6];
	ld.param.u64 	%rd8, [_Z9kernel_14PfS_S_S_S_S_S_S_S_S_S_S_S_S_S_S_S_S_S_S__param_7];
	ld.param.u64 	%rd9, [_Z9kernel_14PfS_S_S_S_S_S_S_S_S_S_S_S_S_S_S_S_S_S_S__param_8];
	ld.param.u64 	%rd10, [_Z9kernel_14PfS_S_S_S_S_S_S_S_S_S_S_S_S_S_S_S_S_S_S__param_9];
	ld.param.u64 	%rd11, [_Z9kernel_14PfS_S_S_S_S_S_S_S_S_S_S_S_S_S_S_S_S_S_S__param_10];
	ld.param.u64 	%rd12, [_Z9kernel_14PfS_S_S_S_S_S_S_S_S_S_S_S_S_S_S_S_S_S_S__param_11];
	ld.param.u64 	%rd13, [_Z9kernel_14PfS_S_S_S_S_S_S_S_S_S_S_S_S_S_S_S_S_S_S__param_12];
	ld.param.u64 	%rd14, [_Z9kernel_14PfS_S_S_S_S_S_S_S_S_S_S_S_S_S_S_S_S_S_S__param_13];
	ld.param.u64 	%rd15, [_Z9kernel_14PfS_S_S_S_S_S_S_S_S_S_S_S_S_S_S_S_S_S_S__param_14];
	ld.param.u64 	%rd16, [_Z9kernel_14PfS_S_S_S_S_S_S_S_S_S_S_S_S_S_S_S_S_S_S__param_15];
	ld.param.u64 	%rd17, [_Z9kernel_14PfS_S_S_S_S_S_S_S_S_S_S_S_S_S_S_S_S_S_S__param_16];
	ld.param.u64 	%rd18, [_Z9kernel_14PfS_S_S_S_S_S_S_S_S_S_S_S_S_S_S_S_S_S_S__param_17];
	ld.param.u64 	%rd19, [_Z9kernel_14PfS_S_S_S_S_S_S_S_S_S_S_S_S_S_S_S_S_S_S__param_18];
	ld.param.u64 	%rd20, [_Z9kernel_14PfS_S_S_S_S_S_S_S_S_S_S_S_S_S_S_S_S_S_S__param_19];
	cvta.to.global.u64 	%rd21, %rd20;
	cvta.to.global.u64 	%rd22, %rd19;
	cvta.to.global.u64 	%rd23, %rd18;
	cvta.to.global.u64 	%rd24, %rd17;
	cvta.to.global.u64 	%rd25, %rd16;
	cvta.to.global.u64 	%rd26, %rd15;
	cvta.to.global.u64 	%rd27, %rd14;
	cvta.to.global.u64 	%rd28, %rd13;
	cvta.to.global.u64 	%rd29, %rd12;
	cvta.to.global.u64 	%rd30, %rd11;
	cvta.to.global.u64 	%rd31, %rd10;
	cvta.to.global.u64 	%rd32, %rd9;
	cvta.to.global.u64 	%rd33, %rd8;
	cvta.to.global.u64 	%rd34, %rd7;
	cvta.to.global.u64 	%rd35, %rd6;
	cvta.to.global.u64 	%rd36, %rd5;
	cvta.to.global.u64 	%rd37, %rd4;
	cvta.to.global.u64 	%rd38, %rd3;
	cvta.to.global.u64 	%rd39, %rd2;
	cvta.to.global.u64 	%rd40, %rd1;
	mov.u32 	%r1, %tid.x;
	shl.b32 	%r2, %r1, 2;
	mov.u32 	%r3, _ZZ9kernel_14PfS_S_S_S_S_S_S_S_S_S_S_S_S_S_S_S_S_S_S_E5myVar;
	add.s32 	%r4, %r3, %r2;
	ld.shared.f32 	%f1, [%r4];
	cvt.f64.f32 	%fd1, %f1;
	mul.f64 	%fd2, %fd1, 0d4034890EDC3BD599;
	cvt.rn.f32.f64 	%f2, %fd2;
	st.shared.f32 	[_ZZ9kernel_14PfS_S_S_S_S_S_S_S_S_S_S_S_S_S_S_S_S_S_S_E5myVar+32], %f2;
	ld.shared.f32 	%f3, [%r4];
	cvt.f64.f32 	%fd3, %f3;
	mul.f64 	%fd4, %fd3, 0d4041DB71A7E30878;
	cvt.rn.f32.f64 	%f4, %fd4;
	st.shared.f32 	[_ZZ9kernel_14PfS_S_S_S_S_S_S_S_S_S_S_S_S_S_S_S_S_S_S_E5myVar+4], %f4;
	ld.shared.f32 	%f5, [%r4];
	cvt.f64.f32 	%fd5, %f5;
	mul.f64 	%fd6, %fd5, 0d403D33182235B4EE;
	cvt.rn.f32.f64 	%f6, %fd6;
	st.shared.f32 	[_ZZ9kernel_14PfS_S_S_S_S_S_S_S_S_S_S_S_S_S_S_S_S_S_S_E5myVar+36], %f6;
	ld.shared.f32 	%f7, [%r4];
	cvt.f64.f32 	%fd7, %f7;
	mul.f64 	%fd8, %fd7, 0d4040CF2189BD8384;
	cvt.rn.f32.f64 	%f8, %fd8;
	st.shared.f32 	[_ZZ9kernel_14PfS_S_S_S_S_S_S_S_S_S_S_S_S_S_S_S_S_S_S_E5myVar+16], %f8;
	ld.shared.f32 	%f9, [%r4];
	cvt.f64.f32 	%fd9, %f9;
	mul.f64 	%fd10, %fd9, 0d40233044D013A92A;
	cvt.rn.f32.f64 	%f10, %fd10;
	st.shared.f32 	[_ZZ9kernel_14PfS_S_S_S_S_S_S_S_S_S_S_S_S_S_S_S_S_S_S_E5myVar+32], %f10;
	ld.shared.f32 	%f11, [%r4];
	cvt.f64.f32 	%fd11, %f11;
	mul.f64 	%fd12, %fd11, 0d401C687AD080B674;
	cvt.rn.f32.f64 	%f12, %fd12;
	st.shared.f32 	[_ZZ9kernel_14PfS_S_S_S_S_S_S_S_S_S_S_S_S_S_S_S_S_S_S_E5myVar+36], %f12;
	ld.shared.f32 	%f13, [%r4];
	cvt.f64.f32 	%fd13, %f13;
	mul.f64 	%fd14, %fd13, 0d40157EB702602C91;
	cvt.rn.f32.f64 	%f14, %fd14;
	st.shared.f32 	[_ZZ9kernel_14PfS_S_S_S_S_S_S_S_S_S_S_S_S_S_S_S_S_S_S_E5myVar+36], %f14;
	ld.shared.f32 	%f15, [%r4];
	cvt.f64.f32 	%fd15, %f15;
	mul.f64 	%fd16, %fd15, 0d4040C641C3EFAE79;
	cvt.rn.f32.f64 	%f16, %fd16;
	st.shared.f32 	[_ZZ9kernel_14PfS_S_S_S_S_S_S_S_S_S_S_S_S_S_S_S_S_S_S_E5myVar+24], %f16;
	ld.shared.f32 	%f17, [%r4];
	cvt.f64.f32 	%fd17, %f17;
	mul.f64 	%fd18, %fd17, 0d4039F2C53B0813CB;
	cvt.rn.f32.f64 	%f18, %fd18;
	st.shared.f32 	[_ZZ9kernel_14PfS_S_S_S_S_S_S_S_S_S_S_S_S_S_S_S_S_S_S_E5myVar+28], %f18;
	ld.shared.f32 	%f19, [%r4];
	cvt.f64.f32 	%fd19, %f19;
	mul.f64 	%fd20, %fd19, 0d4033ACA7E73A365D;
	cvt.rn.f32.f64 	%f20, %fd20;
	st.shared.f32 	[_ZZ9kernel_14PfS_S_S_S_S_S_S_S_S_S_S_S_S_S_S_S_S_S_S_E5myVar+36], %f20;
	ld.shared.f32 	%f21, [_ZZ9kernel_14PfS_S_S_S_S_S_S_S_S_S_S_S_S_S_S_S_S_S_S_E5myVar];
	st.global.f32 	[%rd40], %f21;
	st.global.f32 	[%rd39+4], %f4;
	ld.shared.f32 	%f22, [_ZZ9kernel_14PfS_S_S_S_S_S_S_S_S_S_S_S_S_S_S_S_S_S_S_E5myVar+8];
	st.global.f32 	[%rd38+8], %f22;
	ld.shared.f32 	%f23, [_ZZ9kernel_14PfS_S_S_S_S_S_S_S_S_S_S_S_S_S_S_S_S_S_S_E5myVar+12];
	st.global.f32 	[%rd37+12], %f23;
	st.global.f32 	[%rd36+16], %f8;
	ld.shared.f32 	%f24, [_ZZ9kernel_14PfS_S_S_S_S_S_S_S_S_S_S_S_S_S_S_S_S_S_S_E5myVar+20];
	st.global.f32 	[%rd35+20], %f24;
	st.global.f32 	[%rd34+24], %f16;
	st.global.f32 	[%rd33+28], %f18;
	st.global.f32 	[%rd32+32], %f10;
	st.global.f32 	[%rd31+36], %f20;
	ld.shared.f32 	%f25, [_ZZ9kernel_14PfS_S_S_S_S_S_S_S_S_S_S_S_S_S_S_S_S_S_S_E5myVar+40];
	st.global.f32 	[%rd30+40], %f25;
	ld.shared.f32 	%f26, [_ZZ9kernel_14PfS_S_S_S_S_S_S_S_S_S_S_S_S_S_S_S_S_S_S_E5myVar+44];
	st.global.f32 	[%rd29+44], %f26;
	ld.shared.f32 	%f27, [_ZZ9kernel_14PfS_S_S_S_S_S_S_S_S_S_S_S_S_S_S_S_S_S_S_E5myVar+48];
	st.global.f32 	[%rd28+48], %f27;
	ld.shared.f32 	%f28, [_ZZ9kernel_14PfS_S_S_S_S_S_S_S_S_S_S_S_S_S_S_S_S_S_S_E5myVar+52];
	st.global.f32 	[%rd27+52], %f28;
	ld.shared.f32 	%f29, [_ZZ9kernel_14PfS_S_S_S_S_S_S_S_S_S_S_S_S_S_S_S_S_S_S_E5myVar+56];
	st.global.f32 	[%rd26+56], %f29;
	ld.shared.f32 	%f30, [_ZZ9kernel_14PfS_S_S_S_S_S_S_S_S_S_S_S_S_S_S_S_S_S_S_E5myVar+60];
	st.global.f32 	[%rd25+60], %f30;
	ld.shared.f32 	%f31, [_ZZ9kernel_14PfS_S_S_S_S_S_S_S_S_S_S_S_S_S_S_S_S_S_S_E5myVar+64];
	st.global.f32 	[%rd24+64], %f31;
	ld.shared.f32 	%f32, [_ZZ9kernel_14PfS_S_S_S_S_S_S_S_S_S_S_S_S_S_S_S_S_S_S_E5myVar+68];
	st.global.f32 	[%rd23+68], %f32;
	ld.shared.f32 	%f33, [_ZZ9kernel_14PfS_S_S_S_S_S_S_S_S_S_S_S_S_S_S_S_S_S_S_E5myVar+72];
	st.global.f32 	[%rd22+72], %f33;
	ld.shared.f32 	%f34, [_ZZ9kernel_14PfS_S_S_S_S_S_S_S_S_S_S_S_S_S_S_S_S_S_S_E5myVar+76];
	st.global.f32 	[%rd21+76], %f34;
	ret;

}
	// .globl	_Z9kernel_15PfS_S_S_S_S_S_S_S_S_S_S_S_S_S_S_S_S_S_S_
.visible .entry _Z9kernel_15PfS_S_S_S_S_S_S_S_S_S_S_S_S_S_S_S_S_S_S_(
	.param .u64 .ptr .align 1 _Z9kernel_15PfS_S_S_S_S_S_S_S_S_S_S_S_S_S_S_S_S_S_S__param_0,
	.param .u64 .ptr .align 1 _Z9kernel_15PfS_S_S_S_S_S_S_S_S_S_S_S_S_S_S_S_S_S_S__param_1,
	.param .u64 .ptr .align 1 _Z9kernel_15PfS_S_S_S_S_S_S_S_S_S_S_S_S_S_S_S_S_S_S__param_2,
	.param .u64 .ptr .align 1 _Z9kernel_15PfS_S_S_S_S_S_S_S_S_S_S_S_S_S_S_S_S_S_S__param_3,
	.param .u64 .ptr .align 1 _Z9kernel_15PfS_S_S_S_S_S_S_S_S_S_S_S_S_S_S_S_S_S_S__param_4,
	.param .u64 .ptr .align 1 _Z9kernel_15PfS_S_S_S_S_S_S_S_S_S_S_S_S_S_S_S_S_S_S__param_5,
	.param .u64 .ptr .align 1 _Z9kernel_15PfS_S_S_S_S_S_S_S_S_S_S_S_S_S_S_S_S_S_S__param_6,
	.param .u64 .ptr .align 1 _Z9kernel_15PfS_S_S_S_S_S_S_S_S_S_S_S_S_S_S_S_S_S_S__param_7,
	.param .u64 .ptr .align 1 _Z9kernel_15PfS_S_S_S_S_S_S_S_S_S_S_S_S_S_S_S_S_S_S__param_8,
	.param .u64 .ptr .align 1 _Z9kernel_15PfS_S_S_S_S_S_S_S_S_S_S_S_S_S_S_S_S_S_S__param_9,
	.param .u64 .ptr .align 1 _Z9kernel_15PfS_S_S_S_S_S_S_S_S_S_S_S_S_S_S_S_S_S_S__param_10,
	.param .u64 .ptr .align 1 _Z9kernel_15PfS_S_S_S_S_S_S_S_S_S_S_S_S_S_S_S_S_S_S__param_11,
	.param .u64 .ptr .align 1 _Z9kernel_15PfS_S_S_S_S_S_S_S_S_S_S_S_S_S_S_S_S_S_S__param_12,
	.param .u64 .ptr .align 1 _Z9kernel_15PfS_S_S_S_S_S_S_S_S_S_S_S_S_S_S_S_S_S_S__param_13,
	.param .u64 .ptr .align 1 _Z9kernel_15PfS_S_S_S_S_S_S_S_S_S_S_S_S_S_S_S_S_S_S__param_14,
	.param .u64 .ptr .align 1 _Z9kernel_15PfS_S_S_S_S_S_S_S_S_S_S_S_S_S_S_S_S_S_S__param_15,
	.param .u64 .ptr .align 1 _Z9kernel_15PfS_S_S_S_S_S_S_S_S_S_S_S_S_S_S_S_S_S_S__param_16,
	.param .u64 .ptr .align 1 _Z9kernel_15PfS_S_S_S_S_S_S_S_S_S_S_S_S_S_S_S_S_S_S__param_17,
	.param .u64 .ptr .align 1 _Z9kernel_15PfS_S_S_S_S_S_S_S_S_S_S_S_S_S_S_S_S_S_S__param_18,
	.param .u64 .ptr .align 1 _Z9kernel_15PfS_S_S_S_S_S_S_S_S_S_S_S_S_S_S_S_S_S_S__param_19
)
{
	.reg .b32 	%r<5>;
	.reg .b32 	%f<35>;
	.reg .b64 	%rd<41>;
	.reg .b64 	%fd<21>;
	// demoted variable
	.shared .align 4 .b8 _ZZ9kernel_15PfS_S_S_S_S_S_S_S_S_S_S_S_S_S_S_S_S_S_S_E5myVar[4096];
	ld.param.u64 	%rd1, [_Z9kernel_15PfS_S_S_S_S_S_S_S_S_S_S_S_S_S_S_S_S_S_S__param_0];
	ld.param.u64 	%rd2, [_Z9kernel_15PfS_S_S_S_S_S_S_S_S_S_S_S_S_S_S_S_S_S_S__param_1];
	ld.param.u64 	%rd3, [_Z9kernel_15PfS_S_S_S_S_S_S_S_S_S_S_S_S_S_S_S_S_S_S__param_2];
	ld.param.u64 	%rd4, [_Z9kernel_15PfS_S_S_S_S_S_S_S_S_S_S_S_S_S_S_S_S_S_S__param_3];
	ld.param.u64 	%rd5, [_Z9kernel_15PfS_S_S_S_S_S_S_S_S_S_S_S_S_S_S_S_S_S_S__param_4];
	ld.param.u64 	%rd6, [_Z9kernel_15PfS_S_S_S_S_S_S_S_S_S_S_S_S_S_S_S_S_S_S__param_5];
	ld.param.u64 	%rd7, [_Z9kernel_15PfS_S_S_S_S_S_S_S_S_S_S_S_S_S_S_S_S_S_S__param_6];
	ld.param.u64 	%rd8, [_Z9kernel_15PfS_S_S_S_S_S_S_S_S_S_S_S_S_S_S_S_S_S_S__param_7];
	ld.param.u64 	%rd9, [_Z9kernel_15PfS_S_S_S_S_S_S_S_S_S_S_S_S_S_S_S_S_S_S__param_8];
	ld.param.u64 	%rd10, [_Z9kernel_15PfS_S_S_S_S_S_S_S_S_S_S_S_S_S_S_S_S_S_S__param_9];
	ld.param.u64 	%rd11, [_Z9kernel_15PfS_S_S_S_S_S_S_S_S_S_S_S_S_S_S_S_S_S_S__param_10];
	ld.param.u64 	%rd12, [_Z9kernel_15PfS_S_S_S_S_S_S_S_S_S_S_S_S_S_S_S_S_S_S__param_11];
	ld.param.u64 	%rd13, [_Z9kernel_15PfS_S_S_S_S_S_S_S_S_S_S_S_S_S_S_S_S_S_S__param_12];
	ld.param.u64 	%rd14, [_Z9kernel_15PfS_S_S_S_S_S_S_S_S_S_S_S_S_S_S_S_S_S_S__param_13];
	ld.param.u64 	%rd15, [_Z9kernel_15PfS_S_S_S_S_S_S_S_S_S_S_S_S_S_S_S_S_S_S__param_14];
	ld.param.u64 	%rd16, [_Z9kernel_15PfS_S_S_S_S_S_S_S_S_S_S_S_S_S_S_S_S_S_S__param_15];
	ld.param.u64 	%rd17, [_Z9kernel_15PfS_S_S_S_S_S_S_S_S_S_S_S_S_S_S_S_S_S_S__param_16];
	ld.param.u64 	%rd18, [_Z9kernel_15PfS_S_S_S_S_S_S_S_S_S_S_S_S_S_S_S_S_S_S__param_17];
	ld.param.u64 	%rd19, [_Z9kernel_15PfS_S_S_S_S_S_S_S_S_S_S_S_S_S_S_S_S_S_S__param_18];
	ld.param.u64 	%rd20, [_Z9kernel_15PfS_S_S_S_S_S_S_S_S_S_S_S_S_S_S_S_S_S_S__param_19];
	cvta.to.global.u64 	%rd21, %rd20;
	cvta.to.global.u64 	%rd22, %rd19;
	cvta.to.global.u64 	%rd23, %rd18;
	cvta.to.global.u64 	%rd24, %rd17;
	cvta.to.global.u64 	%rd25, %rd16;
	cvta.to.global.u64 	%rd26, %rd15;
	cvta.to.global.u64 	%rd27, %rd14;
	cvta.to.global.u64 	%rd28, %rd13;
	cvta.to.global.u64 	%rd29, %rd12;
	cvta.to.global.u64 	%rd30, %rd11;
	cvta.to.global.u64 	%rd31, %rd10;
	cvta.to.global.u64 	%rd32, %rd9;
	cvta.to.global.u64 	%rd33, %rd8;
	cvta.to.global.u64 	%rd34, %rd7;
	cvta.to.global.u64 	%rd35, %rd6;
	cvta.to.global.u64 	%rd36, %rd5;
	cvta.to.global.u64 	%rd37, %rd4;
	cvta.to.global.u64 	%rd38, %rd3;
	cvta.to.global.u64 	%rd39, %rd2;
	cvta.to.global.u64 	%rd40, %rd1;
	mov.u32 	%r1, %tid.x;
	shl.b32 	%r2, %r1, 2;
	mov.u32 	%r3, _ZZ9kernel_15PfS_S_S_S_S_S_S_S_S_S_S_S_S_S_S_S_S_S_S_E5myVar;
	add.s32 	%r4, %r3, %r2;
	ld.shared.f32 	%f1, [%r4];
	cvt.f64.f32 	%fd1, %f1;
	mul.f64 	%fd2, %fd1, 0d4030D22D5171E29B;
	cvt.rn.f32.f64 	%f2, %fd2;
	st.shared.f32 	[_ZZ9kernel_15PfS_S_S_S_S_S_S_S_S_S_S_S_S_S_S_S_S_S_S_E5myVar+16], %f2;
	ld.shared.f32 	%f3, [%r4];
	cvt.f64.f32 	%fd3, %f3;
	mul.f64 	%fd4, %fd3, 0d40443CBE835DEDF2;
	cvt.rn.f32.f64 	%f4, %fd4;
	st.shared.f32 	[_ZZ9kernel_15PfS_S_S_S_S_S_S_S_S_S_S_S_S_S_S_S_S_S_S_E5myVar+4], %f4;
	ld.shared.f32 	%f5, [%r4];
	cvt.f64.f32 	%fd5, %f5;
	mul.f64 	%fd6, %fd5, 0d40139626B2F23034;
	cvt.rn.f32.f64 	%f6, %fd6;
	st.shared.f32 	[_ZZ9kernel_15PfS_S_S_S_S_S_S_S_S_S_S_S_S_S_S_S_S_S_S_E5myVar], %f6;
	ld.shared.f32 	%f7, [%r4];
	cvt.f64.f32 	%fd7, %f7;
	mul.f64 	%fd8, %fd7, 0d404894278D0CC35D;
	cvt.rn.f32.f64 	%f8, %fd8;
	st.shared.f32 	[_ZZ9kernel_15PfS_S_S_S_S_S_S_S_S_S_S_S_S_S_S_S_S_S_S_E5myVar], %f8;
	ld.shared.f32 	%f9, [%r4];
	cvt.f64.f32 	%fd9, %f9;
	mul.f64 	%fd10, %fd9, 0d4045C4E85B9E8C48;
	cvt.rn.f32.f64 	%f10, %fd10;
	st.shared.f32 	[_ZZ9kernel_15PfS_S_S_S_S_S_S_S_S_S_S_S_S_S_S_S_S_S_S_E5myVar+4], %f10;
	ld.shared.f32 	%f11, [%r4];
	cvt.f64.f32 	%fd11, %f11;
	mul.f64 	%fd12, %fd11, 0d400A290C4DEC1C1D;
	cvt.rn.f32.f64 	%f12, %fd12;
	st.shared.f32 	[_ZZ9kernel_15PfS_S_S_S_S_S_S_S_S_S_S_S_S_S_S_S_S_S_S_E5myVar+20], %f12;
	ld.shared.f32 	%f13, [%r4];
	cvt.f64.f32 	%fd13, %f13;
	mul.f64 	%fd14, %fd13, 0d402463382E44B6E9;
	cvt.rn.f32.f64 	%f14, %fd14;
	st.shared.f32 	[_ZZ9kernel_15PfS_S_S_S_S_S_S_S_S_S_S_S_S_S_S_S_S_S_S_E5myVar+20], %f14;
	ld.shared.f32 	%f15, [%r4];
	cvt.f64.f32 	%fd15, %f15;
	mul.f64 	%fd16, %fd15, 0d4005C8CEF672B884;
	cvt.rn.f32.f64 	%f16, %fd16;
	st.shared.f32 	[_ZZ9kernel_15PfS_S_S_S_S_S_S_S_S_S_S_S_S_S_S_S_S_S_S_E5myVar+4], %f16;
	ld.shared.f32 	%f17, [%r4];
	cvt.f64.f32 	%fd17, %f17;
	mul.f64 	%fd18, %fd17, 0d402DD4D2F5DBB9D0;
	cvt.rn.f32.f64 	%f18, %fd18;
	st.shared.f32 	[_ZZ9kernel_15PfS_S_S_S_S_S_S_S_S_S_S_S_S_S_S_S_S_S_S_E5myVar+12], %f18;
	ld.shared.f32 	%f19, [%r4];
	cvt.f64.f32 	%fd19, %f19;
	mul.f64 	%fd20, %fd19, 0d403E75F04DDB5526;
	cvt.rn.f32.f64 	%f20, %fd20;
	st.shared.f32 	[_ZZ9kernel_15PfS_S_S_S_S_S_S_S_S_S_S_S_S_S_S_S_S_S_S_E5myVar+32], %f20;
	st.global.f32 	[%rd40], %f8;
	st.global.f32 	[%rd39+4], %f16;
	ld.shared.f32 	%f21, [_ZZ9kernel_15PfS_S_S_S_S_S_S_S_S_S_S_S_S_S_S_S_S_S_S_E5myVar+8];
	st.global.f32 	[%rd38+8], %f21;
	st.global.f32 	[%rd37+12], %f18;
	st.global.f32 	[%rd36+16], %f2;
	st.global.f32 	[%rd35+20], %f14;
	ld.shared.f32 	%f22, [_ZZ9kernel_15PfS_S_S_S_S_S_S_S_S_S_S_S_S_S_S_S_S_S_S_E5myVar+24];
	st.global.f32 	[%rd34+24], %f22;
	ld.shared.f32 	%f23, [_ZZ9kernel_15PfS_S_S_S_S_S_S_S_S_S_S_S_S_S_S_S_S_S_S_E5myVar+28];
	st.global.f32 	[%rd33+28], %f23;
	st.global.f32 	[%rd32+32], %f20;
	ld.shared.f32 	%f24, [_ZZ9kernel_15PfS_S_S_S_S_S_S_S_S_S_S_S_S_S_S_S_S_S_S_E5myVar+36];
	st.global.f32 	[%rd31+36], %f24;
	ld.shared.f32 	%f25, [_ZZ9kernel_15PfS_S_S_S_S_S_S_S_S_S_S_S_S_S_S_S_S_S_S_E5myVar+40];
	st.global.f32 	[%rd30+40], %f25;
	ld.shared.f32 	%f26, [_ZZ9kernel_15PfS_S_S_S_S_S_S_S_S_S_S_S_S_S_S_S_S_S_S_E5myVar+44];
	st.global.f32 	[%rd29+44], %f26;
	ld.shared.f32 	%f27, [_ZZ9kernel_15PfS_S_S_S_S_S_S_S_S_S_S_S_S_S_S_S_S_S_S_E5myVar+48];
	st.global.f32 	[%rd28+48], %f27;
	ld.shared.f32 	%f28, [_ZZ9kernel_15PfS_S_S_S_S_S_S_S_S_S_S_S_S_S_S_S_S_S_S_E5myVar+52];
	st.global.f32 	[%rd27+52], %f28;
	ld.shared.f32 	%f29, [_ZZ9kernel_15PfS_S_S_S_S_S_S_S_S_S_S_S_S_S_S_S_S_S_S_E5myVar+56];
	st.global.f32 	[%rd26+56], %f29;
	ld.shared.f32 	%f30, [_ZZ9kernel_15PfS_S_S_S_S_S_S_S_S_S_S_S_S_S_S_S_S_S_S_E5myVar+60];
	st.global.f32 	[%rd25+60], %f30;
	ld.shared.f32 	%f31, [_ZZ9kernel_15PfS_S_S_S_S_S_S_S_S_S_S_S_S_S_S_S_S_S_S_E5myVar+64];
	st.global.f32 	[%rd24+64], %f31;
	ld.shared.f32 	%f32, [_ZZ9kernel_15PfS_S_S_S_S_S_S_S_S_S_S_S_S_S_S_S_S_S_S_E5myVar+68];
	st.global.f32 	[%rd23+68], %f32;
	ld.shared.f32 	%f33, [_ZZ9kernel_15PfS_S_S_S_S_S_S_S_S_S_S_S_S_S_S_S_S_S_S_E5myVar+72];
	st.global.f32 	[%rd22+72], %f33;
	ld.shared.f32 	%f34, [_ZZ9kernel_15PfS_S_S_S_S_S_S_S_S_S_S_S_S_S_S_S_S_S_S_E5myVar+76];
	st.global.f32 	[%rd21+76], %f34;
	ret;

}
	// .globl	_Z9kernel_16PfS_S_S_S_S_S_S_S_S_S_S_S_S_S_S_S_S_S_S_
.visible .entry _Z9kernel_16PfS_S_S_S_S_S_S_S_S_S_S_S_S_S_S_S_S_S_S_(
	.param .u64 .ptr .align 1 _Z9kernel_16PfS_S_S_S_S_S_S_S_S_S_S_S_S_S_S_S_S_S_S__param_0,
	.param .u64 .ptr .align 1 _Z9kernel_16PfS_S_S_S_S_S_S_S_S_S_S_S_S_S_S_S_S_S_S__param_1,
	.param .u64 .ptr .align 1 _Z9kernel_16PfS_S_S_S_S_S_S_S_S_S_S_S_S_S_S_S_S_S_S__param_2,
	.param .u64 .ptr .align 1 _Z9kernel_16PfS_S_S_S_S_S_S_S_S_S_S_S_S_S_S_S_S_S_S__param_3,
	.param .u64 .ptr .align 1 _Z9kernel_16PfS_S_S_S_S_S_S_S_S_S_S_S_S_S_S_S_S_S_S__param_4,
	.param .u64 .ptr .align 1 _Z9kernel_16PfS_S_S_S_S_S_S_S_S_S_S_S_S_S_S_S_S_S_S__param_5,
	.param .u64 .ptr .align 1 _Z9kernel_16PfS_S_S_S_S_S_S_S_S_S_S_S_S_S_S_S_S_S_S__param_6,
	.param .u64 .ptr .align 1 _Z9kernel_16PfS_S_S_S_S_S_S_S_S_S_S_S_S_S_S_S_S_S_S__param_7,
	.param .u64 .ptr .align 1 _Z9kernel_16PfS_S_S_S_S_S_S_S_S_S_S_S_S_S_S_S_S_S_S__param_8,
	.param .u64 .ptr .align 1 _Z9kernel_16PfS_S_S_S_S_S_S_S_S_S_S_S_S_S_S_S_S_S_S__param_9,
	.param .u64 .ptr .align 1 _Z9kernel_16PfS_S_S_S_S_S_S_S_S_S_S_S_S_S_S_S_S_S_S__param_10,
	.param .u64 .ptr .align 1 _Z9kernel_16PfS_S_S_S_S_S_S_S_S_S_S_S_S_S_S_S_S_S_S__param_11,
	.param .u64 .ptr .align 1 _Z9kernel_16PfS_S_S_S_S_S_S_S_S_S_S_S_S_S_S_S_S_S_S__param_12,
	.param .u64 .ptr .align 1 _Z9kernel_16PfS_S_S_S_S_S_S_S_S_S_S_S_S_S_S_S_S_S_S__param_13,
	.param .u64 .ptr .align 1 _Z9kernel_16PfS_S_S_S_S_S_S_S_S_S_S_S_S_S_S_S_S_S_S__param_14,
	.param .u64 .ptr .align 1 _Z9kernel_16PfS_S_S_S_S_S_S_S_S_S_S_S_S_S_S_S_S_S_S__param_15,
	.param .u64 .ptr .align 1 _Z9kernel_16PfS_S_S_S_S_S_S_S_S_S_S_S_S_S_S_S_S_S_S__param_16,
	.param .u64 .ptr .align 1 _Z9kernel_16PfS_S_S_S_S_S_S_S_S_S_S_S_S_S_S_S_S_S_S__param_17,
	.param .u64 .ptr .align 1 _Z9kernel_16PfS_S_S_S_S_S_S_S_S_S_S_S_S_S_S_S_S_S_S__param_18,
	.param .u64 .ptr .align 1 _Z9kernel_16PfS_S_S_S_S_S_S_S_S_S_S_S_S_S_S_S_S_S_S__param_19
)
{
	.reg .b32 	%r<5>;
	.reg .b32 	%f<34>;
	.reg .b64 	%rd<41>;
	.reg .b64 	%fd<21>;
	// demoted variable
	.shared .align 4 .b8 _ZZ9kernel_16PfS_S_S_S_S_S_S_S_S_S_S_S_S_S_S_S_S_S_S_E5myVar[4096];
	ld.param.u64 	%rd1, [_Z9kernel_16PfS_S_S_S_S_S_S_S_S_S_S_S_S_S_S_S_S_S_S__param_0];
	ld.param.u64 	%rd2, [_Z9kernel_16PfS_S_S_S_S_S_S_S_S_S_S_S_S_S_S_S_S_S_S__param_1];
	ld.param.u64 	%rd3, [_Z9kernel_16PfS_S_S_S_S_S_S_S_S_S_S_S_S_S_S_S_S_S_S__param_2];
	ld.param.u64 	%rd4, [_Z9kernel_16PfS_S_S_S_S_S_S_S_S_S_S_S_S_S_S_S_S_S_S__param_3];
	ld.param.u64 	%rd5, [_Z9kernel_16PfS_S_S_S_S_S_S_S_S_S_S_S_S_S_S_S_S_S_S__param_4];
	ld.param.u64 	%rd6, [_Z9kernel_16PfS_S_S_S_S_S_S_S_S_S_S_S_S_S_S_S_S_S_S__param_5];
	ld.param.u64 	%rd7, [_Z9kernel_16PfS_S_S_S_S_S_S_S_S_S_S_S_S_S_S_S_S_S_S__param_6];
	ld.param.u64 	%rd8, [_Z9kernel_16PfS_S_S_S_S_S_S_S_S_S_S_S_S_S_S_S_S_S_S__param_7];
	ld.param.u64 	%rd9, [_Z9kernel_16PfS_S_S_S_S_S_S_S_S_S_S_S_S_S_S_S_S_S_S__param_8];
	ld.param.u64 	%rd10, [_Z9kernel_16PfS_S_S_S_S_S_S_S_S_S_S_S_S_S_S_S_S_S_S__param_9];
	ld.param.u64 	%rd11, [_Z9kernel_16PfS_S_S_S_S_S_S_S_S_S_S_S_S_S_S_S_S_S_S__param_10];
	ld.param.u64 	%rd12, [_Z9kernel_16PfS_S_S_S_S_S_S_S_S_S_S_S_S_S_S_S_S_S_S__param_11];
	ld.param.u64 	%rd13, [_Z9kernel_16PfS_S_S_S_S_S_S_S_S_S_S_S_S_S_S_S_S_S_S__param_12];
	ld.param.u64 	%rd14, [_Z9kernel_16PfS_S_S_S_S_S_S_S_S_S_S_S_S_S_S_S_S_S_S__param_13];
	ld.param.u64 	%rd15, [_Z9kernel_16PfS_S_S_S_S_S_S_S_S_S_S_S_S_S_S_S_S_S_S__param_14];
	ld.param.u64 	%rd16, [_Z9kernel_16PfS_S_S_S_S_S_S_S_S_S_S_S_S_S_S_S_S_S_S__param_15];
	ld.param.u64 	%rd17, [_Z9kernel_16PfS_S_S_S_S_S_S_S_S_S_S_S_S_S_S_S_S_S_S__param_16];
	ld.param.u64 	%rd18, [_Z9kernel_16PfS_S_S_S_S_S_S_S_S_S_S_S_S_S_S_S_S_S_S__param_17];
	ld.param.u64 	%rd19, [_Z9kernel_16PfS_S_S_S_S_S_S_S_S_S_S_S_S_S_S_S_S_S_S__param_18];
	ld.param.u64 	%rd20, [_Z9kernel_16PfS_S_S_S_S_S_S_S_S_S_S_S_S_S_S_S_S_S_S__param_19];
	cvta.to.global.u64 	%rd21, %rd20;
	cvta.to.global.u64 	%rd22, %rd19;
	cvta.to.global.u64 	%rd23, %rd18;
	cvta.to.global.u64 	%rd24, %rd17;
	cvta.to.global.u64 	%rd25, %rd16;
	cvta.to.global.u64 	%rd26, %rd15;
	cvta.to.global.u64 	%rd27, %rd14;
	cvta.to.global.u64 	%rd28, %rd13;
	cvta.to.global.u64 	%rd29, %rd12;
	cvta.to.global.u64 	%rd30, %rd11;
	cvta.to.global.u64 	%rd31, %rd10;
	cvta.to.global.u64 	%rd32, %rd9;
	cvta.to.global.u64 	%rd33, %rd8;
	cvta.to.global.u64 	%rd34, %rd7;
	cvta.to.global.u64 	%rd35, %rd6;
	cvta.to.global.u64 	%rd36, %rd5;
	cvta.to.global.u64 	%rd37, %rd4;
	cvta.to.global.u64 	%rd38, %rd3;
	cvta.to.global.u64 	%rd39, %rd2;
	cvta.to.global.u64 	%rd40, %rd1;
	mov.u32 	%r1, %tid.x;
	shl.b32 	%r2, %r1, 2;
	mov.u32 	%r3, _ZZ9kernel_16PfS_S_S_S_S_S_S_S_S_S_S_S_S_S_S_S_S_S_S_E5myVar;
	add.s32 	%r4, %r3, %r2;
	ld.shared.f32 	%f1, [%r4];
	cvt.f64.f32 	%fd1, %f1;
	mul.f64 	%fd2, %fd1, 0d403E2018E757928E;
	cvt.rn.f32.f64 	%f2, %fd2;
	st.shared.f32 	[_ZZ9kernel_16PfS_S_S_S_S_S_S_S_S_S_S_S_S_S_S_S_S_S_S_E5myVar+4], %f2;
	ld.shared.f32 	%f3, [%r4];
	cvt.f64.f32 	%fd3, %f3;
	mul.f64 	%fd4, %fd3, 0d4048A3BFD71B0468;
	cvt.rn.f32.f64 	%f4, %fd4;
	st.shared.f32 	[_ZZ9kernel_16PfS_S_S_S_S_S_S_S_S_S_S_S_S_S_S_S_S_S_S_E5myVar+20], %f4;
	ld.shared.f32 	%f5, [%r4];
	cvt.f64.f32 	%fd5, %f5;
	mul.f64 	%fd6, %fd5, 0d40440E24A276B7ED;
	cvt.rn.f32.f64 	%f6, %fd6;
	st.shared.f32 	[_ZZ9kernel_16PfS_S_S_S_S_S_S_S_S_S_S_S_S_S_S_S_S_S_S_E5myVar+16], %f6;
	ld.shared.f32 	%f7, [%r4];
	cvt.f64.f32 	%fd7, %f7;
	mul.f64 	%fd8, %fd7, 0d3FF35CA6CA03C4B1;
	cvt.rn.f32.f64 	%f8, %fd8;
	st.shared.f32 	[_ZZ9kernel_16PfS_S_S_S_S_S_S_S_S_S_S_S_S_S_S_S_S_S_S_E5myVar+24], %f8;
	ld.shared.f32 	%f9, [%r4];
	cvt.f64.f32 	%fd9, %f9;
	mul.f64 	%fd10, %fd9, 0d401B00917D6B65AA;
	cvt.rn.f32.f64 	%f10, %fd10;
	st.shared.f32 	[_ZZ9kernel_16PfS_S_S_S_S_S_S_S_S_S_S_S_S_S_S_S_S_S_S_E5myVar+20], %f10;
	ld.shared.f32 	%f11, [%r4];
	cvt.f64.f32 	%fd11, %f11;
	mul.f64 	%fd12, %fd11, 0d4044EB95810624DD;
	cvt.rn.f32.f64 	%f12, %fd12;
	st.shared.f32 	[_ZZ9kernel_16PfS_S_S_S_S_S_S_S_S_S_S_S_S_S_S_S_S_S_S_E5myVar+12], %f12;
	ld.shared.f32 	%f13, [%r4];
	cvt.f64.f32 	%fd13, %f13;
	mul.f64 	%fd14, %fd13, 0d40407358FB43D89D;
	cvt.rn.f32.f64 	%f14, %fd14;
	st.shared.f32 	[_ZZ9kernel_16PfS_S_S_S_S_S_S_S_S_S_S_S_S_S_S_S_S_S_S_E5myVar+32], %f14;
	ld.shared.f32 	%f15, [%r4];
	cvt.f64.f32 	%fd15, %f15;
	mul.f64 	%fd16, %fd15, 0d403CA95F676EA423;
	cvt.rn.f32.f64 	%f16, %fd16;
	st.shared.f32 	[_ZZ9kernel_16PfS_S_S_S_S_S_S_S_S_S_S_S_S_S_S_S_S_S_S_E5myVar+12], %f16;
	ld.shared.f32 	%f17, [%r4];
	cvt.f64.f32 	%fd17, %f17;
	mul.f64 	%fd18, %fd17, 0d4000E9F2FDB8FDE3;
	cvt.rn.f32.f64 	%f18, %fd18;
	st.shared.f32 	[_ZZ9kernel_16PfS_S_S_S_S_S_S_S_S_S_S_S_S_S_S_S_S_S_S_E5myVar+16], %f18;
	ld.shared.f32 	%f19, [%r4];
	cvt.f64.f32 	%fd19, %f19;
	mul.f64 	%fd20, %fd19, 0d4044CB3C148344C3;
	cvt.rn.f32.f64 	%f20, %fd20;
	st.shared.f32 	[_ZZ9kernel_16PfS_S_S_S_S_S_S_S_S_S_S_S_S_S_S_S_S_S_S_E5myVar], %f20;
	st.global.f32 	[%rd40], %f20;
	st.global.f32 	[%rd39+4], %f2;
	ld.shared.f32 	%f21, [_ZZ9kernel_16PfS_S_S_S_S_S_S_S_S_S_S_S_S_S_S_S_S_S_S_E5myVar+8];
	st.global.f32 	[%rd38+8], %f21;
	st.global.f32 	[%rd37+12], %f16;
	st.global.f32 	[%rd36+16], %f18;
	st.global.f32 	[%rd35+20], %f10;
	st.global.f32 	[%rd34+24], %f8;
	ld.shared.f32 	%f22, [_ZZ9kernel_16PfS_S_S_S_S_S_S_S_S_S_S_S_S_S_S_S_S_S_S_E5myVar+28];
	st.global.f32 	[%rd33+28], %f22;
	st.global.f32 	[%rd32+32], %f14;
	ld.shared.f32 	%f23, [_ZZ9kernel_16PfS_S_S_S_S_S_S_S_S_S_S_S_S_S_S_S_S_S_S_E5myVar+36];
	st.global.f32 	[%rd31+36], %f23;
	ld.shared.f32 	%f24, [_ZZ9kernel_16PfS_S_S_S_S_S_S_S_S_S_S_S_S_S_S_S_S_S_S_E5myVar+40];
	st.global.f32 	[%rd30+40], %f24;
	ld.shared.f32 	%f25, [_ZZ9kernel_16PfS_S_S_S_S_S_S_S_S_S_S_S_S_S_S_S_S_S_S_E5myVar+44];
	st.global.f32 	[%rd29+44], %f25;
	ld.shared.f32 	%f26, [_ZZ9kernel_16PfS_S_S_S_S_S_S_S_S_S_S_S_S_S_S_S_S_S_S_E5myVar+48];
	st.global.f32 	[%rd28+48], %f26;
	ld.shared.f32 	%f27, [_ZZ9kernel_16PfS_S_S_S_S_S_S_S_S_S_S_S_S_S_S_S_S_S_S_E5myVar+52];
	st.global.f32 	[%rd27+52], %f27;
	ld.shared.f32 	%f28, [_ZZ9kernel_16PfS_S_S_S_S_S_S_S_S_S_S_S_S_S_S_S_S_S_S_E5myVar+56];
	st.global.f32 	[%rd26+56], %f28;
	ld.shared.f32 	%f29, [_ZZ9kernel_16PfS_S_S_S_S_S_S_S_S_S_S_S_S_S_S_S_S_S_S_E5myVar+60];
	st.global.f32 	[%rd25+60], %f29;
	ld.shared.f32 	%f30, [_ZZ9kernel_16PfS_S_S_S_S_S_S_S_S_S_S_S_S_S_S_S_S_S_S_E5myVar+64];
	st.global.f32 	[%rd24+64], %f30;
	ld.shared.f32 	%f31, [_ZZ9kernel_16PfS_S_S_S_S_S_S_S_S_S_S_S_S_S_S_S_S_S_S_E5myVar+68];
	st.global.f32 	[%rd23+68], %f31;
	ld.shared.f32 	%f32, [_ZZ9kernel_16PfS_S_S_S_S_S_S_S_S_S_S_S_S_S_S_S_S_S_S_E5myVar+72];
	st.global.f32 	[%rd22+72], %f32;
	ld.shared.f32 	%f33, [_ZZ9kernel_16PfS_S_S_S_S_S_S_S_S_S_S_S_S_S_S_S_S_S_S_E5myVar+76];
	st.global.f32 	[%rd21+76], %f33;
	ret;

}
	// .globl	_Z9kernel_17PfS_S_S_S_S_S_S_S_S_S_S_S_S_S_S_S_S_S_S_
.visible .entry _Z9kernel_17PfS_S_S_S_S_S_S_S_S_S_S_S_S_S_S_S_S_S_S_(
	.param .u64 .ptr .align 1 _Z9kernel_17PfS_S_S_S_S_S_S_S_S_S_S_S_S_S_S_S_S_S_S__param_0,
	.param .u64 .ptr .align 1 _Z9kernel_17PfS_S_S_S_S_S_S_S_S_S_S_S_S_S_S_S_S_S_S__param_1,
	.param .u64 .ptr .align 1 _Z9kernel_17PfS_S_S_S_S_S_S_S_S_S_S_S_S_S_S_S_S_S_S__param_2,
	.param .u64 .ptr .align 1 _Z9kernel_17PfS_S_S_S_S_S_S_S_S_S_S_S_S_S_S_S_S_S_S__param_3,
	.param .u64 .ptr .align 1 _Z9kernel_17PfS_S_S_S_S_S_S_S_S_S_S_S_S_S_S_S_S_S_S__param_4,
	.param .u64 .ptr .align 1 _Z9kernel_17PfS_S_S_S_S_S_S_S_S_S_S_S_S_S_S_S_S_S_S__param_5,
	.param .u64 .ptr .align 1 _Z9kernel_17PfS_S_S_S_S_S_S_S_S_S_S_S_S_S_S_S_S_S_S__param_6,
	.param .u64 .ptr .align 1 _Z9kernel_17PfS_S_S_S_S_S_S_S_S_S_S_S_S_S_S_S_S_S_S__param_7,
	.param .u64 .ptr .align 1 _Z9kernel_17PfS_S_S_S_S_S_S_S_S_S_S_S_S_S_S_S_S_S_S__param_8,
	.param .u64 .ptr .align 1 _Z9kernel_17PfS_S_S_S_S_S_S_S_S_S_S_S_S_S_S_S_S_S_S__param_9,
	.param .u64 .ptr .align 1 _Z9kernel_17PfS_S_S_S_S_S_S_S_S_S_S_S_S_S_S_S_S_S_S__param_10,
	.param .u64 .ptr .align 1 _Z9kernel_17PfS_S_S_S_S_S_S_S_S_S_S_S_S_S_S_S_S_S_S__param_11,
	.param .u64 .ptr .align 1 _Z9kernel_17PfS_S_S_S_S_S_S_S_S_S_S_S_S_S_S_S_S_S_S__param_12,
	.param .u64 .ptr .align 1 _Z9kernel_17PfS_S_S_S_S_S_S_S_S_S_S_S_S_S_S_S_S_S_S__param_13,
	.param .u64 .ptr .align 1 _Z9kernel_17PfS_S_S_S_S_S_S_S_S_S_S_S_S_S_S_S_S_S_S__param_14,
	.param .u64 .ptr .align 1 _Z9kernel_17PfS_S_S_S_S_S_S_S_S_S_S_S_S_S_S_S_S_S_S__param_15,
	.param .u64 .ptr .align 1 _Z9kernel_17PfS_S_S_S_S_S_S_S_S_S_S_S_S_S_S_S_S_S_S__param_16,
	.param .u64 .ptr .align 1 _Z9kernel_17PfS_S_S_S_S_S_S_S_S_S_S_S_S_S_S_S_S_S_S__param_17,
	.param .u64 .ptr .align 1 _Z9kernel_17PfS_S_S_S_S_S_S_S_S_S_S_S_S_S_S_S_S_S_S__param_18,
	.param .u64 .ptr .align 1 _Z9kernel_17PfS_S_S_S_S_S_S_S_S_S_S_S_S_S_S_S_S_S_S__param_19
)
{
	.reg .b32 	%r<5>;
	.reg .b32 	%f<35>;
	.reg .b64 	%rd<41>;
	.reg .b64 	%fd<21>;
	// demoted variable
	.shared .align 4 .b8 _ZZ9kernel_17PfS_S_S_S_S_S_S_S_S_S_S_S_S_S_S_S_S_S_S_E5myVar[4096];
	ld.param.u64 	%rd1, [_Z9kernel_17PfS_S_S_S_S_S_S_S_S_S_S_S_S_S_S_S_S_S_S__param_0];
	ld.param.u64 	%rd2, [_Z9kernel_17PfS_S_S_S_S_S_S_S_S_S_S_S_S_S_S_S_S_S_S__param_1];
	ld.param.u64 	%rd3, [_Z9kernel_17PfS_S_S_S_S_S_S_S_S_S_S_S_S_S_S_S_S_S_S__param_2];
	ld.param.u64 	%rd4, [_Z9kernel_17PfS_S_S_S_S_S_S_S_S_S_S_S_S_S_S_S_S_S_S__param_3];
	ld.param.u64 	%rd5, [_Z9kernel_17PfS_S_S_S_S_S_S_S_S_S_S_S_S_S_S_S_S_S_S__param_4];
	ld.param.u64 	%rd6, [_Z9kernel_17PfS_S_S_S_S_S_S_S_S_S_S_S_S_S_S_S_S_S_S__param_5];
	ld.param.u64 	%rd7, [_Z9kernel_17PfS_S_S_S_S_S_S_S_S_S_S_S_S_S_S_S_S_S_S__param_6];
	ld.param.u64 	%rd8, [_Z9kernel_17PfS_S_S_S_S_S_S_S_S_S_S_S_S_S_S_S_S_S_S__param_7];
	ld.param.u64 	%rd9, [_Z9kernel_17PfS_S_S_S_S_S_S_S_S_S_S_S_S_S_S_S_S_S_S__param_8];
	ld.param.u64 	%rd10, [_Z9kernel_17PfS_S_S_S_S_S_S_S_S_S_S_S_S_S_S_S_S_S_S__param_9];
	ld.param.u64 	%rd11, [_Z9kernel_17PfS_S_S_S_S_S_S_S_S_S_S_S_S_S_S_S_S_S_S__param_10];
	ld.param.u64 	%rd12, [_Z9kernel_17PfS_S_S_S_S_S_S_S_S_S_S_S_S_S_S_S_S_S_S__param_11];
	ld.param.u64 	%rd13, [_Z9kernel_17PfS_S_S_S_S_S_S_S_S_S_S_S_S_S_S_S_S_S_S__param_12];
	ld.param.u64 	%rd14, [_Z9kernel_17PfS_S_S_S_S_S_S_S_S_S_S_S_S_S_S_S_S_S_S__param_13];
	ld.param.u64 	%rd15, [_Z9kernel_17PfS_S_S_S_S_S_S_S_S_S_S_S_S_S_S_S_S_S_S__param_14];
	ld.param.u64 	%rd16, [_Z9kernel_17PfS_S_S_S_S_S_S_S_S_S_S_S_S_S_S_S_S_S_S__param_15];
	ld.param.u64 	%rd17, [_Z9kernel_17PfS_S_S_S_S_S_S_S_S_S_S_S_S_S_S_S_S_S_S__param_16];
	ld.param.u64 	%rd18, [_Z9kernel_17PfS_S_S_S_S_S_S_S_S_S_S_S_S_S_S_S_S_S_S__param_17];
	ld.param.u64 	%rd19, [_Z9kernel_17PfS_S_S_S_S_S_S_S_S_S_S_S_S_S_S_S_S_S_S__param_18];
	ld.param.u64 	%rd20, [_Z9kernel_17PfS_S_S_S_S_S_S_S_S_S_S_S_S_S_S_S_S_S_S__param_19];
	cvta.to.global.u64 	%rd21, %rd20;
	cvta.to.global.u64 	%rd22, %rd19;
	cvta.to.global.u64 	%rd23, %rd18;
	cvta.to.global.u64 	%rd24, %rd17;
	cvta.to.global.u64 	%rd25, %rd16;
	cvta.to.global.u64 	%rd26, %rd15;
	cvta.to.global.u64 	%rd27, %rd14;
	cvta.to.global.u64 	%rd28, %rd13;
	cvta.to.global.u64 	%rd29, %rd12;
	cvta.to.global.u64 	%rd30, %rd11;
	cvta.to.global.u64 	%rd31, %rd10;
	cvta.to.global.u64 	%rd32, %rd9;
	cvta.to.global.u64 	%rd33, %rd8;
	cvta.to.global.u64 	%rd34, %rd7;
	cvta.to.global.u64 	%rd35, %rd6;
	cvta.to.global.u64 	%rd36, %rd5;
	cvta.to.global.u64 	%rd37, %rd4;
	cvta.to.global.u64 	%rd38, %rd3;
	cvta.to.global.u64 	%rd39, %rd2;
	cvta.to.global.u64 	%rd40, %rd1;
	mov.u32 	%r1, %tid.x;
	shl.b32 	%r2, %r1, 2;
	mov.u32 	%r3, _ZZ9kernel_17PfS_S_S_S_S_S_S_S_S_S_S_S_S_S_S_S_S_S_S_E5myVar;
	add.s32 	%r4, %r3, %r2;
	ld.shared.f32 	%f1, [%r4];
	cvt.f64.f32 	%fd1, %f1;
	mul.f64 	%fd2, %fd1, 0d4045541DEACC9214;
	cvt.rn.f32.f64 	%f2, %fd2;
	st.shared.f32 	[_ZZ9kernel_17PfS_S_S_S_S_S_S_S_S_S_S_S_S_S_S_S_S_S_S_E5myVar+20], %f2;
	ld.shared.f32 	%f3, [%r4];
	cvt.f64.f32 	%fd3, %f3;
	mul.f64 	%fd4, %fd3, 0d404708BD66277C46;
	cvt.rn.f32.f64 	%f4, %fd4;
	st.shared.f32 	[_ZZ9kernel_17PfS_S_S_S_S_S_S_S_S_S_S_S_S_S_S_S_S_S_S_E5myVar+28], %f4;
	ld.shared.f32 	%f5, [%r4];
	cvt.f64.f32 	%fd5, %f5;
	mul.f64 	%fd6, %fd5, 0d4022363A9F383F0C;
	cvt.rn.f32.f64 	%f6, %fd6;
	st.shared.f32 	[_ZZ9kernel_17PfS_S_S_S_S_S_S_S_S_S_S_S_S_S_S_S_S_S_S_E5myVar+16], %f6;
	ld.shared.f32 	%f7, [%r4];
	cvt.f64.f32 	%fd7, %f7;
	mul.f64 	%fd8, %fd7, 0d403EF9477BBF93FF;
	cvt.rn.f32.f64 	%f8, %fd8;
	st.shared.f32 	[_ZZ9kernel_17PfS_S_S_S_S_S_S_S_S_S_S_S_S_S_S_S_S_S_S_E5myVar+20], %f8;
	ld.shared.f32 	%f9, [%r4];
	cvt.f64.f32 	%fd9, %f9;
	mul.f64 	%fd10, %fd9, 0d4031EA40852B4D8C;
	cvt.rn.f32.f64 	%f10, %fd10;
	st.shared.f32 	[_ZZ9kernel_17PfS_S_S_S_S_S_S_S_S_S_S_S_S_S_S_S_S_S_S_E5myVar+8], %f10;
	ld.shared.f32 	%f11, [%r4];
	cvt.f64.f32 	%fd11, %f11;
	mul.f64 	%fd12, %fd11, 0d403AC32B55EF1FDE;
	cvt.rn.f32.f64 	%f12, %fd12;
	st.shared.f32 	[_ZZ9kernel_17PfS_S_S_S_S_S_S_S_S_S_S_S_S_S_S_S_S_S_S_E5myVar+28], %f12;
	ld.shared.f32 	%f13, [%r4];
	cvt.f64.f32 	%fd13, %f13;
	mul.f64 	%fd14, %fd13, 0d4040B5F7BE121EE6;
	cvt.rn.f32.f64 	%f14, %fd14;
	st.shared.f32 	[_ZZ9kernel_17PfS_S_S_S_S_S_S_S_S_S_S_S_S_S_S_S_S_S_S_E5myVar+16], %f14;
	ld.shared.f32 	%f15, [%r4];
	cvt.f64.f32 	%fd15, %f15;
	mul.f64 	%fd16, %fd15, 0d4046407E30878748;
	cvt.rn.f32.f64 	%f16, %fd16;
	st.shared.f32 	[_ZZ9kernel_17PfS_S_S_S_S_S_S_S_S_S_S_S_S_S_S_S_S_S_S_E5myVar+4], %f16;
	ld.shared.f32 	%f17, [%r4];
	cvt.f64.f32 	%fd17, %f17;
	mul.f64 	%fd18, %fd17, 0d403943BAECD07853;
	cvt.rn.f32.f64 	%f18, %fd18;
	st.shared.f32 	[_ZZ9kernel_17PfS_S_S_S_S_S_S_S_S_S_S_S_S_S_S_S_S_S_S_E5myVar+20], %f18;
	ld.shared.f32 	%f19, [%r4];
	cvt.f64.f32 	%fd19, %f19;
	mul.f64 	%fd20, %fd19, 0d40408A28AA433509;
	cvt.rn.f32.f64 	%f20, %fd20;
	st.shared.f32 	[_ZZ9kernel_17PfS_S_S_S_S_S_S_S_S_S_S_S_S_S_S_S_S_S_S_E5myVar+24], %f20;
	ld.shared.f32 	%f21, [_ZZ9kernel_17PfS_S_S_S_S_S_S_S_S_S_S_S_S_S_S_S_S_S_S_E5myVar];
	st.global.f32 	[%rd40], %f21;
	st.global.f32 	[%rd39+4], %f16;
	st.global.f32 	[%rd38+8], %f10;
	ld.shared.f32 	%f22, [_ZZ9kernel_17PfS_S_S_S_S_S_S_S_S_S_S_S_S_S_S_S_S_S_S_E5myVar+12];
	st.global.f32 	[%rd37+12], %f22;
	st.global.f32 	[%rd36+16], %f14;
	st.global.f32 	[%rd35+20], %f18;
	st.global.f32 	[%rd34+24], %f20;
	st.global.f32 	[%rd33+28], %f12;
	ld.shared.f32 	%f23, [_ZZ9kernel_17PfS_S_S_S_S_S_S_S_S_S_S_S_S_S_S_S_S_S_S_E5myVar+32];
	st.global.f32 	[%rd32+32], %f23;
	ld.shared.f32 	%f24, [_ZZ9kernel_17PfS_S_S_S_S_S_S_S_S_S_S_S_S_S_S_S_S_S_S_E5myVar+36];
	st.global.f32 	[%rd31+36], %f24;
	ld.shared.f32 	%f25, [_ZZ9kernel_17PfS_S_S_S_S_S_S_S_S_S_S_S_S_S_S_S_S_S_S_E5myVar+40];
	st.global.f32 	[%rd30+40], %f25;
	ld.shared.f32 	%f26, [_ZZ9kernel_17PfS_S_S_S_S_S_S_S_S_S_S_S_S_S_S_S_S_S_S_E5myVar+44];
	st.global.f32 	[%rd29+44], %f26;
	ld.shared.f32 	%f27, [_ZZ9kernel_17PfS_S_S_S_S_S_S_S_S_S_S_S_S_S_S_S_S_S_S_E5myVar+48];
	st.global.f32 	[%rd28+48], %f27;
	ld.shared.f32 	%f28, [_ZZ9kernel_17PfS_S_S_S_S_S_S_S_S_S_S_S_S_S_S_S_S_S_S_E5myVar+52];
	st.global.f32 	[%rd27+52], %f28;
	ld.shared.f32 	%f29, [_ZZ9kernel_17PfS_S_S_S_S_S_S_S_S_S_S_S_S_S_S_S_S_S_S_E5myVar+56];
	st.global.f32 	[%rd26+56], %f29;
	ld.shared.f32 	%f30, [_ZZ9kernel_17PfS_S_S_S_S_S_S_S_S_S_S_S_S_S_S_S_S_S_S_E5myVar+60];
	st.global.f32 	[%rd25+60], %f30;
	ld.shared.f32 	%f31, [_ZZ9kernel_17PfS_S_S_S_S_S_S_S_S_S_S_S_S_S_S_S_S_S_S_E5myVar+64];
	st.global.f32 	[%rd24+64], %f31;
	ld.shared.f32 	%f32, [_ZZ9kernel_17PfS_S_S_S_S_S_S_S_S_S_S_S_S_S_S_S_S_S_S_E5myVar+68];
	st.global.f32 	[%rd23+68], %f32;
	ld.shared.f32 	%f33, [_ZZ9kernel_17PfS_S_S_S_S_S_S_S_S_S_S_S_S_S_S_S_S_S_S_E5myVar+72];
	st.global.f32 	[%rd22+72], %f33;
	ld.shared.f32 	%f34, [_ZZ9kernel_17PfS_S_S_S_S_S_S_S_S_S_S_S_S_S_S_S_S_S_S_E5myVar+76];
	st.global.f32 	[%rd21+76], %f34;
	ret;

}
	// .globl	_Z9kernel_18PfS_S_S_S_S_S_S_S_S_S_S_S_S_S_S_S_S_S_S_
.visible .entry _Z9kernel_18PfS_S_S_S_S_S_S_S_S_S_S_S_S_S_S_S_S_S_S_(
	.param .u64 .ptr .align 1 _Z9kernel_18PfS_S_S_S_S_S_S_S_S_S_S_S_S_S_S_S_S_S_S__param_0,
	.param .u64 .ptr .align 1 _Z9kernel_18PfS_S_S_S_S_S_S_S_S_S_S_S_S_S_S_S_S_S_S__param_1,
	.param .u64 .ptr .align 1 _Z9kernel_18PfS_S_S_S_S_S_S_S_S_S_S_S_S_S_S_S_S_S_S__param_2,
	.param .u64 .ptr .align 1 _Z9kernel_18PfS_S_S_S_S_S_S_S_S_S_S_S_S_S_S_S_S_S_S__param_3,
	.param .u64 .ptr .align 1 _Z9kernel_18PfS_S_S_S_S_S_S_S_S_S_S_S_S_S_S_S_S_S_S__param_4,
	.param .u64 .ptr .align 1 _Z9kernel_18PfS_S_S_S_S_S_S_S_S_S_S_S_S_S_S_S_S_S_S__param_5,
	.param .u64 .ptr .align 1 _Z9kernel_18PfS_S_S_S_S_S_S_S_S_S_S_S_S_S_S_S_S_S_S__param_6,
	.param .u64 .ptr .align 1 _Z9kernel_18PfS_S_S_S_S_S_S_S_S_S_S_S_S_S_S_S_S_S_S__param_7,
	.param .u64 .ptr .align 1 _Z9kernel_18PfS_S_S_S_S_S_S_S_S_S_S_S_S_S_S_S_S_S_S__param_8,
	.param .u64 .ptr .align 1 _Z9kernel_18PfS_S_S_S_S_S_S_S_S_S_S_S_S_S_S_S_S_S_S__param_9,
	.param .u64 .ptr .align 1 _Z9kernel_18PfS_S_S_S_S_S_S_S_S_S_S_S_S_S_S_S_S_S_S__param_10,
	.param .u64 .ptr .align 1 _Z9kernel_18PfS_S_S_S_S_S_S_S_S_S_S_S_S_S_S_S_S_S_S__param_11,
	.param .u64 .ptr .align 1 _Z9kernel_18PfS_S_S_S_S_S_S_S_S_S_S_S_S_S_S_S_S_S_S__param_12,
	.param .u64 .ptr .align 1 _Z9kernel_18PfS_S_S_S_S_S_S_S_S_S_S_S_S_S_S_S_S_S_S__param_13,
	.param .u64 .ptr .align 1 _Z9kernel_18PfS_S_S_S_S_S_S_S_S_S_S_S_S_S_S_S_S_S_S__param_14,
	.param .u64 .ptr .align 1 _Z9kernel_18PfS_S_S_S_S_S_S_S_S_S_S_S_S_S_S_S_S_S_S__param_15,
	.param .u64 .ptr .align 1 _Z9kernel_18PfS_S_S_S_S_S_S_S_S_S_S_S_S_S_S_S_S_S_S__param_16,
	.param .u64 .ptr .align 1 _Z9kernel_18PfS_S_S_S_S_S_S_S_S_S_S_S_S_S_S_S_S_S_S__param_17,
	.param .u64 .ptr .align 1 _Z9kernel_18PfS_S_S_S_S_S_S_S_S_S_S_S_S_S_S_S_S_S_S__param_18,
	.param .u64 .ptr .align 1 _Z9kernel_18PfS_S_S_S_S_S_S_S_S_S_S_S_S_S_S_S_S_S_S__param_19
)
{
	.reg .b32 	%r<5>;
	.reg .b32 	%f<35>;
	.reg .b64 	%rd<41>;
	.reg .b64 	%fd<21>;
	// demoted variable
	.shared .align 4 .b8 _ZZ9kernel_18PfS_S_S_S_S_S_S_S_S_S_S_S_S_S_S_S_S_S_S_E5myVar[4096];
	ld.param.u64 	%rd1, [_Z9kernel_18PfS_S_S_S_S_S_S_S_S_S_S_S_S_S_S_S_S_S_S__param_0];
	ld.param.u64 	%rd2, [_Z9kernel_18PfS_S_S_S_S_S_S_S_S_S_S_S_S_S_S_S_S_S_S__param_1];
	ld.param.u64 	%rd3, [_Z9kernel_18PfS_S_S_S_S_S_S_S_S_S_S_S_S_S_S_S_S_S_S__param_2];
	ld.param.u64 	%rd4, [_Z9kernel_18PfS_S_S_S_S_S_S_S_S_S_S_S_S_S_S_S_S_S_S__param_3];
	ld.param.u64 	%rd5, [_Z9kernel_18PfS_S_S_S_S_S_S_S_S_S_S_S_S_S_S_S_S_S_S__param_4];
	ld.param.u64 	%rd6, [_Z9kernel_18PfS_S_S_S_S_S_S_S_S_S_S_S_S_S_S_S_S_S_S__param_5];
	ld.param.u64 	%rd7, [_Z9kernel_18PfS_S_S_S_S_S_S_S_S_S_S_S_S_S_S_S_S_S_S__param_6];
	ld.param.u64 	%rd8, [_Z9kernel_18PfS_S_S_S_S_S_S_S_S_S_S_S_S_S_S_S_S_S_S__param_7];
	ld.param.u64 	%rd9, [_Z9kernel_18PfS_S_S_S_S_S_S_S_S_S_S_S_S_S_S_S_S_S_S__param_8];
	ld.param.u64 	%rd10, [_Z9kernel_18PfS_S_S_S_S_S_S_S_S_S_S_S_S_S_S_S_S_S_S__param_9];
	ld.param.u64 	%rd11, [_Z9kernel_18PfS_S_S_S_S_S_S_S_S_S_S_S_S_S_S_S_S_S_S__param_10];
	ld.param.u64 	%rd12, [_Z9kernel_18PfS_S_S_S_S_S_S_S_S_S_S_S_S_S_S_S_S_S_S__param_11];
	ld.param.u64 	%rd13, [_Z9kernel_18PfS_S_S_S_S_S_S_S_S_S_S_S_S_S_S_S_S_S_S__param_12];
	ld.param.u64 	%rd14, [_Z9kernel_18PfS_S_S_S_S_S_S_S_S_S_S_S_S_S_S_S_S_S_S__param_13];
	ld.param.u64 	%rd15, [_Z9kernel_18PfS_S_S_S_S_S_S_S_S_S_S_S_S_S_S_S_S_S_S__param_14];
	ld.param.u64 	%rd16, [_Z9kernel_18PfS_S_S_S_S_S_S_S_S_S_S_S_S_S_S_S_S_S_S__param_15];
	ld.param.u64 	%rd17, [_Z9kernel_18PfS_S_S_S_S_S_S_S_S_S_S_S_S_S_S_S_S_S_S__param_16];
	ld.param.u64 	%rd18, [_Z9kernel_18PfS_S_S_S_S_S_S_S_S_S_S_S_S_S_S_S_S_S_S__param_17];
	ld.param.u64 	%rd19, [_Z9kernel_18PfS_S_S_S_S_S_S_S_S_S_S_S_S_S_S_S_S_S_S__param_18];
	ld.param.u64 	%rd20, [_Z9kernel_18PfS_S_S_S_S_S_S_S_S_S_S_S_S_S_S_S_S_S_S__param_19];
	cvta.to.global.u64 	%rd21, %rd20;
	cvta.to.global.u64 	%rd22, %rd19;
	cvta.to.global.u64 	%rd23, %rd18;
	cvta.to.global.u64 	%rd24, %rd17;
	cvta.to.global.u64 	%rd25, %rd16;
	cvta.to.global.u64 	%rd26, %rd15;
	cvta.to.global.u64 	%rd27, %rd14;
	cvta.to.global.u64 	%rd28, %rd13;
	cvta.to.global.u64 	%rd29, %rd12;
	cvta.to.global.u64 	%rd30, %rd11;
	cvta.to.global.u64 	%rd31, %rd10;
	cvta.to.global.u64 	%rd32, %rd9;
	cvta.to.global.u64 	%rd33, %rd8;
	cvta.to.global.u64 	%rd34, %rd7;
	cvta.to.global.u64 	%rd35, %rd6;
	cvta.to.global.u64 	%rd36, %rd5;
	cvta.to.global.u64 	%rd37, %rd4;
	cvta.to.global.u64 	%rd38, %rd3;
	cvta.to.global.u64 	%rd39, %rd2;
	cvta.to.global.u64 	%rd40, %rd1;
	mov.u32 	%r1, %tid.x;
	shl.b32 	%r2, %r1, 2;
	mov.u32 	%r3, _ZZ9kernel_18PfS_S_S_S_S_S_S_S_S_S_S_S_S_S_S_S_S_S_S_E5myVar;
	add.s32 	%r4, %r3, %r2;
	ld.shared.f32 	%f1, [%r4];
	cvt.f64.f32 	%fd1, %f1;
	mul.f64 	%fd2, %fd1, 0d404791FD7A13C255;
	cvt.rn.f32.f64 	%f2, %fd2;
	st.shared.f32 	[_ZZ9kernel_18PfS_S_S_S_S_S_S_S_S_S_S_S_S_S_S_S_S_S_S_E5myVar+28], %f2;
	ld.shared.f32 	%f3, [%r4];
	cvt.f64.f32 	%fd3, %f3;
	mul.f64 	%fd4, %fd3, 0d4047039D4D834092;
	cvt.rn.f32.f64 	%f4, %fd4;
	st.shared.f32 	[_ZZ9kernel_18PfS_S_S_S_S_S_S_S_S_S_S_S_S_S_S_S_S_S_S_E5myVar], %f4;
	ld.shared.f32 	%f5, [%r4];
	cvt.f64.f32 	%fd5, %f5;
	mul.f64 	%fd6, %fd5, 0d401BBABC947064ED;
	cvt.rn.f32.f64 	%f6, %fd6;
	st.shared.f32 	[_ZZ9kernel_18PfS_S_S_S_S_S_S_S_S_S_S_S_S_S_S_S_S_S_S_E5myVar+28], %f6;
	ld.shared.f32 	%f7, [%r4];
	cvt.f64.f32 	%fd7, %f7;
	mul.f64 	%fd8, %fd7, 0d403D40AB606B7AA2;
	cvt.rn.f32.f64 	%f8, %fd8;
	st.shared.f32 	[_ZZ9kernel_18PfS_S_S_S_S_S_S_S_S_S_S_S_S_S_S_S_S_S_S_E5myVar+32], %f8;
	ld.shared.f32 	%f9, [%r4];
	cvt.f64.f32 	%fd9, %f9;
	mul.f64 	%fd10, %fd9, 0d4021972E6A76965F;
	cvt.rn.f32.f64 	%f10, %fd10;
	st.shared.f32 	[_ZZ9kernel_18PfS_S_S_S_S_S_S_S_S_S_S_S_S_S_S_S_S_S_S_E5myVar+24], %f10;
	ld.shared.f32 	%f11, [%r4];
	cvt.f64.f32 	%fd11, %f11;
	mul.f64 	%fd12, %fd11, 0d403908F3BA775FB3;
	cvt.rn.f32.f64 	%f12, %fd12;
	st.shared.f32 	[_ZZ9kernel_18PfS_S_S_S_S_S_S_S_S_S_S_S_S_S_S_S_S_S_S_E5myVar+4], %f12;
	ld.shared.f32 	%f13, [%r4];
	cvt.f64.f32 	%fd13, %f13;
	mul.f64 	%fd14, %fd13, 0d40409BB4FE79EE03;
	cvt.rn.f32.f64 	%f14, %fd14;
	st.shared.f32 	[_ZZ9kernel_18PfS_S_S_S_S_S_S_S_S_S_S_S_S_S_S_S_S_S_S_E5myVar], %f14;
	ld.shared.f32 	%f15, [%r4];
	cvt.f64.f32 	%fd15, %f15;
	mul.f64 	%fd16, %fd15, 0d40277302D59D55E7;
	cvt.rn.f32.f64 	%f16, %fd16;
	st.shared.f32 	[_ZZ9kernel_18PfS_S_S_S_S_S_S_S_S_S_S_S_S_S_S_S_S_S_S_E5myVar], %f16;
	ld.shared.f32 	%f17, [%r4];
	cvt.f64.f32 	%fd17, %f17;
	mul.f64 	%fd18, %fd17, 0d4003A30CAA326E11;
	cvt.rn.f32.f64 	%f18, %fd18;
	st.shared.f32 	[_ZZ9kernel_18PfS_S_S_S_S_S_S_S_S_S_S_S_S_S_S_S_S_S_S_E5myVar], %f18;
	ld.shared.f32 	%f19, [%r4];
	cvt.f64.f32 	%fd19, %f19;
	mul.f64 	%fd20, %fd19, 0d401B2E1975F2CB64;
	cvt.rn.f32.f64 	%f20, %fd20;
	st.shared.f32 	[_ZZ9kernel_18PfS_S_S_S_S_S_S_S_S_S_S_S_S_S_S_S_S_S_S_E5myVar+16], %f20;
	st.global.f32 	[%rd40], %f18;
	st.global.f32 	[%rd39+4], %f12;
	ld.shared.f32 	%f21, [_ZZ9kernel_18PfS_S_S_S_S_S_S_S_S_S_S_S_S_S_S_S_S_S_S_E5myVar+8];
	st.global.f32 	[%rd38+8], %f21;
	ld.shared.f32 	%f22, [_ZZ9kernel_18PfS_S_S_S_S_S_S_S_S_S_S_S_S_S_S_S_S_S_S_E5myVar+12];
	st.global.f32 	[%rd37+12], %f22;
	st.global.f32 	[%rd36+16], %f20;
	ld.shared.f32 	%f23, [_ZZ9kernel_18PfS_S_S_S_S_S_S_S_S_S_S_S_S_S_S_S_S_S_S_E5myVar+20];
	st.global.f32 	[%rd35+20], %f23;
	st.global.f32 	[%rd34+24], %f10;
	st.global.f32 	[%rd33+28], %f6;
	st.global.f32 	[%rd32+32], %f8;
	ld.shared.f32 	%f24, [_ZZ9kernel_18PfS_S_S_S_S_S_S_S_S_S_S_S_S_S_S_S_S_S_S_E5myVar+36];
	st.global.f32 	[%rd31+36], %f24;
	ld.shared.f32 	%f25, [_ZZ9kernel_18PfS_S_S_S_S_S_S_S_S_S_S_S_S_S_S_S_S_S_S_E5myVar+40];
	st.global.f32 	[%rd30+40], %f25;
	ld.shared.f32 	%f26, [_ZZ9kernel_18PfS_S_S_S_S_S_S_S_S_S_S_S_S_S_S_S_S_S_S_E5myVar+44];
	st.global.f32 	[%rd29+44], %f26;
	ld.shared.f32 	%f27, [_ZZ9kernel_18PfS_S_S_S_S_S_S_S_S_S_S_S_S_S_S_S_S_S_S_E5myVar+48];
	st.global.f32 	[%rd28+48], %f27;
	ld.shared.f32 	%f28, [_ZZ9kernel_18PfS_S_S_S_S_S_S_S_S_S_S_S_S_S_S_S_S_S_S_E5myVar+52];
	st.global.f32 	[%rd27+52], %f28;
	ld.shared.f32 	%f29, [_ZZ9kernel_18PfS_S_S_S_S_S_S_S_S_S_S_S_S_S_S_S_S_S_S_E5myVar+56];
	st.global.f32 	[%rd26+56], %f29;
	ld.shared.f32 	%f30, [_ZZ9kernel_18PfS_S_S_S_S_S_S_S_S_S_S_S_S_S_S_S_S_S_S_E5myVar+60];
	st.global.f32 	[%rd25+60], %f30;
	ld.shared.f32 	%f31, [_ZZ9kernel_18PfS_S_S_S_S_S_S_S_S_S_S_S_S_S_S_S_S_S_S_E5myVar+64];
	st.global.f32 	[%rd24+64], %f31;
	ld.shared.f32 	%f32, [_ZZ9kernel_18PfS_S_S_S_S_S_S_S_S_S_S_S_S_S_S_S_S_S_S_E5myVar+68];
	st.global.f32 	[%rd23+68], %f32;
	ld.shared.f32 	%f33, [_ZZ9kernel_18PfS_S_S_S_S_S_S_S_S_S_S_S_S_S_S_S_S_S_S_E5myVar+72];
	st.global.f32 	[%rd22+72], %f33;
	ld.shared.f32 	%f34, [_ZZ9kernel_18PfS_S_S_S_S_S_S_S_S_S_S_S_S_S_S_S_S_S_S_E5myVar+76];
	st.global.f32 	[%rd21+76], %f34;
	ret;

}
	// .globl	_Z9kernel_19PfS_S_S_S_S_S_S_S_S_S_S_S_S_S_S_S_S_S_S_
.visible .entry _Z9kernel_19PfS_S_S_S_S_S_S_S_S_S_S_S_S_S_S_S_S_S_S_(
	.param .u64 .ptr .align 1 _Z9kernel_19PfS_S_S_S_S_S_S_S_S_S_S_S_S_S_S_S_S_S_S__param_0,
	.param .u64 .ptr .align 1 _Z9kernel_19PfS_S_S_S_S_S_S_S_S_S_S_S_S_S_S_S_S_S_S__param_1,
	.param .u64 .ptr .align 1 _Z9kernel_19PfS_S_S_S_S_S_S_S_S_S_S_S_S_S_S_S_S_S_S__param_2,
	.param .u64 .ptr .align 1 _Z9kernel_19PfS_S_S_S_S_S_S_S_S_S_S_S_S_S_S_S_S_S_S__param_3,
	.param .u64 .ptr .align 1 _Z9kernel_19PfS_S_S_S_S_S_S_S_S_S_S_S_S_S_S_S_S_S_S__param_4,
	.param .u64 .ptr .align 1 _Z9kernel_19PfS_S_S_S_S_S_S_S_S_S_S_S_S_S_S_S_S_S_S__param_5,
	.param .u64 .ptr .align 1 _Z9kernel_19PfS_S_S_S_S_S_S_S_S_S_S_S_S_S_S_S_S_S_S__param_6,
	.param .u64 .ptr .align 1 _Z9kernel_19PfS_S_S_S_S_S_S_S_S_S_S_S_S_S_S_S_S_S_S__param_7,
	.param .u64 .ptr .align 1 _Z9kernel_19PfS_S_S_S_S_S_S_S_S_S_S_S_S_S_S_S_S_S_S__param_8,
	.param .u64 .ptr .align 1 _Z9kernel_19PfS_S_S_S_S_S_S_S_S_S_S_S_S_S_S_S_S_S_S__param_9,
	.param .u64 .ptr .align 1 _Z9kernel_19PfS_S_S_S_S_S_S_S_S_S_S_S_S_S_S_S_S_S_S__param_10,
	.param .u64 .ptr .align 1 _Z9kernel_19PfS_S_S_S_S_S_S_S_S_S_S_S_S_S_S_S_S_S_S__param_11,
	.param .u64 .ptr .align 1 _Z9kernel_19PfS_S_S_S_S_S_S_S_S_S_S_S_S_S_S_S_S_S_S__param_12,
	.param .u64 .ptr .align 1 _Z9kernel_19PfS_S_S_S_S_S_S_S_S_S_S_S_S_S_S_S_S_S_S__param_13,
	.param .u64 .ptr .align 1 _Z9kernel_19PfS_S_S_S_S_S_S_S_S_S_S_S_S_S_S_S_S_S_S__param_14,
	.param .u64 .ptr .align 1 _Z9kernel_19PfS_S_S_S_S_S_S_S_S_S_S_S_S_S_S_S_S_S_S__param_15,
	.param .u64 .ptr .align 1 _Z9kernel_19PfS_S_S_S_S_S_S_S_S_S_S_S_S_S_S_S_S_S_S__param_16,
	.param .u64 .ptr .align 1 _Z9kernel_19PfS_S_S_S_S_S_S_S_S_S_S_S_S_S_S_S_S_S_S__param_17,
	.param .u64 .ptr .align 1 _Z9kernel_19PfS_S_S_S_S_S_S_S_S_S_S_S_S_S_S_S_S_S_S__param_18,
	.param .u64 .ptr .align 1 _Z9kernel_19PfS_S_S_S_S_S_S_S_S_S_S_S_S_S_S_S_S_S_S__param_19
)
{
	.reg .b32 	%r<5>;
	.reg .b32 	%f<35>;
	.reg .b64 	%rd<41>;
	.reg .b64 	%fd<21>;
	// demoted variable
	.shared .align 4 .b8 _ZZ9kernel_19PfS_S_S_S_S_S_S_S_S_S_S_S_S_S_S_S_S_S_S_E5myVar[4096];
	ld.param.u64 	%rd1, [_Z9kernel_19PfS_S_S_S_S_S_S_S_S_S_S_S_S_S_S_S_S_S_S__param_0];
	ld.param.u64 	%rd2, [_Z9kernel_19PfS_S_S_S_S_S_S_S_S_S_S_S_S_S_S_S_S_S_S__param_1];
	ld.param.u64 	%rd3, [_Z9kernel_19PfS_S_S_S_S_S_S_S_S_S_S_S_S_S_S_S_S_S_S__param_2];
	ld.param.u64 	%rd4, [_Z9kernel_19PfS_S_S_S_S_S_S_S_S_S_S_S_S_S_S_S_S_S_S__param_3];
	ld.param.u64 	%rd5, [_Z9kernel_19PfS_S_S_S_S_S_S_S_S_S_S_S_S_S_S_S_S_S_S__param_4];
	ld.param.u64 	%rd6, [_Z9kernel_19PfS_S_S_S_S_S_S_S_S_S_S_S_S_S_S_S_S_S_S__param_5];
	ld.param.u64 	%rd7, [_Z9kernel_19PfS_S_S_S_S_S_S_S_S_S_S_S_S_S_S_S_S_S_S__param_6];
	ld.param.u64 	%rd8, [_Z9kernel_19PfS_S_S_S_S_S_S_S_S_S_S_S_S_S_S_S_S_S_S__param_7];
	ld.param.u64 	%rd9, [_Z9kernel_19PfS_S_S_S_S_S_S_S_S_S_S_S_S_S_S_S_S_S_S__param_8];
	ld.param.u64 	%rd10, [_Z9kernel_19PfS_S_S_S_S_S_S_S_S_S_S_S_S_S_S_S_S_S_S__param_9];
	ld.param.u64 	%rd11, [_Z9kernel_19PfS_S_S_S_S_S_S_S_S_S_S_S_S_S_S_S_S_S_S__param_10];
	ld.param.u64 	%rd12, [_Z9kernel_19PfS_S_S_S_S_S_S_S_S_S_S_S_S_S_S_S_S_S_S__param_11];
	ld.param.u64 	%rd13, [_Z9kernel_19PfS_S_S_S_S_S_S_S_S_S_S_S_S_S_S_S_S_S_S__param_12];
	ld.param.u64 	%rd14, [_Z9kernel_19PfS_S_S_S_S_S_S_S_S_S_S_S_S_S_S_S_S_S_S__param_13];
	ld.param.u64 	%rd15, [_Z9kernel_19PfS_S_S_S_S_S_S_S_S_S_S_S_S_S_S_S_S_S_S__param_14];
	ld.param.u64 	%rd16, [_Z9kernel_19PfS_S_S_S_S_S_S_S_S_S_S_S_S_S_S_S_S_S_S__param_15];
	ld.param.u64 	%rd17, [_Z9kernel_19PfS_S_S_S_S_S_S_S_S_S_S_S_S_S_S_S_S_S_S__param_16];
	ld.param.u64 	%rd18, [_Z9kernel_19PfS_S_S_S_S_S_S_S_S_S_S_S_S_S_S_S_S_S_S__param_17];
	ld.param.u64 	%rd19, [_Z9kernel_19PfS_S_S_S_S_S_S_S_S_S_S_S_S_S_S_S_S_S_S__param_18];
	ld.param.u64 	%rd20, [_Z9kernel_19PfS_S_S_S_S_S_S_S_S_S_S_S_S_S_S_S_S_S_S__param_19];
	cvta.to.global.u64 	%rd21, %rd20;
	cvta.to.global.u64 	%rd22, %rd19;
	cvta.to.global.u64 	%rd23, %rd18;
	cvta.to.global.u64 	%rd24, %rd17;
	cvta.to.global.u64 	%rd25, %rd16;
	cvta.to.global.u64 	%rd26, %rd15;
	cvta.to.global.u64 	%rd27, %rd14;
	cvta.to.global.u64 	%rd28, %rd13;
	cvta.to.global.u64 	%rd29, %rd12;
	cvta.to.global.u64 	%rd30, %rd11;
	cvta.to.global.u64 	%rd31, %rd10;
	cvta.to.global.u64 	%rd32, %rd9;
	cvta.to.global.u64 	%rd33, %rd8;
	cvta.to.global.u64 	%rd34, %rd7;
	cvta.to.global.u64 	%rd35, %rd6;
	cvta.to.global.u64 	%rd36, %rd5;
	cvta.to.global.u64 	%rd37, %rd4;
	cvta.to.global.u64 	%rd38, %rd3;
	cvta.to.global.u64 	%rd39, %rd2;
	cvta.to.global.u64 	%rd40, %rd1;
	mov.u32 	%r1, %tid.x;
	shl.b32 	%r2, %r1, 2;
	mov.u32 	%r3, _ZZ9kernel_19PfS_S_S_S_S_S_S_S_S_S_S_S_S_S_S_S_S_S_S_E5myVar;
	add.s32 	%r4, %r3, %r2;
	ld.shared.f32 	%f1, [%r4];
	cvt.f64.f32 	%fd1, %f1;
	mul.f64 	%fd2, %fd1, 0d404641D512EC6BCF;
	cvt.rn.f32.f64 	%f2, %fd2;
	st.shared.f32 	[_ZZ9kernel_19PfS_S_S_S_S_S_S_S_S_S_S_S_S_S_S_S_S_S_S_E5myVar+20], %f2;
	ld.shared.f32 	%f3, [%r4];
	cvt.f64.f32 	%fd3, %f3;
	mul.f64 	%fd4, %fd3, 0d402F4A5460AA64C3;
	cvt.rn.f32.f64 	%f4, %fd4;
	st.shared.f32 	[_ZZ9kernel_19PfS_S_S_S_S_S_S_S_S_S_S_S_S_S_S_S_S_S_S_E5myVar+20], %f4;
	ld.shared.f32 	%f5, [%r4];
	cvt.f64.f32 	%fd5, %f5;
	mul.f64 	%fd6, %fd5, 0d403FD008637BD05B;
	cvt.rn.f32.f64 	%f6, %fd6;
	st.shared.f32 	[_ZZ9kernel_19PfS_S_S_S_S_S_S_S_S_S_S_S_S_S_S_S_S_S_S_E5myVar+20], %f6;
	ld.shared.f32 	%f7, [%r4];
	cvt.f64.f32 	%fd7, %f7;
	mul.f64 	%fd8, %fd7, 0d40161D9A95421C04;
	cvt.rn.f32.f64 	%f8, %fd8;
	st.shared.f32 	[_ZZ9kernel_19PfS_S_S_S_S_S_S_S_S_S_S_S_S_S_S_S_S_S_S_E5myVar], %f8;
	ld.shared.f32 	%f9, [%r4];
	cvt.f64.f32 	%fd9, %f9;
	mul.f64 	%fd10, %fd9, 0d40446942BB6672FC;
	cvt.rn.f32.f64 	%f10, %fd10;
	st.shared.f32 	[_ZZ9kernel_19PfS_S_S_S_S_S_S_S_S_S_S_S_S_S_S_S_S_S_S_E5myVar+20], %f10;
	ld.shared.f32 	%f11, [%r4];
	cvt.f64.f32 	%fd11, %f11;
	mul.f64 	%fd12, %fd11, 0d403315B317EFE0CE;
	cvt.rn.f32.f64 	%f12, %fd12;
	st.shared.f32 	[_ZZ9kernel_19PfS_S_S_S_S_S_S_S_S_S_S_S_S_S_S_S_S_S_S_E5myVar+36], %f12;
	ld.shared.f32 	%f13, [%r4];
	cvt.f64.f32 	%fd13, %f13;
	mul.f64 	%fd14, %fd13, 0d4036B63486F049AA;
	cvt.rn.f32.f64 	%f14, %fd14;
	st.shared.f32 	[_ZZ9kernel_19PfS_S_S_S_S_S_S_S_S_S_S_S_S_S_S_S_S_S_S_E5myVar+16], %f14;
	ld.shared.f32 	%f15, [%r4];
	cvt.f64.f32 	%fd15, %f15;
	mul.f64 	%fd16, %fd15, 0d4028918655193709;
	cvt.rn.f32.f64 	%f16, %fd16;
	st.shared.f32 	[_ZZ9kernel_19PfS_S_S_S_S_S_S_S_S_S_S_S_S_S_S_S_S_S_S_E5myVar], %f16;
	ld.shared.f32 	%f17, [%r4];
	cvt.f64.f32 	%fd17, %f17;
	mul.f64 	%fd18, %fd17, 0d4020F72E8C0485A1;
	cvt.rn.f32.f64 	%f18, %fd18;
	st.shared.f32 	[_ZZ9kernel_19PfS_S_S_S_S_S_S_S_S_S_S_S_S_S_S_S_S_S_S_E5myVar+24], %f18;
	ld.shared.f32 	%f19, [%r4];
	cvt.f64.f32 	%fd19, %f19;
	mul.f64 	%fd20, %fd19, 0d40441F9B66F9335D;
	cvt.rn.f32.f64 	%f20, %fd20;
	st.shared.f32 	[_ZZ9kernel_19PfS_S_S_S_S_S_S_S_S_S_S_S_S_S_S_S_S_S_S_E5myVar+28], %f20;
	st.global.f32 	[%rd40], %f16;
	ld.shared.f32 	%f21, [_ZZ9kernel_19PfS_S_S_S_S_S_S_S_S_S_S_S_S_S_S_S_S_S_S_E5myVar+4];
	st.global.f32 	[%rd39+4], %f21;
	ld.shared.f32 	%f22, [_ZZ9kernel_19PfS_S_S_S_S_S_S_S_S_S_S_S_S_S_S_S_S_S_S_E5myVar+8];
	st.global.f32 	[%rd38+8], %f22;
	ld.shared.f32 	%f23, [_ZZ9kernel_19PfS_S_S_S_S_S_S_S_S_S_S_S_S_S_S_S_S_S_S_E5myVar+12];
	st.global.f32 	[%rd37+12], %f23;
	st.global.f32 	[%rd36+16], %f14;
	st.global.f32 	[%rd35+20], %f10;
	st.global.f32 	[%rd34+24], %f18;
	st.global.f32 	[%rd33+28], %f20;
	ld.shared.f32 	%f24, [_ZZ9kernel_19PfS_S_S_S_S_S_S_S_S_S_S_S_S_S_S_S_S_S_S_E5myVar+32];
	st.global.f32 	[%rd32+32], %f24;
	st.global.f32 	[%rd31+36], %f12;
	ld.shared.f32 	%f25, [_ZZ9kernel_19PfS_S_S_S_S_S_S_S_S_S_S_S_S_S_S_S_S_S_S_E5myVar+40];
	st.global.f32 	[%rd30+40], %f25;
	ld.shared.f32 	%f26, [_ZZ9kernel_19PfS_S_S_S_S_S_S_S_S_S_S_S_S_S_S_S_S_S_S_E5myVar+44];
	st.global.f32 	[%rd29+44], %f26;
	ld.shared.f32 	%f27, [_ZZ9kernel_19PfS_S_S_S_S_S_S_S_S_S_S_S_S_S_S_S_S_S_S_E5myVar+48];
	st.global.f32 	[%rd28+48], %f27;
	ld.shared.f32 	%f28, [_ZZ9kernel_19PfS_S_S_S_S_S_S_S_S_S_S_S_S_S_S_S_S_S_S_E5myVar+52];
	st.global.f32 	[%rd27+52], %f28;
	ld.shared.f32 	%f29, [_ZZ9kernel_19PfS_S_S_S_S_S_S_S_S_S_S_S_S_S_S_S_S_S_S_E5myVar+56];
	st.global.f32 	[%rd26+56], %f29;
	ld.shared.f32 	%f30, [_ZZ9kernel_19PfS_S_S_S_S_S_S_S_S_S_S_S_S_S_S_S_S_S_S_E5myVar+60];
	st.global.f32 	[%rd25+60], %f30;
	ld.shared.f32 	%f31, [_ZZ9kernel_19PfS_S_S_S_S_S_S_S_S_S_S_S_S_S_S_S_S_S_S_E5myVar+64];
	st.global.f32 	[%rd24+64], %f31;
	ld.shared.f32 	%f32, [_ZZ9kernel_19PfS_S_S_S_S_S_S_S_S_S_S_S_S_S_S_S_S_S_S_E5myVar+68];
	st.global.f32 	[%rd23+68], %f32;
	ld.shared.f32 	%f33, [_ZZ9kernel_19PfS_S_S_S_S_S_S_S_S_S_S_S_S_S_S_S_S_S_S_E5myVar+72];
	st.global.f32 	[%rd22+72], %f33;
	ld.shared.f32 	%f34, [_ZZ9kernel_19PfS_S_S_S_S_S_S_S_S_S_S_S_S_S_S_S_S_S_S_E5myVar+76];
	st.global.f32 	[%rd21+76], %f34;
	ret;

}
	// .globl	_Z9kernel_20PfS_S_S_S_S_S_S_S_S_S_S_S_S_S_S_S_S_S_S_
.visible .entry _Z9kernel_20PfS_S_S_S_S_S_S_S_S_S_S_S_S_S_S_S_S_S_S_(
	.param .u64 .ptr .align 1 _Z9kernel_20PfS_S_S_S_S_S_S_S_S_S_S_S_S_S_S_S_S_S_S__param_0,
	.param .u64 .ptr .align 1 _Z9kernel_20PfS_S_S_S_S_S_S_S_S_S_S_S_S_S_S_S_S_S_S__param_1,
	.param .u64 .ptr .align 1 _Z9kernel_20PfS_S_S_S_S_S_S_S_S_S_S_S_S_S_S_S_S_S_S__param_2,
	.param .u64 .ptr .align 1 _Z9kernel_20PfS_S_S_S_S_S_S_S_S_S_S_S_S_S_S_S_S_S_S__param_3,
	.param .u64 .ptr .align 1 _Z9kernel_20PfS_S_S_S_S_S_S_S_S_S_S_S_S_S_S_S_S_S_S__param_4,
	.param .u64 .ptr .align 1 _Z9kernel_20PfS_S_S_S_S_S_S_S_S_S_S_S_S_S_S_S_S_S_S__param_5,
	.param .u64 .ptr .align 1 _Z9kernel_20PfS_S_S_S_S_S_S_S_S_S_S_S_S_S_S_S_S_S_S__param_6,
	.param .u64 .ptr .align 1 _Z9kernel_20PfS_S_S_S_S_S_S_S_S_S_S_S_S_S_S_S_S_S_S__param_7,
	.param .u64 .ptr .align 1 _Z9kernel_20PfS_S_S_S_S_S_S_S_S_S_S_S_S_S_S_S_S_S_S__param_8,
	.param .u64 .ptr .align 1 _Z9kernel_20PfS_S_S_S_S_S_S_S_S_S_S_S_S_S_S_S_S_S_S__param_9,
	.param .u64 .ptr .align 1 _Z9kernel_20PfS_S_S_S_S_S_S_S_S_S_S_S_S_S_S_S_S_S_S__param_10,
	.param .u64 .ptr .align 1 _Z9kernel_20PfS_S_S_S_S_S_S_S_S_S_S_S_S_S_S_S_S_S_S__param_11,
	.param .u64 .ptr .align 1 _Z9kernel_20PfS_S_S_S_S_S_S_S_S_S_S_S_S_S_S_S_S_S_S__param_12,
	.param .u64 .ptr .align 1 _Z9kernel_20PfS_S_S_S_S_S_S_S_S_S_S_S_S_S_S_S_S_S_S__param_13,
	.param .u64 .ptr .align 1 _Z9kernel_20PfS_S_S_S_S_S_S_S_S_S_S_S_S_S_S_S_S_S_S__param_14,
	.param .u64 .ptr .align 1 _Z9kernel_20PfS_S_S_S_S_S_S_S_S_S_S_S_S_S_S_S_S_S_S__param_15,
	.param .u64 .ptr .align 1 _Z9kernel_20PfS_S_S_S_S_S_S_S_S_S_S_S_S_S_S_S_S_S_S__param_16,
	.param .u64 .ptr .align 1 _Z9kernel_20PfS_S_S_S_S_S_S_S_S_S_S_S_S_S_S_S_S_S_S__param_17,
	.param .u64 .ptr .align 1 _Z9kernel_20PfS_S_S_S_S_S_S_S_S_S_S_S_S_S_S_S_S_S_S__param_18,
	.param .u64 .ptr .align 1 _Z9kernel_20PfS_S_S_S_S_S_S_S_S_S_S_S_S_S_S_S_S_S_S__param_19
)
{
	.reg .b32 	%r<5>;
	.reg .b32 	%f<33>;
	.reg .b64 	%rd<41>;
	.reg .b64 	%fd<21>;
	// demoted variable
	.shared .align 4 .b8 _ZZ9kernel_20PfS_S_S_S_S_S_S_S_S_S_S_S_S_S_S_S_S_S_S_E5myVar[4096];
	ld.param.u64 	%rd1, [_Z9kernel_20PfS_S_S_S_S_S_S_S_S_S_S_S_S_S_S_S_S_S_S__param_0];
	ld.param.u64 	%rd2, [_Z9kernel_20PfS_S_S_S_S_S_S_S_S_S_S_S_S_S_S_S_S_S_S__param_1];
	ld.param.u64 	%rd3, [_Z9kernel_20PfS_S_S_S_S_S_S_S_S_S_S_S_S_S_S_S_S_S_S__param_2];
	ld.param.u64 	%rd4, [_Z9kernel_20PfS_S_S_S_S_S_S_S_S_S_S_S_S_S_S_S_S_S_S__param_3];
	ld.param.u64 	%rd5, [_Z9kernel_20PfS_S_S_S_S_S_S_S_S_S_S_S_S_S_S_S_S_S_S__param_4];
	ld.param.u64 	%rd6, [_Z9kernel_20PfS_S_S_S_S_S_S_S_S_S_S_S_S_S_S_S_S_S_S__param_5];
	ld.param.u64 	%rd7, [_Z9kernel_20PfS_S_S_S_S_S_S_S_S_S_S_S_S_S_S_S_S_S_S__param_6];
	ld.param.u64 	%rd8, [_Z9kernel_20PfS_S_S_S_S_S_S_S_S_S_S_S_S_S_S_S_S_S_S__param_7];
	ld.param.u64 	%rd9, [_Z9kernel_20PfS_S_S_S_S_S_S_S_S_S_S_S_S_S_S_S_S_S_S__param_8];
	ld.param.u64 	%rd10, [_Z9kernel_20PfS_S_S_S_S_S_S_S_S_S_S_S_S_S_S_S_S_S_S__param_9];
	ld.param.u64 	%rd11, [_Z9kernel_20PfS_S_S_S_S_S_S_S_S_S_S_S_S_S_S_S_S_S_S__param_10];
	ld.param.u64 	%rd12, [_Z9kernel_20PfS_S_S_S_S_S_S_S_S_S_S_S_S_S_S_S_S_S_S__param_11];
	ld.param.u64 	%rd13, [_Z9kernel_20PfS_S_S_S_S_S_S_S_S_S_S_S_S_S_S_S_S_S_S__param_12];
	ld.param.u64 	%rd14, [_Z9kernel_20PfS_S_S_S_S_S_S_S_S_S_S_S_S_S_S_S_S_S_S__param_13];
	ld.param.u64 	%rd15, [_Z9kernel_20PfS_S_S_S_S_S_S_S_S_S_S_S_S_S_S_S_S_S_S__param_14];
	ld.param.u64 	%rd16, [_Z9kernel_20PfS_S_S_S_S_S_S_S_S_S_S_S_S_S_S_S_S_S_S__param_15];
	ld.param.u64 	%rd17, [_Z9kernel_20PfS_S_S_S_S_S_S_S_S_S_S_S_S_S_S_S_S_S_S__param_16];
	ld.param.u64 	%rd18, [_Z9kernel_20PfS_S_S_S_S_S_S_S_S_S_S_S_S_S_S_S_S_S_S__param_17];
	ld.param.u64 	%rd19, [_Z9kernel_20PfS_S_S_S_S_S_S_S_S_S_S_S_S_S_S_S_S_S_S__param_18];
	ld.param.u64 	%rd20, [_Z9kernel_20PfS_S_S_S_S_S_S_S_S_S_S_S_S_S_S_S_S_S_S__param_19];
	cvta.to.global.u64 	%rd21, %rd20;
	cvta.to.global.u64 	%rd22, %rd19;
	cvta.to.global.u64 	%rd23, %rd18;
	cvta.to.global.u64 	%rd24, %rd17;
	cvta.to.global.u64 	%rd25, %rd16;
	cvta.to.global.u64 	%rd26, %rd15;
	cvta.to.global.u64 	%rd27, %rd14;
	cvta.to.global.u64 	%rd28, %rd13;
	cvta.to.global.u64 	%rd29, %rd12;
	cvta.to.global.u64 	%rd30, %rd11;
	cvta.to.global.u64 	%rd31, %rd10;
	cvta.to.global.u64 	%rd32, %rd9;
	cvta.to.global.u64 	%rd33, %rd8;
	cvta.to.global.u64 	%rd34, %rd7;
	cvta.to.global.u64 	%rd35, %rd6;
	cvta.to.global.u64 	%rd36, %rd5;
	cvta.to.global.u64 	%rd37, %rd4;
	cvta.to.global.u64 	%rd38, %rd3;
	cvta.to.global.u64 	%rd39, %rd2;
	cvta.to.global.u64 	%rd40, %rd1;
	mov.u32 	%r1, %tid.x;
	shl.b32 	%r2, %r1, 2;
	mov.u32 	%r3, _ZZ9kernel_20PfS_S_S_S_S_S_S_S_S_S_S_S_S_S_S_S_S_S_S_E5myVar;
	add.s32 	%r4, %r3, %r2;
	ld.shared.f32 	%f1, [%r4];
	cvt.f64.f32 	%fd1, %f1;
	mul.f64 	%fd2, %fd1, 0d4021D76E1DEACC92;
	cvt.rn.f32.f64 	%f2, %fd2;
	st.shared.f32 	[_ZZ9kernel_20PfS_S_S_S_S_S_S_S_S_S_S_S_S_S_S_S_S_S_S_E5myVar+12], %f2;
	ld.shared.f32 	%f3, [%r4];
	cvt.f64.f32 	%fd3, %f3;
	mul.f64 	%fd4, %fd3, 0d4042AD45E9185CEE;
	cvt.rn.f32.f64 	%f4, %fd4;
	st.shared.f32 	[_ZZ9kernel_20PfS_S_S_S_S_S_S_S_S_S_S_S_S_S_S_S_S_S_S_E5myVar+28], %f4;
	ld.shared.f32 	%f5, [%r4];
	cvt.f64.f32 	%fd5, %f5;
	mul.f64 	%fd6, %fd5, 0d40400CC9F2FDB8FE;
	cvt.rn.f32.f64 	%f6, %fd6;
	st.shared.f32 	[_ZZ9kernel_20PfS_S_S_S_S_S_S_S_S_S_S_S_S_S_S_S_S_S_S_E5myVar+12], %f6;
	ld.shared.f32 	%f7, [%r4];
	cvt.f64.f32 	%fd7, %f7;
	mul.f64 	%fd8, %fd7, 0d403818BBB1F255F3;
	cvt.rn.f32.f64 	%f8, %fd8;
	st.shared.f32 	[_ZZ9kernel_20PfS_S_S_S_S_S_S_S_S_S_S_S_S_S_S_S_S_S_S_E5myVar+32], %f8;
	ld.shared.f32 	%f9, [%r4];
	cvt.f64.f32 	%fd9, %f9;
	mul.f64 	%fd10, %fd9, 0d402CFD76683C297C;
	cvt.rn.f32.f64 	%f10, %fd10;
	st.shared.f32 	[_ZZ9kernel_20PfS_S_S_S_S_S_S_S_S_S_S_S_S_S_S_S_S_S_S_E5myVar+36], %f10;
	ld.shared.f32 	%f11, [%r4];
	cvt.f64.f32 	%fd11, %f11;
	mul.f64 	%fd12, %fd11, 0d4041FCCC70867AD9;
	cvt.rn.f32.f64 	%f12, %fd12;
	st.shared.f32 	[_ZZ9kernel_20PfS_S_S_S_S_S_S_S_S_S_S_S_S_S_S_S_S_S_S_E5myVar+24], %f12;
	ld.shared.f32 	%f13, [%r4];
	cvt.f64.f32 	%fd13, %f13;
	mul.f64 	%fd14, %fd13, 0d4035E87ABFB9BED3;
	cvt.rn.f32.f64 	%f14, %fd14;
	st.shared.f32 	[_ZZ9kernel_20PfS_S_S_S_S_S_S_S_S_S_S_S_S_S_S_S_S_S_S_E5myVar+28], %f14;
	ld.shared.f32 	%f15, [%r4];
	cvt.f64.f32 	%fd15, %f15;
	mul.f64 	%fd16, %fd15, 0d4044A1804534BD77;
	cvt.rn.f32.f64 	%f16, %fd16;
	st.shared.f32 	[_ZZ9kernel_20PfS_S_S_S_S_S_S_S_S_S_S_S_S_S_S_S_S_S_S_E5myVar], %f16;
	ld.shared.f32 	%f17, [%r4];
	cvt.f64.f32 	%fd17, %f17;
	mul.f64 	%fd18, %fd17, 0d403538AFE60C38F3;
	cvt.rn.f32.f64 	%f18, %fd18;
	st.shared.f32 	[_ZZ9kernel_20PfS_S_S_S_S_S_S_S_S_S_S_S_S_S_S_S_S_S_S_E5myVar+16], %f18;
	ld.shared.f32 	%f19, [%r4];
	cvt.f64.f32 	%fd19, %f19;
	mul.f64 	%fd20, %fd19, 0d3FA7C71D60631727;
	cvt.rn.f32.f64 	%f20, %fd20;
	st.shared.f32 	[_ZZ9kernel_20PfS_S_S_S_S_S_S_S_S_S_S_S_S_S_S_S_S_S_S_E5myVar+20], %f20;
	st.global.f32 	[%rd40], %f16;
	ld.shared.f32 	%f21, [_ZZ9kernel_20PfS_S_S_S_S_S_S_S_S_S_S_S_S_S_S_S_S_S_S_E5myVar+4];
	st.global.f32 	[%rd39+4], %f21;
	ld.shared.f32 	%f22, [_ZZ9kernel_20PfS_S_S_S_S_S_S_S_S_S_S_S_S_S_S_S_S_S_S_E5myVar+8];
	st.global.f32 	[%rd38+8], %f22;
	st.global.f32 	[%rd37+12], %f6;
	st.global.f32 	[%rd36+16], %f18;
	st.global.f32 	[%rd35+20], %f20;
	st.global.f32 	[%rd34+24], %f12;
	st.global.f32 	[%rd33+28], %f14;
	st.global.f32 	[%rd32+32], %f8;
	st.global.f32 	[%rd31+36], %f10;
	ld.shared.f32 	%f23, [_ZZ9kernel_20PfS_S_S_S_S_S_S_S_S_S_S_S_S_S_S_S_S_S_S_E5myVar+40];
	st.global.f32 	[%rd30+40], %f23;
	ld.shared.f32 	%f24, [_ZZ9kernel_20PfS_S_S_S_S_S_S_S_S_S_S_S_S_S_S_S_S_S_S_E5myVar+44];
	st.global.f32 	[%rd29+44], %f24;
	ld.shared.f32 	%f25, [_ZZ9kernel_20PfS_S_S_S_S_S_S_S_S_S_S_S_S_S_S_S_S_S_S_E5myVar+48];
	st.global.f32 	[%rd28+48], %f25;
	ld.shared.f32 	%f26, [_ZZ9kernel_20PfS_S_S_S_S_S_S_S_S_S_S_S_S_S_S_S_S_S_S_E5myVar+52];
	st.global.f32 	[%rd27+52], %f26;
	ld.shared.f32 	%f27, [_ZZ9kernel_20PfS_S_S_S_S_S_S_S_S_S_S_S_S_S_S_S_S_S_S_E5myVar+56];
	st.global.f32 	[%rd26+56], %f27;
	ld.shared.f32 	%f28, [_ZZ9kernel_20PfS_S_S_S_S_S_S_S_S_S_S_S_S_S_S_S_S_S_S_E5myVar+60];
	st.global.f32 	[%rd25+60], %f28;
	ld.shared.f32 	%f29, [_ZZ9kernel_20PfS_S_S_S_S_S_S_S_S_S_S_S_S_S_S_S_S_S_S_E5myVar+64];
	st.global.f32 	[%rd24+64], %f29;
	ld.shared.f32 	%f30, [_ZZ9kernel_20PfS_S_S_S_S_S_S_S_S_S_S_S_S_S_S_S_S_S_S_E5myVar+68];
	st.global.f32 	[%rd23+68], %f30;
	ld.shared.f32 	%f31, [_ZZ9kernel_20PfS_S_S_S_S_S_S_S_S_S_S_S_S_S_S_S_S_S_S_E5myVar+72];
	st.global.f32 	[%rd22+72], %f31;
	ld.shared.f32 	%f32, [_ZZ9kernel_20PfS_S_S_S_S_S_S_S_S_S_S_S_S_S_S_S_S_S_S_E5myVar+76];
	st.global.f32 	[%rd21+76], %f32;
	ret;

}
	// .globl	_Z9kernel_21PfS_S_S_S_S_S_S_S_S_S_S_S_S_S_S_S_S_S_S_
.visible .entry _Z9kernel_21PfS_S_S_S_S_S_S_S_S_S_S_S_S_S_S_S_S_S_S_(
	.param .u64 .ptr .align 1 _Z9kernel_21PfS_S_S_S_S_S_S_S_S_S_S_S_S_S_S_S_S_S_S__param_0,
	.param .u64 .ptr .align 1 _Z9kernel_21PfS_S_S_S_S_S_S_S_S_S_S_S_S_S_S_S_S_S_S__param_1,
	.param .u64 .ptr .align 1 _Z9kernel_21PfS_S_S_S_S_S_S_S_S_S_S_S_S_S_S_S_S_S_S__param_2,
	.param .u64 .ptr .align 1 _Z9kernel_21PfS_S_S_S_S_S_S_S_S_S_S_S_S_S_S_S_S_S_S__param_3,
	.param .u64 .ptr .align 1 _Z9kernel_21PfS_S_S_S_S_S_S_S_S_S_S_S_S_S_S_S_S_S_S__param_4,
	.param .u64 .ptr .align 1 _Z9kernel_21PfS_S_S_S_S_S_S_S_S_S_S_S_S_S_S_S_S_S_S__param_5,
	.param .u64 .ptr .align 1 _Z9kernel_21PfS_S_S_S_S_S_S_S_S_S_S_S_S_S_S_S_S_S_S__param_6,
	.param .u64 .ptr .align 1 _Z9kernel_21PfS_S_S_S_S_S_S_S_S_S_S_S_S_S_S_S_S_S_S__param_7,
	.param .u64 .ptr .align 1 _Z9kernel_21PfS_S_S_S_S_S_S_S_S_S_S_S_S_S_S_S_S_S_S__param_8,
	.param .u64 .ptr .align 1 _Z9kernel_21PfS_S_S_S_S_S_S_S_S_S_S_S_S_S_S_S_S_S_S__param_9,
	.param .u64 .ptr .align 1 _Z9kernel_21PfS_S_S_S_S_S_S_S_S_S_S_S_S_S_S_S_S_S_S__param_10,
	.param .u64 .ptr .align 1 _Z9kernel_21PfS_S_S_S_S_S_S_S_S_S_S_S_S_S_S_S_S_S_S__param_11,
	.param .u64 .ptr .align 1 _Z9kernel_21PfS_S_S_S_S_S_S_S_S_S_S_S_S_S_S_S_S_S_S__param_12,
	.param .u64 .ptr .align 1 _Z9kernel_21PfS_S_S_S_S_S_S_S_S_S_S_S_S_S_S_S_S_S_S__param_13,
	.param .u64 .ptr .align 1 _Z9kernel_21PfS_S_S_S_S_S_S_S_S_S_S_S_S_S_S_S_S_S_S__param_14,
	.param .u64 .ptr .align 1 _Z9kernel_21PfS_S_S_S_S_S_S_S_S_S_S_S_S_S_S_S_S_S_S__param_15,
	.param .u64 .ptr .align 1 _Z9kernel_21PfS_S_S_S_S_S_S_S_S_S_S_S_S_S_S_S_S_S_S__param_16,
	.param .u64 .ptr .align 1 _Z9kernel_21PfS_S_S_S_S_S_S_S_S_S_S_S_S_S_S_S_S_S_S__param_17,
	.param .u64 .ptr .align 1 _Z9kernel_21PfS_S_S_S_S_S_S_S_S_S_S_S_S_S_S_S_S_S_S__param_18,
	.param .u64 .ptr .align 1 _Z9kernel_21PfS_S_S_S_S_S_S_S_S_S_S_S_S_S_S_S_S_S_S__param_19
)
{
	.reg .b32 	%r<5>;
	.reg .b32 	%f<34>;
	.reg .b64 	%rd<41>;
	.reg .b64 	%fd<21>;
	// demoted variable
	.shared .align 4 .b8 _ZZ9kernel_21PfS_S_S_S_S_S_S_S_S_S_S_S_S_S_S_S_S_S_S_E5myVar[4096];
	ld.param.u64 	%rd1, [_Z9kernel_21PfS_S_S_S_S_S_S_S_S_S_S_S_S_S_S_S_S_S_S__param_0];
	ld.param.u64 	%rd2, [_Z9kernel_21PfS_S_S_S_S_S_S_S_S_S_S_S_S_S_S_S_S_S_S__param_1];
	ld.param.u64 	%rd3, [_Z9kernel_21PfS_S_S_S_S_S_S_S_S_S_S_S_S_S_S_S_S_S_S__param_2];
	ld.param.u64 	%rd4, [_Z9kernel_21PfS_S_S_S_S_S_S_S_S_S_S_S_S_S_S_S_S_S_S__param_3];
	ld.param.u64 	%rd5, [_Z9kernel_21PfS_S_S_S_S_S_S_S_S_S_S_S_S_S_S_S_S_S_S__param_4];
	ld.param.u64 	%rd6, [_Z9kernel_21PfS_S_S_S_S_S_S_S_S_S_S_S_S_S_S_S_S_S_S__param_5];
	ld.param.u64 	%rd7, [_Z9kernel_21PfS_S_S_S_S_S_S_S_S_S_S_S_S_S_S_S_S_S_S__param_6];
	ld.param.u64 	%rd8, [_Z9kernel_21PfS_S_S_S_S_S_S_S_S_S_S_S_S_S_S_S_S_S_S__param_7];
	ld.param.u64 	%rd9, [_Z9kernel_21PfS_S_S_S_S_S_S_S_S_S_S_S_S_S_S_S_S_S_S__param_8];
	ld.param.u64 	%rd10, [_Z9kernel_21PfS_S_S_S_S_S_S_S_S_S_S_S_S_S_S_S_S_S_S__param_9];
	ld.param.u64 	%rd11, [_Z9kernel_21PfS_S_S_S_S_S_S_S_S_S_S_S_S_S_S_S_S_S_S__param_10];
	ld.param.u64 	%rd12, [_Z9kernel_21PfS_S_S_S_S_S_S_S_S_S_S_S_S_S_S_S_S_S_S__param_11];
	ld.param.u64 	%rd13, [_Z9kernel_21PfS_S_S_S_S_S_S_S_S_S_S_S_S_S_S_S_S_S_S__param_12];
	ld.param.u64 	%rd14, [_Z9kernel_21PfS_S_S_S_S_S_S_S_S_S_S_S_S_S_S_S_S_S_S__param_13];
	ld.param.u64 	%rd15, [_Z9kernel_21PfS_S_S_S_S_S_S_S_S_S_S_S_S_S_S_S_S_S_S__param_14];
	ld.param.u64 	%rd16, [_Z9kernel_21PfS_S_S_S_S_S_S_S_S_S_S_S_S_S_S_S_S_S_S__param_15];
	ld.param.u64 	%rd17, [_Z9kernel_21PfS_S_S_S_S_S_S_S_S_S_S_S_S_S_S_S_S_S_S__param_16];
	ld.param.u64 	%rd18, [_Z9kernel_21PfS_S_S_S_S_S_S_S_S_S_S_S_S_S_S_S_S_S_S__param_17];
	ld.param.u64 	%rd19, [_Z9kernel_21PfS_S_S_S_S_S_S_S_S_S_S_S_S_S_S_S_S_S_S__param_18];
	ld.param.u64 	%rd20, [_Z9kernel_21PfS_S_S_S_S_S_S_S_S_S_S_S_S_S_S_S_S_S_S__param_19];
	cvta.to.global.u64 	%rd21, %rd20;
	cvta.to.global.u64 	%rd22, %rd19;
	cvta.to.global.u64 	%rd23, %rd18;
	cvta.to.global.u64 	%rd24, %rd17;
	cvta.to.global.u64 	%rd25, %rd16;
	cvta.to.global.u64 	%rd26, %rd15;
	cvta.to.global.u64 	%rd27, %rd14;
	cvta.to.global.u64 	%rd28, %rd13;
	cvta.to.global.u64 	%rd29, %rd12;
	cvta.to.global.u64 	%rd30, %rd11;
	cvta.to.global.u64 	%rd31, %rd10;
	cvta.to.global.u64 	%rd32, %rd9;
	cvta.to.global.u64 	%rd33, %rd8;
	cvta.to.global.u64 	%rd34, %rd7;
	cvta.to.global.u64 	%rd35, %rd6;
	cvta.to.global.u64 	%rd36, %rd5;
	cvta.to.global.u64 	%rd37, %rd4;
	cvta.to.global.u64 	%rd38, %rd3;
	cvta.to.global.u64 	%rd39, %rd2;
	cvta.to.global.u64 	%rd40, %rd1;
	mov.u32 	%r1, %tid.x;
	shl.b32 	%r2, %r1, 2;
	mov.u32 	%r3, _ZZ9kernel_21PfS_S_S_S_S_S_S_S_S_S_S_S_S_S_S_S_S_S_S_E5myVar;
	add.s32 	%r4, %r3, %r2;
	ld.shared.f32 	%f1, [%r4];
	cvt.f64.f32 	%fd1, %f1;
	mul.f64 	%fd2, %fd1, 0d40361CD130DF9BDC;
	cvt.rn.f32.f64 	%f2, %fd2;
	st.shared.f32 	[_ZZ9kernel_21PfS_S_S_S_S_S_S_S_S_S_S_S_S_S_S_S_S_S_S_E5myVar+32], %f2;
	ld.shared.f32 	%f3, [%r4];
	cvt.f64.f32 	%fd3, %f3;
	mul.f64 	%fd4, %fd3, 0d403BA72F661F18CA;
	cvt.rn.f32.f64 	%f4, %fd4;
	st.shared.f32 	[_ZZ9kernel_21PfS_S_S_S_S_S_S_S_S_S_S_S_S_S_S_S_S_S_S_E5myVar+12], %f4;
	ld.shared.f32 	%f5, [%r4];
	cvt.f64.f32 	%fd5, %f5;
	mul.f64 	%fd6, %fd5, 0d4030EC93964A59C0;
	cvt.rn.f32.f64 	%f6, %fd6;
	st.shared.f32 	[_ZZ9kernel_21PfS_S_S_S_S_S_S_S_S_S_S_S_S_S_S_S_S_S_S_E5myVar+24], %f6;
	ld.shared.f32 	%f7, [%r4];
	cvt.f64.f32 	%fd7, %f7;
	mul.f64 	%fd8, %fd7, 0d4040B4D234EB9A17;
	cvt.rn.f32.f64 	%f8, %fd8;
	st.shared.f32 	[_ZZ9kernel_21PfS_S_S_S_S_S_S_S_S_S_S_S_S_S_S_S_S_S_S_E5myVar+4], %f8;
	ld.shared.f32 	%f9, [%r4];
	cvt.f64.f32 	%fd9, %f9;
	mul.f64 	%fd10, %fd9, 0d4001C6A65CF67B1C;
	cvt.rn.f32.f64 	%f10, %fd10;
	st.shared.f32 	[_ZZ9kernel_21PfS_S_S_S_S_S_S_S_S_S_S_S_S_S_S_S_S_S_S_E5myVar+28], %f10;
	ld.shared.f32 	%f11, [%r4];
	cvt.f64.f32 	%fd11, %f11;
	mul.f64 	%fd12, %fd11, 0d4046A0DDB5525CC4;
	cvt.rn.f32.f64 	%f12, %fd12;
	st.shared.f32 	[_ZZ9kernel_21PfS_S_S_S_S_S_S_S_S_S_S_S_S_S_S_S_S_S_S_E5myVar+28], %f12;
	ld.shared.f32 	%f13, [%r4];
	cvt.f64.f32 	%fd13, %f13;
	mul.f64 	%fd14, %fd13, 0d4042C9398E970718;
	cvt.rn.f32.f64 	%f14, %fd14;
	st.shared.f32 	[_ZZ9kernel_21PfS_S_S_S_S_S_S_S_S_S_S_S_S_S_S_S_S_S_S_E5myVar+24], %f14;
	ld.shared.f32 	%f15, [%r4];
	cvt.f64.f32 	%fd15, %f15;
	mul.f64 	%fd16, %fd15, 0d4039FA78D0CC35CE;
	cvt.rn.f32.f64 	%f16, %fd16;
	st.shared.f32 	[_ZZ9kernel_21PfS_S_S_S_S_S_S_S_S_S_S_S_S_S_S_S_S_S_S_E5myVar+24], %f16;
	ld.shared.f32 	%f17, [%r4];
	cvt.f64.f32 	%fd17, %f17;
	mul.f64 	%fd18, %fd17, 0d403D470984E3FFEF;
	cvt.rn.f32.f64 	%f18, %fd18;
	st.shared.f32 	[_ZZ9kernel_21PfS_S_S_S_S_S_S_S_S_S_S_S_S_S_S_S_S_S_S_E5myVar+20], %f18;
	ld.shared.f32 	%f19, [%r4];
	cvt.f64.f32 	%fd19, %f19;
	mul.f64 	%fd20, %fd19, 0d4047623D70A3D70A;
	cvt.rn.f32.f64 	%f20, %fd20;
	st.shared.f32 	[_ZZ9kernel_21PfS_S_S_S_S_S_S_S_S_S_S_S_S_S_S_S_S_S_S_E5myVar], %f20;
	st.global.f32 	[%rd40], %f20;
	st.global.f32 	[%rd39+4], %f8;
	ld.shared.f32 	%f21, [_ZZ9kernel_21PfS_S_S_S_S_S_S_S_S_S_S_S_S_S_S_S_S_S_S_E5myVar+8];
	st.global.f32 	[%rd38+8], %f21;
	st.global.f32 	[%rd37+12], %f4;
	ld.shared.f32 	%f22, [_ZZ9kernel_21PfS_S_S_S_S_S_S_S_S_S_S_S_S_S_S_S_S_S_S_E5myVar+16];
	st.global.f32 	[%rd36+16], %f22;
	st.global.f32 	[%rd35+20], %f18;
	st.global.f32 	[%rd34+24], %f16;
	st.global.f32 	[%rd33+28], %f12;
	st.global.f32 	[%rd32+32], %f2;
	ld.shared.f32 	%f23, [_ZZ9kernel_21PfS_S_S_S_S_S_S_S_S_S_S_S_S_S_S_S_S_S_S_E5myVar+36];
	st.global.f32 	[%rd31+36], %f23;
	ld.shared.f32 	%f24, [_ZZ9kernel_21PfS_S_S_S_S_S_S_S_S_S_S_S_S_S_S_S_S_S_S_E5myVar+40];
	st.global.f32 	[%rd30+40], %f24;
	ld.shared.f32 	%f25, [_ZZ9kernel_21PfS_S_S_S_S_S_S_S_S_S_S_S_S_S_S_S_S_S_S_E5myVar+44];
	st.global.f32 	[%rd29+44], %f25;
	ld.shared.f32 	%f26, [_ZZ9kernel_21PfS_S_S_S_S_S_S_S_S_S_S_S_S_S_S_S_S_S_S_E5myVar+48];
	st.global.f32 	[%rd28+48], %f26;
	ld.shared.f32 	%f27, [_ZZ9kernel_21PfS_S_S_S_S_S_S_S_S_S_S_S_S_S_S_S_S_S_S_E5myVar+52];
	st.global.f32 	[%rd27+52], %f27;
	ld.shared.f32 	%f28, [_ZZ9kernel_21PfS_S_S_S_S_S_S_S_S_S_S_S_S_S_S_S_S_S_S_E5myVar+56];
	st.global.f32 	[%rd26+56], %f28;
	ld.shared.f32 	%f29, [_ZZ9kernel_21PfS_S_S_S_S_S_S_S_S_S_S_S_S_S_S_S_S_S_S_E5myVar+60];
	st.global.f32 	[%rd25+60], %f29;
	ld.shared.f32 	%f30, [_ZZ9kernel_21PfS_S_S_S_S_S_S_S_S_S_S_S_S_S_S_S_S_S_S_E5myVar+64];
	st.global.f32 	[%rd24+64], %f30;
	ld.shared.f32 	%f31, [_ZZ9kernel_21PfS_S_S_S_S_S_S_S_S_S_S_S_S_S_S_S_S_S_S_E5myVar+68];
	st.global.f32 	[%rd23+68], %f31;
	ld.shared.f32 	%f32, [_ZZ9kernel_21PfS_S_S_S_S_S_S_S_S_S_S_S_S_S_S_S_S_S_S_E5myVar+72];
	st.global.f32 	[%rd22+72], %f32;
	ld.shared.f32 	%f33, [_ZZ9kernel_21PfS_S_S_S_S_S_S_S_S_S_S_S_S_S_S_S_S_S_S_E5myVar+76];
	st.global.f32 	[%rd21+76], %f33;
	ret;

}
	// .globl	_Z9kernel_22PfS_S_S_S_S_S_S_S_S_S_S_S_S_S_S_S_S_S_S_
.visible .entry _Z9kernel_22PfS_S_S_S_S_S_S_S_S_S_S_S_S_S_S_S_S_S_S_(
	.param .u64 .ptr .align 1 _Z9kernel_22PfS_S_S_S_S_S_S_S_S_S_S_S_S_S_S_S_S_S_S__param_0,
	.param .u64 .ptr .align 1 _Z9kernel_22PfS_S_S_S_S_S_S_S_S_S_S_S_S_S_S_S_S_S_S__param_1,
	.param .u64 .ptr .align 1 _Z9kernel_22PfS_S_S_S_S_S_S_S_S_S_S_S_S_S_S_S_S_S_S__param_2,
	.param .u64 .ptr .align 1 _Z9kernel_22PfS_S_S_S_S_S_S_S_S_S_S_S_S_S_S_S_S_S_S__param_3,
	.param .u64 .ptr .align 1 _Z9kernel_22PfS_S_S_S_S_S_S_S_S_S_S_S_S_S_S_S_S_S_S__param_4,
	.param .u64 .ptr .align 1 _Z9kernel_22PfS_S_S_S_S_S_S_S_S_S_S_S_S_S_S_S_S_S_S__param_5,
	.param .u64 .ptr .align 1 _Z9kernel_22PfS_S_S_S_S_S_S_S_S_S_S_S_S_S_S_S_S_S_S__param_6,
	.param .u64 .ptr .align 1 _Z9kernel_22PfS_S_S_S_S_S_S_S_S_S_S_S_S_S_S_S_S_S_S__param_7,
	.param .u64 .ptr .align 1 _Z9kernel_22PfS_S_S_S_S_S_S_S_S_S_S_S_S_S_S_S_S_S_S__param_8,
	.param .u64 .ptr .align 1 _Z9kernel_22PfS_S_S_S_S_S_S_S_S_S_S_S_S_S_S_S_S_S_S__param_9,
	.param .u64 .ptr .align 1 _Z9kernel_22PfS_S_S_S_S_S_S_S_S_S_S_S_S_S_S_S_S_S_S__param_10,
	.param .u64 .ptr .align 1 _Z9kernel_22PfS_S_S_S_S_S_S_S_S_S_S_S_S_S_S_S_S_S_S__param_11,
	.param .u64 .ptr .align 1 _Z9kernel_22PfS_S_S_S_S_S_S_S_S_S_S_S_S_S_S_S_S_S_S__param_12,
	.param .u64 .ptr .align 1 _Z9kernel_22PfS_S_S_S_S_S_S_S_S_S_S_S_S_S_S_S_S_S_S__param_13,
	.param .u64 .ptr .align 1 _Z9kernel_22PfS_S_S_S_S_S_S_S_S_S_S_S_S_S_S_S_S_S_S__param_14,
	.param .u64 .ptr .align 1 _Z9kernel_22PfS_S_S_S_S_S_S_S_S_S_S_S_S_S_S_S_S_S_S__param_15,
	.param .u64 .ptr .align 1 _Z9kernel_22PfS_S_S_S_S_S_S_S_S_S_S_S_S_S_S_S_S_S_S__param_16,
	.param .u64 .ptr .align 1 _Z9kernel_22PfS_S_S_S_S_S_S_S_S_S_S_S_S_S_S_S_S_S_S__param_17,
	.param .u64 .ptr .align 1 _Z9kernel_22PfS_S_S_S_S_S_S_S_S_S_S_S_S_S_S_S_S_S_S__param_18,
	.param .u64 .ptr .align 1 _Z9kernel_22PfS_S_S_S_S_S_S_S_S_S_S_S_S_S_S_S_S_S_S__param_19
)
{
	.reg .b32 	%r<5>;
	.reg .b32 	%f<36>;
	.reg .b64 	%rd<41>;
	.reg .b64 	%fd<21>;
	// demoted variable
	.shared .align 4 .b8 _ZZ9kernel_22PfS_S_S_S_S_S_S_S_S_S_S_S_S_S_S_S_S_S_S_E5myVar[4096];
	ld.param.u64 	%rd1, [_Z9kernel_22PfS_S_S_S_S_S_S_S_S_S_S_S_S_S_S_S_S_S_S__param_0];
	ld.param.u64 	%rd2, [_Z9kernel_22PfS_S_S_S_S_S_S_S_S_S_S_S_S_S_S_S_S_S_S__param_1];
	ld.param.u64 	%rd3, [_Z9kernel_22PfS_S_S_S_S_S_S_S_S_S_S_S_S_S_S_S_S_S_S__param_2];
	ld.param.u64 	%rd4, [_Z9kernel_22PfS_S_S_S_S_S_S_S_S_S_S_S_S_S_S_S_S_S_S__param_3];
	ld.param.u64 	%rd5, [_Z9kernel_22PfS_S_S_S_S_S_S_S_S_S_S_S_S_S_S_S_S_S_S__param_4];
	ld.param.u64 	%rd6, [_Z9kernel_22PfS_S_S_S_S_S_S_S_S_S_S_S_S_S_S_S_S_S_S__param_5];
	ld.param.u64 	%rd7, [_Z9kernel_22PfS_S_S_S_S_S_S_S_S_S_S_S_S_S_S_S_S_S_S__param_6];
	ld.param.u64 	%rd8, [_Z9kernel_22PfS_S_S_S_S_S_S_S_S_S_S_S_S_S_S_S_S_S_S__param_7];
	ld.param.u64 	%rd9, [_Z9kernel_22PfS_S_S_S_S_S_S_S_S_S_S_S_S_S_S_S_S_S_S__param_8];
	ld.param.u64 	%rd10, [_Z9kernel_22PfS_S_S_S_S_S_S_S_S_S_S_S_S_S_S_S_S_S_S__param_9];
	ld.param.u64 	%rd11, [_Z9kernel_22PfS_S_S_S_S_S_S_S_S_S_S_S_S_S_S_S_S_S_S__param_10];
	ld.param.u64 	%rd12, [_Z9kernel_22PfS_S_S_S_S_S_S_S_S_S_S_S_S_S_S_S_S_S_S__param_11];
	ld.param.u64 	%rd13, [_Z9kernel_22PfS_S_S_S_S_S_S_S_S_S_S_S_S_S_S_S_S_S_S__param_12];
	ld.param.u64 	%rd14, [_Z9kernel_22PfS_S_S_S_S_S_S_S_S_S_S_S_S_S_S_S_S_S_S__param_13];
	ld.param.u64 	%rd15, [_Z9kernel_22PfS_S_S_S_S_S_S_S_S_S_S_S_S_S_S_S_S_S_S__param_14];
	ld.param.u64 	%rd16, [_Z9kernel_22PfS_S_S_S_S_S_S_S_S_S_S_S_S_S_S_S_S_S_S__param_15];
	ld.param.u64 	%rd17, [_Z9kernel_22PfS_S_S_S_S_S_S_S_S_S_S_S_S_S_S_S_S_S_S__param_16];
	ld.param.u64 	%rd18, [_Z9kernel_22PfS_S_S_S_S_S_S_S_S_S_S_S_S_S_S_S_S_S_S__param_17];
	ld.param.u64 	%rd19, [_Z9kernel_22PfS_S_S_S_S_S_S_S_S_S_S_S_S_S_S_S_S_S_S__param_18];
	ld.param.u64 	%rd20, [_Z9kernel_22PfS_S_S_S_S_S_S_S_S_S_S_S_S_S_S_S_S_S_S__param_19];
	cvta.to.global.u64 	%rd21, %rd20;
	cvta.to.global.u64 	%rd22, %rd19;
	cvta.to.global.u64 	%rd23, %rd18;
	cvta.to.global.u64 	%rd24, %rd17;
	cvta.to.global.u64 	%rd25, %rd16;
	cvta.to.global.u64 	%rd26, %rd15;
	cvta.to.global.u64 	%rd27, %rd14;
	cvta.to.global.u64 	%rd28, %rd13;
	cvta.to.global.u64 	%rd29, %rd12;
	cvta.to.global.u64 	%rd30, %rd11;
	cvta.to.global.u64 	%rd31, %rd10;
	cvta.to.global.u64 	%rd32, %rd9;
	cvta.to.global.u64 	%rd33, %rd8;
	cvta.to.global.u64 	%rd34, %rd7;
	cvta.to.global.u64 	%rd35, %rd6;
	cvta.to.global.u64 	%rd36, %rd5;
	cvta.to.global.u64 	%rd37, %rd4;
	cvta.to.global.u64 	%rd38, %rd3;
	cvta.to.global.u64 	%rd39, %rd2;
	cvta.to.global.u64 	%rd40, %rd1;
	mov.u32 	%r1, %tid.x;
	shl.b32 	%r2, %r1, 2;
	mov.u32 	%r3, _ZZ9kernel_22PfS_S_S_S_S_S_S_S_S_S_S_S_S_S_S_S_S_S_S_E5myVar;
	add.s32 	%r4, %r3, %r2;
	ld.shared.f32 	%f1, [%r4];
	cvt.f64.f32 	%fd1, %f1;
	mul.f64 	%fd2, %fd1, 0d403F48FA58F7121B;
	cvt.rn.f32.f64 	%f2, %fd2;
	st.shared.f32 	[_ZZ9kernel_22PfS_S_S_S_S_S_S_S_S_S_S_S_S_S_S_S_S_S_S_E5myVar+16], %f2;
	ld.shared.f32 	%f3, [%r4];
	cvt.f64.f32 	%fd3, %f3;
	mul.f64 	%fd4, %fd3, 0d3FEBA2D72FFD1DCD;
	cvt.rn.f32.f64 	%f4, %fd4;
	st.shared.f32 	[_ZZ9kernel_22PfS_S_S_S_S_S_S_S_S_S_S_S_S_S_S_S_S_S_S_E5myVar+28], %f4;
	ld.shared.f32 	%f5, [%r4];
	cvt.f64.f32 	%fd5, %f5;
	mul.f64 	%fd6, %fd5, 0d4039B8877681669D;
	cvt.rn.f32.f64 	%f6, %fd6;
	st.shared.f32 	[_ZZ9kernel_22PfS_S_S_S_S_S_S_S_S_S_S_S_S_S_S_S_S_S_S_E5myVar+32], %f6;
	ld.shared.f32 	%f7, [%r4];
	cvt.f64.f32 	%fd7, %f7;
	mul.f64 	%fd8, %fd7, 0d40280241A261BF38;
	cvt.rn.f32.f64 	%f8, %fd8;
	st.shared.f32 	[_ZZ9kernel_22PfS_S_S_S_S_S_S_S_S_S_S_S_S_S_S_S_S_S_S_E5myVar], %f8;
	ld.shared.f32 	%f9, [%r4];
	cvt.f64.f32 	%fd9, %f9;
	mul.f64 	%fd10, %fd9, 0d40468443AA79BBAE;
	cvt.rn.f32.f64 	%f10, %fd10;
	st.shared.f32 	[_ZZ9kernel_22PfS_S_S_S_S_S_S_S_S_S_S_S_S_S_S_S_S_S_S_E5myVar], %f10;
	ld.shared.f32 	%f11, [%r4];
	cvt.f64.f32 	%fd11, %f11;
	mul.f64 	%fd12, %fd11, 0d4044351FE64F54D2;
	cvt.rn.f32.f64 	%f12, %fd12;
	st.shared.f32 	[_ZZ9kernel_22PfS_S_S_S_S_S_S_S_S_S_S_S_S_S_S_S_S_S_S_E5myVar+32], %f12;
	ld.shared.f32 	%f13, [%r4];
	cvt.f64.f32 	%fd13, %f13;
	mul.f64 	%fd14, %fd13, 0d40398269270B06C4;
	cvt.rn.f32.f64 	%f14, %fd14;
	st.shared.f32 	[_ZZ9kernel_22PfS_S_S_S_S_S_S_S_S_S_S_S_S_S_S_S_S_S_S_E5myVar+16], %f14;
	ld.shared.f32 	%f15, [%r4];
	cvt.f64.f32 	%fd15, %f15;
	mul.f64 	%fd16, %fd15, 0d4041624790B84988;
	cvt.rn.f32.f64 	%f16, %fd16;
	st.shared.f32 	[_ZZ9kernel_22PfS_S_S_S_S_S_S_S_S_S_S_S_S_S_S_S_S_S_S_E5myVar+24], %f16;
	ld.shared.f32 	%f17, [%r4];
	cvt.f64.f32 	%fd17, %f17;
	mul.f64 	%fd18, %fd17, 0d402946996312F4CF;
	cvt.rn.f32.f64 	%f18, %fd18;
	st.shared.f32 	[_ZZ9kernel_22PfS_S_S_S_S_S_S_S_S_S_S_S_S_S_S_S_S_S_S_E5myVar], %f18;
	ld.shared.f32 	%f19, [%r4];
	cvt.f64.f32 	%fd19, %f19;
	mul.f64 	%fd20, %fd19, 0d40244437A3DB3BFB;
	cvt.rn.f32.f64 	%f20, %fd20;
	st.shared.f32 	[_ZZ9kernel_22PfS_S_S_S_S_S_S_S_S_S_S_S_S_S_S_S_S_S_S_E5myVar+24], %f20;
	st.global.f32 	[%rd40], %f18;
	ld.shared.f32 	%f21, [_ZZ9kernel_22PfS_S_S_S_S_S_S_S_S_S_S_S_S_S_S_S_S_S_S_E5myVar+4];
	st.global.f32 	[%rd39+4], %f21;
	ld.shared.f32 	%f22, [_ZZ9kernel_22PfS_S_S_S_S_S_S_S_S_S_S_S_S_S_S_S_S_S_S_E5myVar+8];
	st.global.f32 	[%rd38+8], %f22;
	ld.shared.f32 	%f23, [_ZZ9kernel_22PfS_S_S_S_S_S_S_S_S_S_S_S_S_S_S_S_S_S_S_E5myVar+12];
	st.global.f32 	[%rd37+12], %f23;
	st.global.f32 	[%rd36+16], %f14;
	ld.shared.f32 	%f24, [_ZZ9kernel_22PfS_S_S_S_S_S_S_S_S_S_S_S_S_S_S_S_S_S_S_E5myVar+20];
	st.global.f32 	[%rd35+20], %f24;
	st.global.f32 	[%rd34+24], %f20;
	st.global.f32 	[%rd33+28], %f4;
	st.global.f32 	[%rd32+32], %f12;
	ld.shared.f32 	%f25, [_ZZ9kernel_22PfS_S_S_S_S_S_S_S_S_S_S_S_S_S_S_S_S_S_S_E5myVar+36];
	st.global.f32 	[%rd31+36], %f25;
	ld.shared.f32 	%f26, [_ZZ9kernel_22PfS_S_S_S_S_S_S_S_S_S_S_S_S_S_S_S_S_S_S_E5myVar+40];
	st.global.f32 	[%rd30+40], %f26;
	ld.shared.f32 	%f27, [_ZZ9kernel_22PfS_S_S_S_S_S_S_S_S_S_S_S_S_S_S_S_S_S_S_E5myVar+44];
	st.global.f32 	[%rd29+44], %f27;
	ld.shared.f32 	%f28, [_ZZ9kernel_22PfS_S_S_S_S_S_S_S_S_S_S_S_S_S_S_S_S_S_S_E5myVar+48];
	st.global.f32 	[%rd28+48], %f28;
	ld.shared.f32 	%f29, [_ZZ9kernel_22PfS_S_S_S_S_S_S_S_S_S_S_S_S_S_S_S_S_S_S_E5myVar+52];
	st.global.f32 	[%rd27+52], %f29;
	ld.shared.f32 	%f30, [_ZZ9kernel_22PfS_S_S_S_S_S_S_S_S_S_S_S_S_S_S_S_S_S_S_E5myVar+56];
	st.global.f32 	[%rd26+56], %f30;
	ld.shared.f32 	%f31, [_ZZ9kernel_22PfS_S_S_S_S_S_S_S_S_S_S_S_S_S_S_S_S_S_S_E5myVar+60];
	st.global.f32 	[%rd25+60], %f31;
	ld.shared.f32 	%f32, [_ZZ9kernel_22PfS_S_S_S_S_S_S_S_S_S_S_S_S_S_S_S_S_S_S_E5myVar+64];
	st.global.f32 	[%rd24+64], %f32;
	ld.shared.f32 	%f33, [_ZZ9kernel_22PfS_S_S_S_S_S_S_S_S_S_S_S_S_S_S_S_S_S_S_E5myVar+68];
	st.global.f32 	[%rd23+68], %f33;
	ld.shared.f32 	%f34, [_ZZ9kernel_22PfS_S_S_S_S_S_S_S_S_S_S_S_S_S_S_S_S_S_S_E5myVar+72];
	st.global.f32 	[%rd22+72], %f34;
	ld.shared.f32 	%f35, [_ZZ9kernel_22PfS_S_S_S_S_S_S_S_S_S_S_S_S_S_S_S_S_S_S_E5myVar+76];
	st.global.f32 	[%rd21+76], %f35;
	ret;

}
	// .globl	_Z9kernel_23PfS_S_S_S_S_S_S_S_S_S_S_S_S_S_S_S_S_S_S_
.visible .entry _Z9kernel_23PfS_S_S_S_S_S_S_S_S_S_S_S_S_S_S_S_S_S_S_(
	.param .u64 .ptr .align 1 _Z9kernel_23PfS_S_S_S_S_S_S_S_S_S_S_S_S_S_S_S_S_S_S__param_0,
	.param .u64 .ptr .align 1 _Z9kernel_23PfS_S_S_S_S_S_S_S_S_S_S_S_S_S_S_S_S_S_S__param_1,
	.param .u64 .ptr .align 1 _Z9kernel_23PfS_S_S_S_S_S_S_S_S_S_S_S_S_S_S_S_S_S_S__param_2,
	.param .u64 .ptr .align 1 _Z9kernel_23PfS_S_S_S_S_S_S_S_S_S_S_S_S_S_S_S_S_S_S__param_3,
	.param .u64 .ptr .align 1 _Z9kernel_23PfS_S_S_S_S_S_S_S_S_S_S_S_S_S_S_S_S_S_S__param_4,
	.param .u64 .ptr .align 1 _Z9kernel_23PfS_S_S_S_S_S_S_S_S_S_S_S_S_S_S_S_S_S_S__param_5,
	.param .u64 .ptr .align 1 _Z9kernel_23PfS_S_S_S_S_S_S_S_S_S_S_S_S_S_S_S_S_S_S__param_6,
	.param .u64 .ptr .align 1 _Z9kernel_23PfS_S_S_S_S_S_S_S_S_S_S_S_S_S_S_S_S_S_S__param_7,
	.param .u64 .ptr .align 1 _Z9kernel_23PfS_S_S_S_S_S_S_S_S_S_S_S_S_S_S_S_S_S_S__param_8,
	.param .u64 .ptr .align 1 _Z9kernel_23PfS_S_S_S_S_S_S_S_S_S_S_S_S_S_S_S_S_S_S__param_9,
	.param .u64 .ptr .align 1 _Z9kernel_23PfS_S_S_S_S_S_S_S_S_S_S_S_S_S_S_S_S_S_S__param_10,
	.param .u64 .ptr .align 1 _Z9kernel_23PfS_S_S_S_S_S_S_S_S_S_S_S_S_S_S_S_S_S_S__param_11,
	.param .u64 .ptr .align 1 _Z9kernel_23PfS_S_S_S_S_S_S_S_S_S_S_S_S_S_S_S_S_S_S__param_12,
	.param .u64 .ptr .align 1 _Z9kernel_23PfS_S_S_S_S_S_S_S_S_S_S_S_S_S_S_S_S_S_S__param_13,
	.param .u64 .ptr .align 1 _Z9kernel_23PfS_S_S_S_S_S_S_S_S_S_S_S_S_S_S_S_S_S_S__param_14,
	.param .u64 .ptr .align 1 _Z9kernel_23PfS_S_S_S_S_S_S_S_S_S_S_S_S_S_S_S_S_S_S__param_15,
	.param .u64 .ptr .align 1 _Z9kernel_23PfS_S_S_S_S_S_S_S_S_S_S_S_S_S_S_S_S_S_S__param_16,
	.param .u64 .ptr .align 1 _Z9kernel_23PfS_S_S_S_S_S_S_S_S_S_S_S_S_S_S_S_S_S_S__param_17,
	.param .u64 .ptr .align 1 _Z9kernel_23PfS_S_S_S_S_S_S_S_S_S_S_S_S_S_S_S_S_S_S__param_18,
	.param .u64 .ptr .align 1 _Z9kernel_23PfS_S_S_S_S_S_S_S_S_S_S_S_S_S_S_S_S_S_S__param_19
)
{
	.reg .b32 	%r<5>;
	.reg .b32 	%f<35>;
	.reg .b64 	%rd<41>;
	.reg .b64 	%fd<21>;
	// demoted variable
	.shared .align 4 .b8 _ZZ9kernel_23PfS_S_S_S_S_S_S_S_S_S_S_S_S_S_S_S_S_S_S_E5myVar[4096];
	ld.param.u64 	%rd1, [_Z9kernel_23PfS_S_S_S_S_S_S_S_S_S_S_S_S_S_S_S_S_S_S__param_0];
	ld.param.u64 	%rd2, [_Z9kernel_23PfS_S_S_S_S_S_S_S_S_S_S_S_S_S_S_S_S_S_S__param_1];
	ld.param.u64 	%rd3, [_Z9kernel_23PfS_S_S_S_S_S_S_S_S_S_S_S_S_S_S_S_S_S_S__param_2];
	ld.param.u64 	%rd4, [_Z9kernel_23PfS_S_S_S_S_S_S_S_S_S_S_S_S_S_S_S_S_S_S__param_3];
	ld.param.u64 	%rd5, [_Z9kernel_23PfS_S_S_S_S_S_S_S_S_S_S_S_S_S_S_S_S_S_S__param_4];
	ld.param.u64 	%rd6, [_Z9kernel_23PfS_S_S_S_S_S_S_S_S_S_S_S_S_S_S_S_S_S_S__param_5];
	ld.param.u64 	%rd7, [_Z9kernel_23PfS_S_S_S_S_S_S_S_S_S_S_S_S_S_S_S_S_S_S__param_6];
	ld.param.u64 	%rd8, [_Z9kernel_23PfS_S_S_S_S_S_S_S_S_S_S_S_S_S_S_S_S_S_S__param_7];
	ld.param.u64 	%rd9, [_Z9kernel_23PfS_S_S_S_S_S_S_S_S_S_S_S_S_S_S_S_S_S_S__param_8];
	ld.param.u64 	%rd10, [_Z9kernel_23PfS_S_S_S_S_S_S_S_S_S_S_S_S_S_S_S_S_S_S__param_9];
	ld.param.u64 	%rd11, [_Z9kernel_23PfS_S_S_S_S_S_S_S_S_S_S_S_S_S_S_S_S_S_S__param_10];
	ld.param.u64 	%rd12, [_Z9kernel_23PfS_S_S_S_S_S_S_S_S_S_S_S_S_S_S_S_S_S_S__param_11];
	ld.param.u64 	%rd13, [_Z9kernel_23PfS_S_S_S_S_S_S_S_S_S_S_S_S_S_S_S_S_S_S__param_12];
	ld.param.u64 	%rd14, [_Z9kernel_23PfS_S_S_S_S_S_S_S_S_S_S_S_S_S_S_S_S_S_S__param_13];
	ld.param.u64 	%rd15, [_Z9kernel_23PfS_S_S_S_S_S_S_S_S_S_S_S_S_S_S_S_S_S_S__param_14];
	ld.param.u64 	%rd16, [_Z9kernel_23PfS_S_S_S_S_S_S_S_S_S_S_S_S_S_S_S_S_S_S__param_15];
	ld.param.u64 	%rd17, [_Z9kernel_23PfS_S_S_S_S_S_S_S_S_S_S_S_S_S_S_S_S_S_S__param_16];
	ld.param.u64 	%rd18, [_Z9kernel_23PfS_S_S_S_S_S_S_S_S_S_S_S_S_S_S_S_S_S_S__param_17];
	ld.param.u64 	%rd19, [_Z9kernel_23PfS_S_S_S_S_S_S_S_S_S_S_S_S_S_S_S_S_S_S__param_18];
	ld.param.u64 	%rd20, [_Z9kernel_23PfS_S_S_S_S_S_S_S_S_S_S_S_S_S_S_S_S_S_S__param_19];
	cvta.to.global.u64 	%rd21, %rd20;
	cvta.to.global.u64 	%rd22, %rd19;
	cvta.to.global.u64 	%rd23, %rd18;
	cvta.to.global.u64 	%rd24, %rd17;
	cvta.to.global.u64 	%rd25, %rd16;
	cvta.to.global.u64 	%rd26, %rd15;
	cvta.to.global.u64 	%rd27, %rd14;
	cvta.to.global.u64 	%rd28, %rd13;
	cvta.to.global.u64 	%rd29, %rd12;
	cvta.to.global.u64 	%rd30, %rd11;
	cvta.to.global.u64 	%rd31, %rd10;
	cvta.to.global.u64 	%rd32, %rd9;
	cvta.to.global.u64 	%rd33, %rd8;
	cvta.to.global.u64 	%rd34, %rd7;
	cvta.to.global.u64 	%rd35, %rd6;
	cvta.to.global.u64 	%rd36, %rd5;
	cvta.to.global.u64 	%rd37, %rd4;
	cvta.to.global.u64 	%rd38, %rd3;
	cvta.to.global.u64 	%rd39, %rd2;
	cvta.to.global.u64 	%rd40, %rd1;
	mov.u32 	%r1, %tid.x;
	shl.b32 	%r2, %r1, 2;
	mov.u32 	%r3, _ZZ9kernel_23PfS_S_S_S_S_S_S_S_S_S_S_S_S_S_S_S_S_S_S_E5myVar;
	add.s32 	%r4, %r3, %r2;
	ld.shared.f32 	%f1, [%r4];
	cvt.f64.f32 	%fd1, %f1;
	mul.f64 	%fd2, %fd1, 0d4035864B018611FD;
	cvt.rn.f32.f64 	%f2, %fd2;
	st.shared.f32 	[_ZZ9kernel_23PfS_S_S_S_S_S_S_S_S_S_S_S_S_S_S_S_S_S_S_E5myVar+20], %f2;
	ld.shared.f32 	%f3, [%r4];
	cvt.f64.f32 	%fd3, %f3;
	mul.f64 	%fd4, %fd3, 0d403DB4DFEFBF401C;
	cvt.rn.f32.f64 	%f4, %fd4;
	st.shared.f32 	[_ZZ9kernel_23PfS_S_S_S_S_S_S_S_S_S_S_S_S_S_S_S_S_S_S_E5myVar+24], %f4;
	ld.shared.f32 	%f5, [%r4];
	cvt.f64.f32 	%fd5, %f5;
	mul.f64 	%fd6, %fd5, 0d403F7296F6512A95;
	cvt.rn.f32.f64 	%f6, %fd6;
	st.shared.f32 	[_ZZ9kernel_23PfS_S_S_S_S_S_S_S_S_S_S_S_S_S_S_S_S_S_S_E5myVar+24], %f6;
	ld.shared.f32 	%f7, [%r4];
	cvt.f64.f32 	%fd7, %f7;
	mul.f64 	%fd8, %fd7, 0d404005E3EAF6837F;
	cvt.rn.f32.f64 	%f8, %fd8;
	st.shared.f32 	[_ZZ9kernel_23PfS_S_S_S_S_S_S_S_S_S_S_S_S_S_S_S_S_S_S_E5myVar+28], %f8;
	ld.shared.f32 	%f9, [%r4];
	cvt.f64.f32 	%fd9, %f9;
	mul.f64 	%fd10, %fd9, 0d403F117774ABA387;
	cvt.rn.f32.f64 	%f10, %fd10;
	st.shared.f32 	[_ZZ9kernel_23PfS_S_S_S_S_S_S_S_S_S_S_S_S_S_S_S_S_S_S_E5myVar+4], %f10;
	ld.shared.f32 	%f11, [%r4];
	cvt.f64.f32 	%fd11, %f11;
	mul.f64 	%fd12, %fd11, 0d401710DE8F6CEFED;
	cvt.rn.f32.f64 	%f12, %fd12;
	st.shared.f32 	[_ZZ9kernel_23PfS_S_S_S_S_S_S_S_S_S_S_S_S_S_S_S_S_S_S_E5myVar+28], %f12;
	ld.shared.f32 	%f13, [%r4];
	cvt.f64.f32 	%fd13, %f13;
	mul.f64 	%fd14, %fd13, 0d4038718EFBB0E5E6;
	cvt.rn.f32.f64 	%f14, %fd14;
	st.shared.f32 	[_ZZ9kernel_23PfS_S_S_S_S_S_S_S_S_S_S_S_S_S_S_S_S_S_S_E5myVar+28], %f14;
	ld.shared.f32 	%f15, [%r4];
	cvt.f64.f32 	%fd15, %f15;
	mul.f64 	%fd16, %fd15, 0d40447F9F98B71B8B;
	cvt.rn.f32.f64 	%f16, %fd16;
	st.shared.f32 	[_ZZ9kernel_23PfS_S_S_S_S_S_S_S_S_S_S_S_S_S_S_S_S_S_S_E5myVar+12], %f16;
	ld.shared.f32 	%f17, [%r4];
	cvt.f64.f32 	%fd17, %f17;
	mul.f64 	%fd18, %fd17, 0d4036D163DC486AD3;
	cvt.rn.f32.f64 	%f18, %fd18;
	st.shared.f32 	[_ZZ9kernel_23PfS_S_S_S_S_S_S_S_S_S_S_S_S_S_S_S_S_S_S_E5myVar], %f18;
	ld.shared.f32 	%f19, [%r4];
	cvt.f64.f32 	%fd19, %f19;
	mul.f64 	%fd20, %fd19, 0d40210B779E9D0E99;
	cvt.rn.f32.f64 	%f20, %fd20;
	st.shared.f32 	[_ZZ9kernel_23PfS_S_S_S_S_S_S_S_S_S_S_S_S_S_S_S_S_S_S_E5myVar+4], %f20;
	st.global.f32 	[%rd40], %f18;
	st.global.f32 	[%rd39+4], %f20;
	ld.shared.f32 	%f21, [_ZZ9kernel_23PfS_S_S_S_S_S_S_S_S_S_S_S_S_S_S_S_S_S_S_E5myVar+8];
	st.global.f32 	[%rd38+8], %f21;
	st.global.f32 	[%rd37+12], %f16;
	ld.shared.f32 	%f22, [_ZZ9kernel_23PfS_S_S_S_S_S_S_S_S_S_S_S_S_S_S_S_S_S_S_E5myVar+16];
	st.global.f32 	[%rd36+16], %f22;
	st.global.f32 	[%rd35+20], %f2;
	st.global.f32 	[%rd34+24], %f6;
	st.global.f32 	[%rd33+28], %f14;
	ld.shared.f32 	%f23, [_ZZ9kernel_23PfS_S_S_S_S_S_S_S_S_S_S_S_S_S_S_S_S_S_S_E5myVar+32];
	st.global.f32 	[%rd32+32], %f23;
	ld.shared.f32 	%f24, [_ZZ9kernel_23PfS_S_S_S_S_S_S_S_S_S_S_S_S_S_S_S_S_S_S_E5myVar+36];
	st.global.f32 	[%rd31+36], %f24;
	ld.shared.f32 	%f25, [_ZZ9kernel_23PfS_S_S_S_S_S_S_S_S_S_S_S_S_S_S_S_S_S_S_E5myVar+40];
	st.global.f32 	[%rd30+40], %f25;
	ld.shared.f32 	%f26, [_ZZ9kernel_23PfS_S_S_S_S_S_S_S_S_S_S_S_S_S_S_S_S_S_S_E5myVar+44];
	st.global.f32 	[%rd29+44], %f26;
	ld.shared.f32 	%f27, [_ZZ9kernel_23PfS_S_S_S_S_S_S_S_S_S_S_S_S_S_S_S_S_S_S_E5myVar+48];
	st.global.f32 	[%rd28+48], %f27;
	ld.shared.f32 	%f28, [_ZZ9kernel_23PfS_S_S_S_S_S_S_S_S_S_S_S_S_S_S_S_S_S_S_E5myVar+52];
	st.global.f32 	[%rd27+52], %f28;
	ld.shared.f32 	%f29, [_ZZ9kernel_23PfS_S_S_S_S_S_S_S_S_S_S_S_S_S_S_S_S_S_S_E5myVar+56];
	st.global.f32 	[%rd26+56], %f29;
	ld.shared.f32 	%f30, [_ZZ9kernel_23PfS_S_S_S_S_S_S_S_S_S_S_S_S_S_S_S_S_S_S_E5myVar+60];
	st.global.f32 	[%rd25+60], %f30;
	ld.shared.f32 	%f31, [_ZZ9kernel_23PfS_S_S_S_S_S_S_S_S_S_S_S_S_S_S_S_S_S_S_E5myVar+64];
	st.global.f32 	[%rd24+64], %f31;
	ld.shared.f32 	%f32, [_ZZ9kernel_23PfS_S_S_S_S_S_S_S_S_S_S_S_S_S_S_S_S_S_S_E5myVar+68];
	st.global.f32 	[%rd23+68], %f32;
	ld.shared.f32 	%f33, [_ZZ9kernel_23PfS_S_S_S_S_S_S_S_S_S_S_S_S_S_S_S_S_S_S_E5myVar+72];
	st.global.f32 	[%rd22+72], %f33;
	ld.shared.f32 	%f34, [_ZZ9kernel_23PfS_S_S_S_S_S_S_S_S_S_S_S_S_S_S_S_S_S_S_E5myVar+76];
	st.global.f32 	[%rd21+76], %f34;
	ret;

}
	// .globl	_Z9kernel_24PfS_S_S_S_S_S_S_S_S_S_S_S_S_S_S_S_S_S_S_
.visible .entry _Z9kernel_24PfS_S_S_S_S_S_S_S_S_S_S_S_S_S_S_S_S_S_S_(
	.param .u64 .ptr .align 1 _Z9kernel_24PfS_S_S_S_S_S_S_S_S_S_S_S_S_S_S_S_S_S_S__param_0,
	.param .u64 .ptr .align 1 _Z9kernel_24PfS_S_S_S_S_S_S_S_S_S_S_S_S_S_S_S_S_S_S__param_1,
	.param .u64 .ptr .align 1 _Z9kernel_24PfS_S_S_S_S_S_S_S_S_S_S_S_S_S_S_S_S_S_S__param_2,
	.param .u64 .ptr .align 1 _Z9kernel_24PfS_S_S_S_S_S_S_S_S_S_S_S_S_S_S_S_S_S_S__param_3,
	.param .u64 .ptr .align 1 _Z9kernel_24PfS_S_S_S_S_S_S_S_S_S_S_S_S_S_S_S_S_S_S__param_4,
	.param .u64 .ptr .align 1 _Z9kernel_24PfS_S_S_S_S_S_S_S_S_S_S_S_S_S_S_S_S_S_S__param_5,
	.param .u64 .ptr .align 1 _Z9kernel_24PfS_S_S_S_S_S_S_S_S_S_S_S_S_S_S_S_S_S_S__param_6,
	.param .u64 .ptr .align 1 _Z9kernel_24PfS_S_S_S_S_S_S_S_S_S_S_S_S_S_S_S_S_S_S__param_7,
	.param .u64 .ptr .align 1 _Z9kernel_24PfS_S_S_S_S_S_S_S_S_S_S_S_S_S_S_S_S_S_S__param_8,
	.param .u64 .ptr .align 1 _Z9kernel_24PfS_S_S_S_S_S_S_S_S_S_S_S_S_S_S_S_S_S_S__param_9,
	.param .u64 .ptr .align 1 _Z9kernel_24PfS_S_S_S_S_S_S_S_S_S_S_S_S_S_S_S_S_S_S__param_10,
	.param .u64 .ptr .align 1 _Z9kernel_24PfS_S_S_S_S_S_S_S_S_S_S_S_S_S_S_S_S_S_S__param_11,
	.param .u64 .ptr .align 1 _Z9kernel_24PfS_S_S_S_S_S_S_S_S_S_S_S_S_S_S_S_S_S_S__param_12,
	.param .u64 .ptr .align 1 _Z9kernel_24PfS_S_S_S_S_S_S_S_S_S_S_S_S_S_S_S_S_S_S__param_13,
	.param .u64 .ptr .align 1 _Z9kernel_24PfS_S_S_S_S_S_S_S_S_S_S_S_S_S_S_S_S_S_S__param_14,
	.param .u64 .ptr .align 1 _Z9kernel_24PfS_S_S_S_S_S_S_S_S_S_S_S_S_S_S_S_S_S_S__param_15,
	.param .u64 .ptr .align 1 _Z9kernel_24PfS_S_S_S_S_S_S_S_S_S_S_S_S_S_S_S_S_S_S__param_16,
	.param .u64 .ptr .align 1 _Z9kernel_24PfS_S_S_S_S_S_S_S_S_S_S_S_S_S_S_S_S_S_S__param_17,
	.param .u64 .ptr .align 1 _Z9kernel_24PfS_S_S_S_S_S_S_S_S_S_S_S_S_S_S_S_S_S_S__param_18,
	.param .u64 .ptr .align 1 _Z9kernel_24PfS_S_S_S_S_S_S_S_S_S_S_S_S_S_S_S_S_S_S__param_19
)
{
	.reg .b32 	%r<5>;
	.reg .b32 	%f<36>;
	.reg .b64 	%rd<41>;
	.reg .b64 	%fd<21>;
	// demoted variable
	.shared .align 4 .b8 _ZZ9kernel_24PfS_S_S_S_S_S_S_S_S_S_S_S_S_S_S_S_S_S_S_E5myVar[4096];
	ld.param.u64 	%rd1, [_Z9kernel_24PfS_S_S_S_S_S_S_S_S_S_S_S_S_S_S_S_S_S_S__param_0];
	ld.param.u64 	%rd2, [_Z9kernel_24PfS_S_S_S_S_S_S_S_S_S_S_S_S_S_S_S_S_S_S__param_1];
	ld.param.u64 	%rd3, [_Z9kernel_24PfS_S_S_S_S_S_S_S_S_S_S_S_S_S_S_S_S_S_S__param_2];
	ld.param.u64 	%rd4, [_Z9kernel_24PfS_S_S_S_S_S_S_S_S_S_S_S_S_S_S_S_S_S_S__param_3];
	ld.param.u64 	%rd5, [_Z9kernel_24PfS_S_S_S_S_S_S_S_S_S_S_S_S_S_S_S_S_S_S__param_4];
	ld.param.u64 	%rd6, [_Z9kernel_24PfS_S_S_S_S_S_S_S_S_S_S_S_S_S_S_S_S_S_S__param_5];
	ld.param.u64 	%rd7, [_Z9kernel_24PfS_S_S_S_S_S_S_S_S_S_S_S_S_S_S_S_S_S_S__param_6];
	ld.param.u64 	%rd8, [_Z9kernel_24PfS_S_S_S_S_S_S_S_S_S_S_S_S_S_S_S_S_S_S__param_7];
	ld.param.u64 	%rd9, [_Z9kernel_24PfS_S_S_S_S_S_S_S_S_S_S_S_S_S_S_S_S_S_S__param_8];
	ld.param.u64 	%rd10, [_Z9kernel_24PfS_S_S_S_S_S_S_S_S_S_S_S_S_S_S_S_S_S_S__param_9];
	ld.param.u64 	%rd11, [_Z9kernel_24PfS_S_S_S_S_S_S_S_S_S_S_S_S_S_S_S_S_S_S__param_10];
	ld.param.u64 	%rd12, [_Z9kernel_24PfS_S_S_S_S_S_S_S_S_S_S_S_S_S_S_S_S_S_S__param_11];
	ld.param.u64 	%rd13, [_Z9kernel_24PfS_S_S_S_S_S_S_S_S_S_S_S_S_S_S_S_S_S_S__param_12];
	ld.param.u64 	%rd14, [_Z9kernel_24PfS_S_S_S_S_S_S_S_S_S_S_S_S_S_S_S_S_S_S__param_13];
	ld.param.u64 	%rd15, [_Z9kernel_24PfS_S_S_S_S_S_S_S_S_S_S_S_S_S_S_S_S_S_S__param_14];
	ld.param.u64 	%rd16, [_Z9kernel_24PfS_S_S_S_S_S_S_S_S_S_S_S_S_S_S_S_S_S_S__param_15];
	ld.param.u64 	%rd17, [_Z9kernel_24PfS_S_S_S_S_S_S_S_S_S_S_S_S_S_S_S_S_S_S__param_16];
	ld.param.u64 	%rd18, [_Z9kernel_24PfS_S_S_S_S_S_S_S_S_S_S_S_S_S_S_S_S_S_S__param_17];
	ld.param.u64 	%rd19, [_Z9kernel_24PfS_S_S_S_S_S_S_S_S_S_S_S_S_S_S_S_S_S_S__param_18];
	ld.param.u64 	%rd20, [_Z9kernel_24PfS_S_S_S_S_S_S_S_S_S_S_S_S_S_S_S_S_S_S__param_19];
	cvta.to.global.u64 	%rd21, %rd20;
	cvta.to.global.u64 	%rd22, %rd19;
	cvta.to.global.u64 	%rd23, %rd18;
	cvta.to.global.u64 	%rd24, %rd17;
	cvta.to.global.u64 	%rd25, %rd16;
	cvta.to.global.u64 	%rd26, %rd15;
	cvta.to.global.u64 	%rd27, %rd14;
	cvta.to.global.u64 	%rd28, %rd13;
	cvta.to.global.u64 	%rd29, %rd12;
	cvta.to.global.u64 	%rd30, %rd11;
	cvta.to.global.u64 	%rd31, %rd10;
	cvta.to.global.u64 	%rd32, %rd9;
	cvta.to.global.u64 	%rd33, %rd8;
	cvta.to.global.u64 	%rd34, %rd7;
	cvta.to.global.u64 	%rd35, %rd6;
	cvta.to.global.u64 	%rd36, %rd5;
	cvta.to.global.u64 	%rd37, %rd4;
	cvta.to.global.u64 	%rd38, %rd3;
	cvta.to.global.u64 	%rd39, %rd2;
	cvta.to.global.u64 	%rd40, %rd1;
	mov.u32 	%r1, %tid.x;
	shl.b32 	%r2, %r1, 2;
	mov.u32 	%r3, _ZZ9kernel_24PfS_S_S_S_S_S_S_S_S_S_S_S_S_S_S_S_S_S_S_E5myVar;
	add.s32 	%r4, %r3, %r2;
	ld.shared.f32 	%f1, [%r4];
	cvt.f64.f32 	%fd1, %f1;
	mul.f64 	%fd2, %fd1, 0d40310398D8A979E1;
	cvt.rn.f32.f64 	%f2, %fd2;
	st.shared.f32 	[_ZZ9kernel_24PfS_S_S_S_S_S_S_S_S_S_S_S_S_S_S_S_S_S_S_E5myVar+8], %f2;
	ld.shared.f32 	%f3, [%r4];
	cvt.f64.f32 	%fd3, %f3;
	mul.f64 	%fd4, %fd3, 0d400972B7FE08AEFB;
	cvt.rn.f32.f64 	%f4, %fd4;
	st.shared.f32 	[_ZZ9kernel_24PfS_S_S_S_S_S_S_S_S_S_S_S_S_S_S_S_S_S_S_E5myVar], %f4;
	ld.shared.f32 	%f5, [%r4];
	cvt.f64.f32 	%fd5, %f5;
	mul.f64 	%fd6, %fd5, 0d403D5566E008E9B4;
	cvt.rn.f32.f64 	%f6, %fd6;
	st.shared.f32 	[_ZZ9kernel_24PfS_S_S_S_S_S_S_S_S_S_S_S_S_S_S_S_S_S_S_E5myVar+12], %f6;
	ld.shared.f32 	%f7, [%r4];
	cvt.f64.f32 	%fd7, %f7;
	mul.f64 	%fd8, %fd7, 0d4043B8372E6A7696;
	cvt.rn.f32.f64 	%f8, %fd8;
	st.shared.f32 	[_ZZ9kernel_24PfS_S_S_S_S_S_S_S_S_S_S_S_S_S_S_S_S_S_S_E5myVar+4], %f8;
	ld.shared.f32 	%f9, [%r4];
	cvt.f64.f32 	%fd9, %f9;
	mul.f64 	%fd10, %fd9, 0d403947CD466F501A;
	cvt.rn.f32.f64 	%f10, %fd10;
	st.shared.f32 	[_ZZ9kernel_24PfS_S_S_S_S_S_S_S_S_S_S_S_S_S_S_S_S_S_S_E5myVar+28], %f10;
	ld.shared.f32 	%f11, [%r4];
	cvt.f64.f32 	%fd11, %f11;
	mul.f64 	%fd12, %fd11, 0d4033F9807FED2029;
	cvt.rn.f32.f64 	%f12, %fd12;
	st.shared.f32 	[_ZZ9kernel_24PfS_S_S_S_S_S_S_S_S_S_S_S_S_S_S_S_S_S_S_E5myVar+12], %f12;
	ld.shared.f32 	%f13, [%r4];
	cvt.f64.f32 	%fd13, %f13;
	mul.f64 	%fd14, %fd13, 0d4043211B25F633CE;
	cvt.rn.f32.f64 	%f14, %fd14;
	st.shared.f32 	[_ZZ9kernel_24PfS_S_S_S_S_S_S_S_S_S_S_S_S_S_S_S_S_S_S_E5myVar], %f14;
	ld.shared.f32 	%f15, [%r4];
	cvt.f64.f32 	%fd15, %f15;
	mul.f64 	%fd16, %fd15, 0d402421D0203E63E9;
	cvt.rn.f32.f64 	%f16, %fd16;
	st.shared.f32 	[_ZZ9kernel_24PfS_S_S_S_S_S_S_S_S_S_S_S_S_S_S_S_S_S_S_E5myVar+8], %f16;
	ld.shared.f32 	%f17, [%r4];
	cvt.f64.f32 	%fd17, %f17;
	mul.f64 	%fd18, %fd17, 0d403F60D9D7774ABA;
	cvt.rn.f32.f64 	%f18, %fd18;
	st.shared.f32 	[_ZZ9kernel_24PfS_S_S_S_S_S_S_S_S_S_S_S_S_S_S_S_S_S_S_E5myVar+12], %f18;
	ld.shared.f32 	%f19, [%r4];
	cvt.f64.f32 	%fd19, %f19;
	mul.f64 	%fd20, %fd19, 0d4030A72170931013;
	cvt.rn.f32.f64 	%f20, %fd20;
	st.shared.f32 	[_ZZ9kernel_24PfS_S_S_S_S_S_S_S_S_S_S_S_S_S_S_S_S_S_S_E5myVar+12], %f20;
	st.global.f32 	[%rd40], %f14;
	st.global.f32 	[%rd39+4], %f8;
	st.global.f32 	[%rd38+8], %f16;
	st.global.f32 	[%rd37+12], %f20;
	ld.shared.f32 	%f21, [_ZZ9kernel_24PfS_S_S_S_S_S_S_S_S_S_S_S_S_S_S_S_S_S_S_E5myVar+16];
	st.global.f32 	[%rd36+16], %f21;
	ld.shared.f32 	%f22, [_ZZ9kernel_24PfS_S_S_S_S_S_S_S_S_S_S_S_S_S_S_S_S_S_S_E5myVar+20];
	st.global.f32 	[%rd35+20], %f22;
	ld.shared.f32 	%f23, [_ZZ9kernel_24PfS_S_S_S_S_S_S_S_S_S_S_S_S_S_S_S_S_S_S_E5myVar+24];
	st.global.f32 	[%rd34+24], %f23;
	st.global.f32 	[%rd33+28], %f10;
	ld.shared.f32 	%f24, [_ZZ9kernel_24PfS_S_S_S_S_S_S_S_S_S_S_S_S_S_S_S_S_S_S_E5myVar+32];
	st.global.f32 	[%rd32+32], %f24;
	ld.shared.f32 	%f25, [_ZZ9kernel_24PfS_S_S_S_S_S_S_S_S_S_S_S_S_S_S_S_S_S_S_E5myVar+36];
	st.global.f32 	[%rd31+36], %f25;
	ld.shared.f32 	%f26, [_ZZ9kernel_24PfS_S_S_S_S_S_S_S_S_S_S_S_S_S_S_S_S_S_S_E5myVar+40];
	st.global.f32 	[%rd30+40], %f26;
	ld.shared.f32 	%f27, [_ZZ9kernel_24PfS_S_S_S_S_S_S_S_S_S_S_S_S_S_S_S_S_S_S_E5myVar+44];
	st.global.f32 	[%rd29+44], %f27;
	ld.shared.f32 	%f28, [_ZZ9kernel_24PfS_S_S_S_S_S_S_S_S_S_S_S_S_S_S_S_S_S_S_E5myVar+48];
	st.global.f32 	[%rd28+48], %f28;
	ld.shared.f32 	%f29, [_ZZ9kernel_24PfS_S_S_S_S_S_S_S_S_S_S_S_S_S_S_S_S_S_S_E5myVar+52];
	st.global.f32 	[%rd27+52], %f29;
	ld.shared.f32 	%f30, [_ZZ9kernel_24PfS_S_S_S_S_S_S_S_S_S_S_S_S_S_S_S_S_S_S_E5myVar+56];
	st.global.f32 	[%rd26+56], %f30;
	ld.shared.f32 	%f31, [_ZZ9kernel_24PfS_S_S_S_S_S_S_S_S_S_S_S_S_S_S_S_S_S_S_E5myVar+60];
	st.global.f32 	[%rd25+60], %f31;
	ld.shared.f32 	%f32, [_ZZ9kernel_24PfS_S_S_S_S_S_S_S_S_S_S_S_S_S_S_S_S_S_S_E5myVar+64];
	st.global.f32 	[%rd24+64], %f32;
	ld.shared.f32 	%f33, [_ZZ9kernel_24PfS_S_S_S_S_S_S_S_S_S_S_S_S_S_S_S_S_S_S_E5myVar+68];
	st.global.f32 	[%rd23+68], %f33;
	ld.shared.f32 	%f34, [_ZZ9kernel_24PfS_S_S_S_S_S_S_S_S_S_S_S_S_S_S_S_S_S_S_E5myVar+72];
	st.global.f32 	[%rd22+72], %f34;
	ld.shared.f32 	%f35, [_ZZ9kernel_24PfS_S_S_S_S_S_S_S_S_S_S_S_S_S_S_S_S_S_S_E5myVar+76];
	st.global.f32 	[%rd21+76], %f35;
	ret;

}
	// .globl	_Z9kernel_25PfS_S_S_S_S_S_S_S_S_S_S_S_S_S_S_S_S_S_S_
.visible .entry _Z9kernel_25PfS_S_S_S_S_S_S_S_S_S_S_S_S_S_S_S_S_S_S_(
	.param .u64 .ptr .align 1 _Z9kernel_25PfS_S_S_S_S_S_S_S_S_S_S_S_S_S_S_S_S_S_S__param_0,
	.param .u64 .ptr .align 1 _Z9kernel_25PfS_S_S_S_S_S_S_S_S_S_S_S_S_S_S_S_S_S_S__param_1,
	.param .u64 .ptr .align 1 _Z9kernel_25PfS_S_S_S_S_S_S_S_S_S_S_S_S_S_S_S_S_S_S__param_2,
	.param .u64 .ptr .align 1 _Z9kernel_25PfS_S_S_S_S_S_S_S_S_S_S_S_S_S_S_S_S_S_S__param_3,
	.param .u64 .ptr .align 1 _Z9kernel_25PfS_S_S_S_S_S_S_S_S_S_S_S_S_S_S_S_S_S_S__param_4,
	.param .u64 .ptr .align 1 _Z9kernel_25PfS_S_S_S_S_S_S_S_S_S_S_S_S_S_S_S_S_S_S__param_5,
	.param .u64 .ptr .align 1 _Z9kernel_25PfS_S_S_S_S_S_S_S_S_S_S_S_S_S_S_S_S_S_S__param_6,
	.param .u64 .ptr .align 1 _Z9kernel_25PfS_S_S_S_S_S_S_S_S_S_S_S_S_S_S_S_S_S_S__param_7,
	.param .u64 .ptr .align 1 _Z9kernel_25PfS_S_S_S_S_S_S_S_S_S_S_S_S_S_S_S_S_S_S__param_8,
	.param .u64 .ptr .align 1 _Z9kernel_25PfS_S_S_S_S_S_S_S_S_S_S_S_S_S_S_S_S_S_S__param_9,
	.param .u64 .ptr .align 1 _Z9kernel_25PfS_S_S_S_S_S_S_S_S_S_S_S_S_S_S_S_S_S_S__param_10,
	.param .u64 .ptr .align 1 _Z9kernel_25PfS_S_S_S_S_S_S_S_S_S_S_S_S_S_S_S_S_S_S__param_11,
	.param .u64 .ptr .align 1 _Z9kernel_25PfS_S_S_S_S_S_S_S_S_S_S_S_S_S_S_S_S_S_S__param_12,
	.param .u64 .ptr .align 1 _Z9kernel_25PfS_S_S_S_S_S_S_S_S_S_S_S_S_S_S_S_S_S_S__param_13,
	.param .u64 .ptr .align 1 _Z9kernel_25PfS_S_S_S_S_S_S_S_S_S_S_S_S_S_S_S_S_S_S__param_14,
	.param .u64 .ptr .align 1 _Z9kernel_25PfS_S_S_S_S_S_S_S_S_S_S_S_S_S_S_S_S_S_S__param_15,
	.param .u64 .ptr .align 1 _Z9kernel_25PfS_S_S_S_S_S_S_S_S_S_S_S_S_S_S_S_S_S_S__param_16,
	.param .u64 .ptr .align 1 _Z9kernel_25PfS_S_S_S_S_S_S_S_S_S_S_S_S_S_S_S_S_S_S__param_17,
	.param .u64 .ptr .align 1 _Z9kernel_25PfS_S_S_S_S_S_S_S_S_S_S_S_S_S_S_S_S_S_S__param_18,
	.param .u64 .ptr .align 1 _Z9kernel_25PfS_S_S_S_S_S_S_S_S_S_S_S_S_S_S_S_S_S_S__param_19
)
{
	.reg .b32 	%r<5>;
	.reg .b32 	%f<33>;
	.reg .b64 	%rd<41>;
	.reg .b64 	%fd<21>;
	// demoted variable
	.shared .align 4 .b8 _ZZ9kernel_25PfS_S_S_S_S_S_S_S_S_S_S_S_S_S_S_S_S_S_S_E5myVar[4096];
	ld.param.u64 	%rd1, [_Z9kernel_25PfS_S_S_S_S_S_S_S_S_S_S_S_S_S_S_S_S_S_S__param_0];
	ld.param.u64 	%rd2, [_Z9kernel_25PfS_S_S_S_S_S_S_S_S_S_S_S_S_S_S_S_S_S_S__param_1];
	ld.param.u64 	%rd3, [_Z9kernel_25PfS_S_S_S_S_S_S_S_S_S_S_S_S_S_S_S_S_S_S__param_2];
	ld.param.u64 	%rd4, [_Z9kernel_25PfS_S_S_S_S_S_S_S_S_S_S_S_S_S_S_S_S_S_S__param_3];
	ld.param.u64 	%rd5, [_Z9kernel_25PfS_S_S_S_S_S_S_S_S_S_S_S_S_S_S_S_S_S_S__param_4];
	ld.param.u64 	%rd6, [_Z9kernel_25PfS_S_S_S_S_S_S_S_S_S_S_S_S_S_S_S_S_S_S__param_5];
	ld.param.u64 	%rd7, [_Z9kernel_25PfS_S_S_S_S_S_S_S_S_S_S_S_S_S_S_S_S_S_S__param_6];
	ld.param.u64 	%rd8, [_Z9kernel_25PfS_S_S_S_S_S_S_S_S_S_S_S_S_S_S_S_S_S_S__param_7];
	ld.param.u64 	%rd9, [_Z9kernel_25PfS_S_S_S_S_S_S_S_S_S_S_S_S_S_S_S_S_S_S__param_8];
	ld.param.u64 	%rd10, [_Z9kernel_25PfS_S_S_S_S_S_S_S_S_S_S_S_S_S_S_S_S_S_S__param_9];
	ld.param.u64 	%rd11, [_Z9kernel_25PfS_S_S_S_S_S_S_S_S_S_S_S_S_S_S_S_S_S_S__param_10];
	ld.param.u64 	%rd12, [_Z9kernel_25PfS_S_S_S_S_S_S_S_S_S_S_S_S_S_S_S_S_S_S__param_11];
	ld.param.u64 	%rd13, [_Z9kernel_25PfS_S_S_S_S_S_S_S_S_S_S_S_S_S_S_S_S_S_S__param_12];
	ld.param.u64 	%rd14, [_Z9kernel_25PfS_S_S_S_S_S_S_S_S_S_S_S_S_S_S_S_S_S_S__param_13];
	ld.param.u64 	%rd15, [_Z9kernel_25PfS_S_S_S_S_S_S_S_S_S_S_S_S_S_S_S_S_S_S__param_14];
	ld.param.u64 	%rd16, [_Z9kernel_25PfS_S_S_S_S_S_S_S_S_S_S_S_S_S_S_S_S_S_S__param_15];
	ld.param.u64 	%rd17, [_Z9kernel_25PfS_S_S_S_S_S_S_S_S_S_S_S_S_S_S_S_S_S_S__param_16];
	ld.param.u64 	%rd18, [_Z9kernel_25PfS_S_S_S_S_S_S_S_S_S_S_S_S_S_S_S_S_S_S__param_17];
	ld.param.u64 	%rd19, [_Z9kernel_25PfS_S_S_S_S_S_S_S_S_S_S_S_S_S_S_S_S_S_S__param_18];
	ld.param.u64 	%rd20, [_Z9kernel_25PfS_S_S_S_S_S_S_S_S_S_S_S_S_S_S_S_S_S_S__param_19];
	cvta.to.global.u64 	%rd21, %rd20;
	cvta.to.global.u64 	%rd22, %rd19;
	cvta.to.global.u64 	%rd23, %rd18;
	cvta.to.global.u64 	%rd24, %rd17;
	cvta.to.global.u64 	%rd25, %rd16;
	cvta.to.global.u64 	%rd26, %rd15;
	cvta.to.global.u64 	%rd27, %rd14;
	cvta.to.global.u64 	%rd28, %rd13;
	cvta.to.global.u64 	%rd29, %rd12;
	cvta.to.global.u64 	%rd30, %rd11;
	cvta.to.global.u64 	%rd31, %rd10;
	cvta.to.global.u64 	%rd32, %rd9;
	cvta.to.global.u64 	%rd33, %rd8;
	cvta.to.global.u64 	%rd34, %rd7;
	cvta.to.global.u64 	%rd35, %rd6;
	cvta.to.global.u64 	%rd36, %rd5;
	cvta.to.global.u64 	%rd37, %rd4;
	cvta.to.global.u64 	%rd38, %rd3;
	cvta.to.global.u64 	%rd39, %rd2;
	cvta.to.global.u64 	%rd40, %rd1;
	mov.u32 	%r1, %tid.x;
	shl.b32 	%r2, %r1, 2;
	mov.u32 	%r3, _ZZ9kernel_25PfS_S_S_S_S_S_S_S_S_S_S_S_S_S_S_S_S_S_S_E5myVar;
	add.s32 	%r4, %r3, %r2;
	ld.shared.f32 	%f1, [%r4];
	cvt.f64.f32 	%fd1, %f1;
	mul.f64 	%fd2, %fd1, 0d401E11A650614163;
	cvt.rn.f32.f64 	%f2, %fd2;
	st.shared.f32 	[_ZZ9kernel_25PfS_S_S_S_S_S_S_S_S_S_S_S_S_S_S_S_S_S_S_E5myVar+32], %f2;
	ld.shared.f32 	%f3, [%r4];
	cvt.f64.f32 	%fd3, %f3;
	mul.f64 	%fd4, %fd3, 0d403C43A40D90E23B;
	cvt.rn.f32.f64 	%f4, %fd4;
	st.shared.f32 	[_ZZ9kernel_25PfS_S_S_S_S_S_S_S_S_S_S_S_S_S_S_S_S_S_S_E5myVar+24], %f4;
	ld.shared.f32 	%f5, [%r4];
	cvt.f64.f32 	%fd5, %f5;
	mul.f64 	%fd6, %fd5, 0d4011A5657FB69985;
	cvt.rn.f32.f64 	%f6, %fd6;
	st.shared.f32 	[_ZZ9kernel_25PfS_S_S_S_S_S_S_S_S_S_S_S_S_S_S_S_S_S_S_E5myVar+32], %f6;
	ld.shared.f32 	%f7, [%r4];
	cvt.f64.f32 	%fd7, %f7;
	mul.f64 	%fd8, %fd7, 0d401F1CBEE807BBB6;
	cvt.rn.f32.f64 	%f8, %fd8;
	st.shared.f32 	[_ZZ9kernel_25PfS_S_S_S_S_S_S_S_S_S_S_S_S_S_S_S_S_S_S_E5myVar+4], %f8;
	ld.shared.f32 	%f9, [%r4];
	cvt.f64.f32 	%fd9, %f9;
	mul.f64 	%fd10, %fd9, 0d4040539D4D834092;
	cvt.rn.f32.f64 	%f10, %fd10;
	st.shared.f32 	[_ZZ9kernel_25PfS_S_S_S_S_S_S_S_S_S_S_S_S_S_S_S_S_S_S_E5myVar+20], %f10;
	ld.shared.f32 	%f11, [%r4];
	cvt.f64.f32 	%fd11, %f11;
	mul.f64 	%fd12, %fd11, 0d402E0D4C33B53932;
	cvt.rn.f32.f64 	%f12, %fd12;
	st.shared.f32 	[_ZZ9kernel_25PfS_S_S_S_S_S_S_S_S_S_S_S_S_S_S_S_S_S_S_E5myVar+4], %f12;
	ld.shared.f32 	%f13, [%r4];
	cvt.f64.f32 	%fd13, %f13;
	mul.f64 	%fd14, %fd13, 0d403BD1422CCB3A26;
	cvt.rn.f32.f64 	%f14, %fd14;
	st.shared.f32 	[_ZZ9kernel_25PfS_S_S_S_S_S_S_S_S_S_S_S_S_S_S_S_S_S_S_E5myVar+12], %f14;
	ld.shared.f32 	%f15, [%r4];
	cvt.f64.f32 	%fd15, %f15;
	mul.f64 	%fd16, %fd15, 0d403EB63C968943E1;
	cvt.rn.f32.f64 	%f16, %fd16;
	st.shared.f32 	[_ZZ9kernel_25PfS_S_S_S_S_S_S_S_S_S_S_S_S_S_S_S_S_S_S_E5myVar+8], %f16;
	ld.shared.f32 	%f17, [%r4];
	cvt.f64.f32 	%fd17, %f17;
	mul.f64 	%fd18, %fd17, 0d404132B8AE31D713;
	cvt.rn.f32.f64 	%f18, %fd18;
	st.shared.f32 	[_ZZ9kernel_25PfS_S_S_S_S_S_S_S_S_S_S_S_S_S_S_S_S_S_S_E5myVar+36], %f18;
	ld.shared.f32 	%f19, [%r4];
	cvt.f64.f32 	%fd19, %f19;
	mul.f64 	%fd20, %fd19, 0d40461B69FCF3DC05;
	cvt.rn.f32.f64 	%f20, %fd20;
	st.shared.f32 	[_ZZ9kernel_25PfS_S_S_S_S_S_S_S_S_S_S_S_S_S_S_S_S_S_S_E5myVar+28], %f20;
	ld.shared.f32 	%f21, [_ZZ9kernel_25PfS_S_S_S_S_S_S_S_S_S_S_S_S_S_S_S_S_S_S_E5myVar];
	st.global.f32 	[%rd40], %f21;
	st.global.f32 	[%rd39+4], %f12;
	st.global.f32 	[%rd38+8], %f16;
	st.global.f32 	[%rd37+12], %f14;
	ld.shared.f32 	%f22, [_ZZ9kernel_25PfS_S_S_S_S_S_S_S_S_S_S_S_S_S_S_S_S_S_S_E5myVar+16];
	st.global.f32 	[%rd36+16], %f22;
	st.global.f32 	[%rd35+20], %f10;
	st.global.f32 	[%rd34+24], %f4;
	st.global.f32 	[%rd33+28], %f20;
	st.global.f32 	[%rd32+32], %f6;
	st.global.f32 	[%rd31+36], %f18;
	ld.shared.f32 	%f23, [_ZZ9kernel_25PfS_S_S_S_S_S_S_S_S_S_S_S_S_S_S_S_S_S_S_E5myVar+40];
	st.global.f32 	[%rd30+40], %f23;
	ld.shared.f32 	%f24, [_ZZ9kernel_25PfS_S_S_S_S_S_S_S_S_S_S_S_S_S_S_S_S_S_S_E5myVar+44];
	st.global.f32 	[%rd29+44], %f24;
	ld.shared.f32 	%f25, [_ZZ9kernel_25PfS_S_S_S_S_S_S_S_S_S_S_S_S_S_S_S_S_S_S_E5myVar+48];
	st.global.f32 	[%rd28+48], %f25;
	ld.shared.f32 	%f26, [_ZZ9kernel_25PfS_S_S_S_S_S_S_S_S_S_S_S_S_S_S_S_S_S_S_E5myVar+52];
	st.global.f32 	[%rd27+52], %f26;
	ld.shared.f32 	%f27, [_ZZ9kernel_25PfS_S_S_S_S_S_S_S_S_S_S_S_S_S_S_S_S_S_S_E5myVar+56];
	st.global.f32 	[%rd26+56], %f27;
	ld.shared.f32 	%f28, [_ZZ9kernel_25PfS_S_S_S_S_S_S_S_S_S_S_S_S_S_S_S_S_S_S_E5myVar+60];
	st.global.f32 	[%rd25+60], %f28;
	ld.shared.f32 	%f29, [_ZZ9kernel_25PfS_S_S_S_S_S_S_S_S_S_S_S_S_S_S_S_S_S_S_E5myVar+64];
	st.global.f32 	[%rd24+64], %f29;
	ld.shared.f32 	%f30, [_ZZ9kernel_25PfS_S_S_S_S_S_S_S_S_S_S_S_S_S_S_S_S_S_S_E5myVar+68];
	st.global.f32 	[%rd23+68], %f30;
	ld.shared.f32 	%f31, [_ZZ9kernel_25PfS_S_S_S_S_S_S_S_S_S_S_S_S_S_S_S_S_S_S_E5myVar+72];
	st.global.f32 	[%rd22+72], %f31;
	ld.shared.f32 	%f32, [_ZZ9kernel_25PfS_S_S_S_S_S_S_S_S_S_S_S_S_S_S_S_S_S_S_E5myVar+76];
	st.global.f32 	[%rd21+76], %f32;
	ret;

}
	// .globl	_Z9kernel_26PfS_S_S_S_S_S_S_S_S_S_S_S_S_S_S_S_S_S_S_
.visible .entry _Z9kernel_26PfS_S_S_S_S_S_S_S_S_S_S_S_S_S_S_S_S_S_S_(
	.param .u64 .ptr .align 1 _Z9kernel_26PfS_S_S_S_S_S_S_S_S_S_S_S_S_S_S_S_S_S_S__param_0,
	.param .u64 .ptr .align 1 _Z9kernel_26PfS_S_S_S_S_S_S_S_S_S_S_S_S_S_S_S_S_S_S__param_1,
	.param .u64 .ptr .align 1 _Z9kernel_26PfS_S_S_S_S_S_S_S_S_S_S_S_S_S_S_S_S_S_S__param_2,
	.param .u64 .ptr .align 1 _Z9kernel_26PfS_S_S_S_S_S_S_S_S_S_S_S_S_S_S_S_S_S_S__param_3,
	.param .u64 .ptr .align 1 _Z9kernel_26PfS_S_S_S_S_S_S_S_S_S_S_S_S_S_S_S_S_S_S__param_4,
	.param .u64 .ptr .align 1 _Z9kernel_26PfS_S_S_S_S_S_S_S_S_S_S_S_S_S_S_S_S_S_S__param_5,
	.param .u64 .ptr .align 1 _Z9kernel_26PfS_S_S_S_S_S_S_S_S_S_S_S_S_S_S_S_S_S_S__param_6,
	.param .u64 .ptr .align 1 _Z9kernel_26PfS_S_S_S_S_S_S_S_S_S_S_S_S_S_S_S_S_S_S__param_7,
	.param .u64 .ptr .align 1 _Z9kernel_26PfS_S_S_S_S_S_S_S_S_S_S_S_S_S_S_S_S_S_S__param_8,
	.param .u64 .ptr .align 1 _Z9kernel_26PfS_S_S_S_S_S_S_S_S_S_S_S_S_S_S_S_S_S_S__param_9,
	.param .u64 .ptr .align 1 _Z9kernel_26PfS_S_S_S_S_S_S_S_S_S_S_S_S_S_S_S_S_S_S__param_10,
	.param .u64 .ptr .align 1 _Z9kernel_26PfS_S_S_S_S_S_S_S_S_S_S_S_S_S_S_S_S_S_S__param_11,
	.param .u64 .ptr .align 1 _Z9kernel_26PfS_S_S_S_S_S_S_S_S_S_S_S_S_S_S_S_S_S_S__param_12,
	.param .u64 .ptr .align 1 _Z9kernel_26PfS_S_S_S_S_S_S_S_S_S_S_S_S_S_S_S_S_S_S__param_13,
	.param .u64 .ptr .align 1 _Z9kernel_26PfS_S_S_S_S_S_S_S_S_S_S_S_S_S_S_S_S_S_S__param_14,
	.param .u64 .ptr .align 1 _Z9kernel_26PfS_S_S_S_S_S_S_S_S_S_S_S_S_S_S_S_S_S_S__param_15,
	.param .u64 .ptr .align 1 _Z9kernel_26PfS_S_S_S_S_S_S_S_S_S_S_S_S_S_S_S_S_S_S__param_16,
	.param .u64 .ptr .align 1 _Z9kernel_26PfS_S_S_S_S_S_S_S_S_S_S_S_S_S_S_S_S_S_S__param_17,
	.param .u64 .ptr .align 1 _Z9kernel_26PfS_S_S_S_S_S_S_S_S_S_S_S_S_S_S_S_S_S_S__param_18,
	.param .u64 .ptr .align 1 _Z9kernel_26PfS_S_S_S_S_S_S_S_S_S_S_S_S_S_S_S_S_S_S__param_19
)
{
	.reg .b32 	%r<5>;
	.reg .b32 	%f<34>;
	.reg .b64 	%rd<41>;
	.reg .b64 	%fd<21>;
	// demoted variable
	.shared .align 4 .b8 _ZZ9kernel_26PfS_S_S_S_S_S_S_S_S_S_S_S_S_S_S_S_S_S_S_E5myVar[4096];
	ld.param.u64 	%rd1, [_Z9kernel_26PfS_S_S_S_S_S_S_S_S_S_S_S_S_S_S_S_S_S_S__param_0];
	ld.param.u64 	%rd2, [_Z9kernel_26PfS_S_S_S_S_S_S_S_S_S_S_S_S_S_S_S_S_S_S__param_1];
	ld.param.u64 	%rd3, [_Z9kernel_26PfS_S_S_S_S_S_S_S_S_S_S_S_S_S_S_S_S_S_S__param_2];
	ld.param.u64 	%rd4, [_Z9kernel_26PfS_S_S_S_S_S_S_S_S_S_S_S_S_S_S_S_S_S_S__param_3];
	ld.param.u64 	%rd5, [_Z9kernel_26PfS_S_S_S_S_S_S_S_S_S_S_S_S_S_S_S_S_S_S__param_4];
	ld.param.u64 	%rd6, [_Z9kernel_26PfS_S_S_S_S_S_S_S_S_S_S_S_S_S_S_S_S_S_S__param_5];
	ld.param.u64 	%rd7, [_Z9kernel_26PfS_S_S_S_S_S_S_S_S_S_S_S_S_S_S_S_S_S_S__param_6];
	ld.param.u64 	%rd8, [_Z9kernel_26PfS_S_S_S_S_S_S_S_S_S_S_S_S_S_S_S_S_S_S__param_7];
	ld.param.u64 	%rd9, [_Z9kernel_26PfS_S_S_S_S_S_S_S_S_S_S_S_S_S_S_S_S_S_S__param_8];
	ld.param.u64 	%rd10, [_Z9kernel_26PfS_S_S_S_S_S_S_S_S_S_S_S_S_S_S_S_S_S_S__param_9];
	ld.param.u64 	%rd11, [_Z9kernel_26PfS_S_S_S_S_S_S_S_S_S_S_S_S_S_S_S_S_S_S__param_10];
	ld.param.u64 	%rd12, [_Z9kernel_26PfS_S_S_S_S_S_S_S_S_S_S_S_S_S_S_S_S_S_S__param_11];
	ld.param.u64 	%rd13, [_Z9kernel_26PfS_S_S_S_S_S_S_S_S_S_S_S_S_S_S_S_S_S_S__param_12];
	ld.param.u64 	%rd14, [_Z9kernel_26PfS_S_S_S_S_S_S_S_S_S_S_S_S_S_S_S_S_S_S__param_13];
	ld.param.u64 	%rd15, [_Z9kernel_26PfS_S_S_S_S_S_S_S_S_S_S_S_S_S_S_S_S_S_S__param_14];
	ld.param.u64 	%rd16, [_Z9kernel_26PfS_S_S_S_S_S_S_S_S_S_S_S_S_S_S_S_S_S_S__param_15];
	ld.param.u64 	%rd17, [_Z9kernel_26PfS_S_S_S_S_S_S_S_S_S_S_S_S_S_S_S_S_S_S__param_16];
	ld.param.u64 	%rd18, [_Z9kernel_26PfS_S_S_S_S_S_S_S_S_S_S_S_S_S_S_S_S_S_S__param_17];
	ld.param.u64 	%rd19, [_Z9kernel_26PfS_S_S_S_S_S_S_S_S_S_S_S_S_S_S_S_S_S_S__param_18];
	ld.param.u64 	%rd20, [_Z9kernel_26PfS_S_S_S_S_S_S_S_S_S_S_S_S_S_S_S_S_S_S__param_19];
	cvta.to.global.u64 	%rd21, %rd20;
	cvta.to.global.u64 	%rd22, %rd19;
	cvta.to.global.u64 	%rd23, %rd18;
	cvta.to.global.u64 	%rd24, %rd17;
	cvta.to.global.u64 	%rd25, %rd16;
	cvta.to.global.u64 	%rd26, %rd15;
	cvta.to.global.u64 	%rd27, %rd14;
	cvta.to.global.u64 	%rd28, %rd13;
	cvta.to.global.u64 	%rd29, %rd12;
	cvta.to.global.u64 	%rd30, %rd11;
	cvta.to.global.u64 	%rd31, %rd10;
	cvta.to.global.u64 	%rd32, %rd9;
	cvta.to.global.u64 	%rd33, %rd8;
	cvta.to.global.u64 	%rd34, %rd7;
	cvta.to.global.u64 	%rd35, %rd6;
	cvta.to.global.u64 	%rd36, %rd5;
	cvta.to.global.u64 	%rd37, %rd4;
	cvta.to.global.u64 	%rd38, %rd3;
	cvta.to.global.u64 	%rd39, %rd2;
	cvta.to.global.u64 	%rd40, %rd1;
	mov.u32 	%r1, %tid.x;
	shl.b32 	%r2, %r1, 2;
	mov.u32 	%r3, _ZZ9kernel_26PfS_S_S_S_S_S_S_S_S_S_S_S_S_S_S_S_S_S_S_E5myVar;
	add.s32 	%r4, %r3, %r2;
	ld.shared.f32 	%f1, [%r4];
	cvt.f64.f32 	%fd1, %f1;
	mul.f64 	%fd2, %fd1, 0d4048520D4DC65C70;
	cvt.rn.f32.f64 	%f2, %fd2;
	st.shared.f32 	[_ZZ9kernel_26PfS_S_S_S_S_S_S_S_S_S_S_S_S_S_S_S_S_S_S_E5myVar+16], %f2;
	ld.shared.f32 	%f3, [%r4];
	cvt.f64.f32 	%fd3, %f3;
	mul.f64 	%fd4, %fd3, 0d4045F9F6DB940FED;
	cvt.rn.f32.f64 	%f4, %fd4;
	st.shared.f32 	[_ZZ9kernel_26PfS_S_S_S_S_S_S_S_S_S_S_S_S_S_S_S_S_S_S_E5myVar+36], %f4;
	ld.shared.f32 	%f5, [%r4];
	cvt.f64.f32 	%fd5, %f5;
	mul.f64 	%fd6, %fd5, 0d403A89DCA4B124D1;
	cvt.rn.f32.f64 	%f6, %fd6;
	st.shared.f32 	[_ZZ9kernel_26PfS_S_S_S_S_S_S_S_S_S_S_S_S_S_S_S_S_S_S_E5myVar+32], %f6;
	ld.shared.f32 	%f7, [%r4];
	cvt.f64.f32 	%fd7, %f7;
	mul.f64 	%fd8, %fd7, 0d4020DF281FD9BA1B;
	cvt.rn.f32.f64 	%f8, %fd8;
	st.shared.f32 	[_ZZ9kernel_26PfS_S_S_S_S_S_S_S_S_S_S_S_S_S_S_S_S_S_S_E5myVar+8], %f8;
	ld.shared.f32 	%f9, [%r4];
	cvt.f64.f32 	%fd9, %f9;
	mul.f64 	%fd10, %fd9, 0d40424C03CD141A69;
	cvt.rn.f32.f64 	%f10, %fd10;
	st.shared.f32 	[_ZZ9kernel_26PfS_S_S_S_S_S_S_S_S_S_S_S_S_S_S_S_S_S_S_E5myVar+4], %f10;
	ld.shared.f32 	%f11, [%r4];
	cvt.f64.f32 	%fd11, %f11;
	mul.f64 	%fd12, %fd11, 0d403191E060FE4799;
	cvt.rn.f32.f64 	%f12, %fd12;
	st.shared.f32 	[_ZZ9kernel_26PfS_S_S_S_S_S_S_S_S_S_S_S_S_S_S_S_S_S_S_E5myVar+20], %f12;
	ld.shared.f32 	%f13, [%r4];
	cvt.f64.f32 	%fd13, %f13;
	mul.f64 	%fd14, %fd13, 0d404542158750C1B9;
	cvt.rn.f32.f64 	%f14, %fd14;
	st.shared.f32 	[_ZZ9kernel_26PfS_S_S_S_S_S_S_S_S_S_S_S_S_S_S_S_S_S_S_E5myVar+24], %f14;
	ld.shared.f32 	%f15, [%r4];
	cvt.f64.f32 	%fd15, %f15;
	mul.f64 	%fd16, %fd15, 0d4047ED460AA64C30;
	cvt.rn.f32.f64 	%f16, %fd16;
	st.shared.f32 	[_ZZ9kernel_26PfS_S_S_S_S_S_S_S_S_S_S_S_S_S_S_S_S_S_S_E5myVar+16], %f16;
	ld.shared.f32 	%f17, [%r4];
	cvt.f64.f32 	%fd17, %f17;
	mul.f64 	%fd18, %fd17, 0d4044E3394B7B2895;
	cvt.rn.f32.f64 	%f18, %fd18;
	st.shared.f32 	[_ZZ9kernel_26PfS_S_S_S_S_S_S_S_S_S_S_S_S_S_S_S_S_S_S_E5myVar+20], %f18;
	ld.shared.f32 	%f19, [%r4];
	cvt.f64.f32 	%fd19, %f19;
	mul.f64 	%fd20, %fd19, 0d403D28D8DBCEC850;
	cvt.rn.f32.f64 	%f20, %fd20;
	st.shared.f32 	[_ZZ9kernel_26PfS_S_S_S_S_S_S_S_S_S_S_S_S_S_S_S_S_S_S_E5myVar+16], %f20;
	ld.shared.f32 	%f21, [_ZZ9kernel_26PfS_S_S_S_S_S_S_S_S_S_S_S_S_S_S_S_S_S_S_E5myVar];
	st.global.f32 	[%rd40], %f21;
	st.global.f32 	[%rd39+4], %f10;
	st.global.f32 	[%rd38+8], %f8;
	ld.shared.f32 	%f22, [_ZZ9kernel_26PfS_S_S_S_S_S_S_S_S_S_S_S_S_S_S_S_S_S_S_E5myVar+12];
	st.global.f32 	[%rd37+12], %f22;
	st.global.f32 	[%rd36+16], %f20;
	st.global.f32 	[%rd35+20], %f18;
	st.global.f32 	[%rd34+24], %f14;
	ld.shared.f32 	%f23, [_ZZ9kernel_26PfS_S_S_S_S_S_S_S_S_S_S_S_S_S_S_S_S_S_S_E5myVar+28];
	st.global.f32 	[%rd33+28], %f23;
	st.global.f32 	[%rd32+32], %f6;
	st.global.f32 	[%rd31+36], %f4;
	ld.shared.f32 	%f24, [_ZZ9kernel_26PfS_S_S_S_S_S_S_S_S_S_S_S_S_S_S_S_S_S_S_E5myVar+40];
	st.global.f32 	[%rd30+40], %f24;
	ld.shared.f32 	%f25, [_ZZ9kernel_26PfS_S_S_S_S_S_S_S_S_S_S_S_S_S_S_S_S_S_S_E5myVar+44];
	st.global.f32 	[%rd29+44], %f25;
	ld.shared.f32 	%f26, [_ZZ9kernel_26PfS_S_S_S_S_S_S_S_S_S_S_S_S_S_S_S_S_S_S_E5myVar+48];
	st.global.f32 	[%rd28+48], %f26;
	ld.shared.f32 	%f27, [_ZZ9kernel_26PfS_S_S_S_S_S_S_S_S_S_S_S_S_S_S_S_S_S_S_E5myVar+52];
	st.global.f32 	[%rd27+52], %f27;
	ld.shared.f32 	%f28, [_ZZ9kernel_26PfS_S_S_S_S_S_S_S_S_S_S_S_S_S_S_S_S_S_S_E5myVar+56];
	st.global.f32 	[%rd26+56], %f28;
	ld.shared.f32 	%f29, [_ZZ9kernel_26PfS_S_S_S_S_S_S_S_S_S_S_S_S_S_S_S_S_S_S_E5myVar+60];
	st.global.f32 	[%rd25+60], %f29;
	ld.shared.f32 	%f30, [_ZZ9kernel_26PfS_S_S_S_S_S_S_S_S_S_S_S_S_S_S_S_S_S_S_E5myVar+64];
	st.global.f32 	[%rd24+64], %f30;
	ld.shared.f32 	%f31, [_ZZ9kernel_26PfS_S_S_S_S_S_S_S_S_S_S_S_S_S_S_S_S_S_S_E5myVar+68];
	st.global.f32 	[%rd23+68], %f31;
	ld.shared.f32 	%f32, [_ZZ9kernel_26PfS_S_S_S_S_S_S_S_S_S_S_S_S_S_S_S_S_S_S_E5myVar+72];
	st.global.f32 	[%rd22+72], %f32;
	ld.shared.f32 	%f33, [_ZZ9kernel_26PfS_S_S_S_S_S_S_S_S_S_S_S_S_S_S_S_S_S_S_E5myVar+76];
	st.global.f32 	[%rd21+76], %f33;
	ret;

}
	// .globl	_Z9kernel_27PfS_S_S_S_S_S_S_S_S_S_S_S_S_S_S_S_S_S_S_
.visible .entry _Z9kernel_27PfS_S_S_S_S_S_S_S_S_S_S_S_S_S_S_S_S_S_S_(
	.param .u64 .ptr .align 1 _Z9kernel_27PfS_S_S_S_S_S_S_S_S_S_S_S_S_S_S_S_S_S_S__param_0,
	.param .u64 .ptr .align 1 _Z9kernel_27PfS_S_S_S_S_S_S_S_S_S_S_S_S_S_S_S_S_S_S__param_1,
	.param .u64 .ptr .align 1 _Z9kernel_27PfS_S_S_S_S_S_S_S_S_S_S_S_S_S_S_S_S_S_S__param_2,
	.param .u64 .ptr .align 1 _Z9kernel_27PfS_S_S_S_S_S_S_S_S_S_S_S_S_S_S_S_S_S_S__param_3,
	.param .u64 .ptr .align 1 _Z9kernel_27PfS_S_S_S_S_S_S_S_S_S_S_S_S_S_S_S_S_S_S__param_4,
	.param .u64 .ptr .align 1 _Z9kernel_27PfS_S_S_S_S_S_S_S_S_S_S_S_S_S_S_S_S_S_S__param_5,
	.param .u64 .ptr .align 1 _Z9kernel_27PfS_S_S_S_S_S_S_S_S_S_S_S_S_S_S_S_S_S_S__param_6,
	.param .u64 .ptr .align 1 _Z9kernel_27PfS_S_S_S_S_S_S_S_S_S_S_S_S_S_S_S_S_S_S__param_7,
	.param .u64 .ptr .align 1 _Z9kernel_27PfS_S_S_S_S_S_S_S_S_S_S_S_S_S_S_S_S_S_S__param_8,
	.param .u64 .ptr .align 1 _Z9kernel_27PfS_S_S_S_S_S_S_S_S_S_S_S_S_S_S_S_S_S_S__param_9,
	.param .u64 .ptr .align 1 _Z9kernel_27PfS_S_S_S_S_S_S_S_S_S_S_S_S_S_S_S_S_S_S__param_10,
	.param .u64 .ptr .align 1 _Z9kernel_27PfS_S_S_S_S_S_S_S_S_S_S_S_S_S_S_S_S_S_S__param_11,
	.param .u64 .ptr .align 1 _Z9kernel_27PfS_S_S_S_S_S_S_S_S_S_S_S_S_S_S_S_S_S_S__param_12,
	.param .u64 .ptr .align 1 _Z9kernel_27PfS_S_S_S_S_S_S_S_S_S_S_S_S_S_S_S_S_S_S__param_13,
	.param .u64 .ptr .align 1 _Z9kernel_27PfS_S_S_S_S_S_S_S_S_S_S_S_S_S_S_S_S_S_S__param_14,
	.param .u64 .ptr .align 1 _Z9kernel_27PfS_S_S_S_S_S_S_S_S_S_S_S_S_S_S_S_S_S_S__param_15,
	.param .u64 .ptr .align 1 _Z9kernel_27PfS_S_S_S_S_S_S_S_S_S_S_S_S_S_S_S_S_S_S__param_16,
	.param .u64 .ptr .align 1 _Z9kernel_27PfS_S_S_S_S_S_S_S_S_S_S_S_S_S_S_S_S_S_S__param_17,
	.param .u64 .ptr .align 1 _Z9kernel_27PfS_S_S_S_S_S_S_S_S_S_S_S_S_S_S_S_S_S_S__param_18,
	.param .u64 .ptr .align 1 _Z9kernel_27PfS_S_S_S_S_S_S_S_S_S_S_S_S_S_S_S_S_S_S__param_19
)
{
	.reg .b32 	%r<5>;
	.reg .b32 	%f<34>;
	.reg .b64 	%rd<41>;
	.reg .b64 	%fd<21>;
	// demoted variable
	.shared .align 4 .b8 _ZZ9kernel_27PfS_S_S_S_S_S_S_S_S_S_S_S_S_S_S_S_S_S_S_E5myVar[4096];
	ld.param.u64 	%rd1, [_Z9kernel_27PfS_S_S_S_S_S_S_S_S_S_S_S_S_S_S_S_S_S_S__param_0];
	ld.param.u64 	%rd2, [_Z9kernel_27PfS_S_S_S_S_S_S_S_S_S_S_S_S_S_S_S_S_S_S__param_1];
	ld.param.u64 	%rd3, [_Z9kernel_27PfS_S_S_S_S_S_S_S_S_S_S_S_S_S_S_S_S_S_S__param_2];
	ld.param.u64 	%rd4, [_Z9kernel_27PfS_S_S_S_S_S_S_S_S_S_S_S_S_S_S_S_S_S_S__param_3];
	ld.param.u64 	%rd5, [_Z9kernel_27PfS_S_S_S_S_S_S_S_S_S_S_S_S_S_S_S_S_S_S__param_4];
	ld.param.u64 	%rd6, [_Z9kernel_27PfS_S_S_S_S_S_S_S_S_S_S_S_S_S_S_S_S_S_S__param_5];
	ld.param.u64 	%rd7, [_Z9kernel_27PfS_S_S_S_S_S_S_S_S_S_S_S_S_S_S_S_S_S_S__param_6];
	ld.param.u64 	%rd8, [_Z9kernel_27PfS_S_S_S_S_S_S_S_S_S_S_S_S_S_S_S_S_S_S__param_7];
	ld.param.u64 	%rd9, [_Z9kernel_27PfS_S_S_S_S_S_S_S_S_S_S_S_S_S_S_S_S_S_S__param_8];
	ld.param.u64 	%rd10, [_Z9kernel_27PfS_S_S_S_S_S_S_S_S_S_S_S_S_S_S_S_S_S_S__param_9];
	ld.param.u64 	%rd11, [_Z9kernel_27PfS_S_S_S_S_S_S_S_S_S_S_S_S_S_S_S_S_S_S__param_10];
	ld.param.u64 	%rd12, [_Z9kernel_27PfS_S_S_S_S_S_S_S_S_S_S_S_S_S_S_S_S_S_S__param_11];
	ld.param.u64 	%rd13, [_Z9kernel_27PfS_S_S_S_S_S_S_S_S_S_S_S_S_S_S_S_S_S_S__param_12];
	ld.param.u64 	%rd14, [_Z9kernel_27PfS_S_S_S_S_S_S_S_S_S_S_S_S_S_S_S_S_S_S__param_13];
	ld.param.u64 	%rd15, [_Z9kernel_27PfS_S_S_S_S_S_S_S_S_S_S_S_S_S_S_S_S_S_S__param_14];
	ld.param.u64 	%rd16, [_Z9kernel_27PfS_S_S_S_S_S_S_S_S_S_S_S_S_S_S_S_S_S_S__param_15];
	ld.param.u64 	%rd17, [_Z9kernel_27PfS_S_S_S_S_S_S_S_S_S_S_S_S_S_S_S_S_S_S__param_16];
	ld.param.u64 	%rd18, [_Z9kernel_27PfS_S_S_S_S_S_S_S_S_S_S_S_S_S_S_S_S_S_S__param_17];
	ld.param.u64 	%rd19, [_Z9kernel_27PfS_S_S_S_S_S_S_S_S_S_S_S_S_S_S_S_S_S_S__param_18];
	ld.param.u64 	%rd20, [_Z9kernel_27PfS_S_S_S_S_S_S_S_S_S_S_S_S_S_S_S_S_S_S__param_19];
	cvta.to.global.u64 	%rd21, %rd20;
	cvta.to.global.u64 	%rd22, %rd19;
	cvta.to.global.u64 	%rd23, %rd18;
	cvta.to.global.u64 	%rd24, %rd17;
	cvta.to.global.u64 	%rd25, %rd16;
	cvta.to.global.u64 	%rd26, %rd15;
	cvta.to.global.u64 	%rd27, %rd14;
	cvta.to.global.u64 	%rd28, %rd13;
	cvta.to.global.u64 	%rd29, %rd12;
	cvta.to.global.u64 	%rd30, %rd11;
	cvta.to.global.u64 	%rd31, %rd10;
	cvta.to.global.u64 	%rd32, %rd9;
	cvta.to.global.u64 	%rd33, %rd8;
	cvta.to.global.u64 	%rd34, %rd7;
	cvta.to.global.u64 	%rd35, %rd6;
	cvta.to.global.u64 	%rd36, %rd5;
	cvta.to.global.u64 	%rd37, %rd4;
	cvta.to.global.u64 	%rd38, %rd3;
	cvta.to.global.u64 	%rd39, %rd2;
	cvta.to.global.u64 	%rd40, %rd1;
	mov.u32 	%r1, %tid.x;
	shl.b32 	%r2, %r1, 2;
	mov.u32 	%r3, _ZZ9kernel_27PfS_S_S_S_S_S_S_S_S_S_S_S_S_S_S_S_S_S_S_E5myVar;
	add.s32 	%r4, %r3, %r2;
	ld.shared.f32 	%f1, [%r4];
	cvt.f64.f32 	%fd1, %f1;
	mul.f64 	%fd2, %fd1, 0d40464BF6BA0620AB;
	cvt.rn.f32.f64 	%f2, %fd2;
	st.shared.f32 	[_ZZ9kernel_27PfS_S_S_S_S_S_S_S_S_S_S_S_S_S_S_S_S_S_S_E5myVar+36], %f2;
	ld.shared.f32 	%f3, [%r4];
	cvt.f64.f32 	%fd3, %f3;
	mul.f64 	%fd4, %fd3, 0d401318B71B8AA002;
	cvt.rn.f32.f64 	%f4, %fd4;
	st.shared.f32 	[_ZZ9kernel_27PfS_S_S_S_S_S_S_S_S_S_S_S_S_S_S_S_S_S_S_E5myVar+20], %f4;
	ld.shared.f32 	%f5, [%r4];
	cvt.f64.f32 	%fd5, %f5;
	mul.f64 	%fd6, %fd5, 0d3FE37C2224EDF612;
	cvt.rn.f32.f64 	%f6, %fd6;
	st.shared.f32 	[_ZZ9kernel_27PfS_S_S_S_S_S_S_S_S_S_S_S_S_S_S_S_S_S_S_E5myVar+20], %f6;
	ld.shared.f32 	%f7, [%r4];
	cvt.f64.f32 	%fd7, %f7;
	mul.f64 	%fd8, %fd7, 0d403BEBD8BE7296F6;
	cvt.rn.f32.f64 	%f8, %fd8;
	st.shared.f32 	[_ZZ9kernel_27PfS_S_S_S_S_S_S_S_S_S_S_S_S_S_S_S_S_S_S_E5myVar+20], %f8;
	ld.shared.f32 	%f9, [%r4];
	cvt.f64.f32 	%fd9, %f9;
	mul.f64 	%fd10, %fd9, 0d4037791633482BE9;
	cvt.rn.f32.f64 	%f10, %fd10;
	st.shared.f32 	[_ZZ9kernel_27PfS_S_S_S_S_S_S_S_S_S_S_S_S_S_S_S_S_S_S_E5myVar+24], %f10;
	ld.shared.f32 	%f11, [%r4];
	cvt.f64.f32 	%fd11, %f11;
	mul.f64 	%fd12, %fd11, 0d4046C662888B545C;
	cvt.rn.f32.f64 	%f12, %fd12;
	st.shared.f32 	[_ZZ9kernel_27PfS_S_S_S_S_S_S_S_S_S_S_S_S_S_S_S_S_S_S_E5myVar+16], %f12;
	ld.shared.f32 	%f13, [%r4];
	cvt.f64.f32 	%fd13, %f13;
	mul.f64 	%fd14, %fd13, 0d403EA9971C10D7BF;
	cvt.rn.f32.f64 	%f14, %fd14;
	st.shared.f32 	[_ZZ9kernel_27PfS_S_S_S_S_S_S_S_S_S_S_S_S_S_S_S_S_S_S_E5myVar+32], %f14;
	ld.shared.f32 	%f15, [%r4];
	cvt.f64.f32 	%fd15, %f15;
	mul.f64 	%fd16, %fd15, 0d402A1787F023E9EA;
	cvt.rn.f32.f64 	%f16, %fd16;
	st.shared.f32 	[_ZZ9kernel_27PfS_S_S_S_S_S_S_S_S_S_S_S_S_S_S_S_S_S_S_E5myVar+12], %f16;
	ld.shared.f32 	%f17, [%r4];
	cvt.f64.f32 	%fd17, %f17;
	mul.f64 	%fd18, %fd17, 0d4046A9CA9EF5232D;
	cvt.rn.f32.f64 	%f18, %fd18;
	st.shared.f32 	[_ZZ9kernel_27PfS_S_S_S_S_S_S_S_S_S_S_S_S_S_S_S_S_S_S_E5myVar+8], %f18;
	ld.shared.f32 	%f19, [%r4];
	cvt.f64.f32 	%fd19, %f19;
	mul.f64 	%fd20, %fd19, 0d403E29E2AC322292;
	cvt.rn.f32.f64 	%f20, %fd20;
	st.shared.f32 	[_ZZ9kernel_27PfS_S_S_S_S_S_S_S_S_S_S_S_S_S_S_S_S_S_S_E5myVar+8], %f20;
	ld.shared.f32 	%f21, [_ZZ9kernel_27PfS_S_S_S_S_S_S_S_S_S_S_S_S_S_S_S_S_S_S_E5myVar];
	st.global.f32 	[%rd40], %f21;
	ld.shared.f32 	%f22, [_ZZ9kernel_27PfS_S_S_S_S_S_S_S_S_S_S_S_S_S_S_S_S_S_S_E5myVar+4];
	st.global.f32 	[%rd39+4], %f22;
	st.global.f32 	[%rd38+8], %f20;
	st.global.f32 	[%rd37+12], %f16;
	st.global.f32 	[%rd36+16], %f12;
	st.global.f32 	[%rd35+20], %f8;
	st.global.f32 	[%rd34+24], %f10;
	ld.shared.f32 	%f23, [_ZZ9kernel_27PfS_S_S_S_S_S_S_S_S_S_S_S_S_S_S_S_S_S_S_E5myVar+28];
	st.global.f32 	[%rd33+28], %f23;
	st.global.f32 	[%rd32+32], %f14;
	st.global.f32 	[%rd31+36], %f2;
	ld.shared.f32 	%f24, [_ZZ9kernel_27PfS_S_S_S_S_S_S_S_S_S_S_S_S_S_S_S_S_S_S_E5myVar+40];
	st.global.f32 	[%rd30+40], %f24;
	ld.shared.f32 	%f25, [_ZZ9kernel_27PfS_S_S_S_S_S_S_S_S_S_S_S_S_S_S_S_S_S_S_E5myVar+44];
	st.global.f32 	[%rd29+44], %f25;
	ld.shared.f32 	%f26, [_ZZ9kernel_27PfS_S_S_S_S_S_S_S_S_S_S_S_S_S_S_S_S_S_S_E5myVar+48];
	st.global.f32 	[%rd28+48], %f26;
	ld.shared.f32 	%f27, [_ZZ9kernel_27PfS_S_S_S_S_S_S_S_S_S_S_S_S_S_S_S_S_S_S_E5myVar+52];
	st.global.f32 	[%rd27+52], %f27;
	ld.shared.f32 	%f28, [_ZZ9kernel_27PfS_S_S_S_S_S_S_S_S_S_S_S_S_S_S_S_S_S_S_E5myVar+56];
	st.global.f32 	[%rd26+56], %f28;
	ld.shared.f32 	%f29, [_ZZ9kernel_27PfS_S_S_S_S_S_S_S_S_S_S_S_S_S_S_S_S_S_S_E5myVar+60];
	st.global.f32 	[%rd25+60], %f29;
	ld.shared.f32 	%f30, [_ZZ9kernel_27PfS_S_S_S_S_S_S_S_S_S_S_S_S_S_S_S_S_S_S_E5myVar+64];
	st.global.f32 	[%rd24+64], %f30;
	ld.shared.f32 	%f31, [_ZZ9kernel_27PfS_S_S_S_S_S_S_S_S_S_S_S_S_S_S_S_S_S_S_E5myVar+68];
	st.global.f32 	[%rd23+68], %f31;
	ld.shared.f32 	%f32, [_ZZ9kernel_27PfS_S_S_S_S_S_S_S_S_S_S_S_S_S_S_S_S_S_S_E5myVar+72];
	st.global.f32 	[%rd22+72], %f32;
	ld.shared.f32 	%f33, [_ZZ9kernel_27PfS_S_S_S_S_S_S_S_S_S_S_S_S_S_S_S_S_S_S_E5myVar+76];
	st.global.f32 	[%rd21+76], %f33;
	ret;

}
	// .globl	_Z9kernel_28PfS_S_S_S_S_S_S_S_S_S_S_S_S_S_S_S_S_S_S_
.visible .entry _Z9kernel_28PfS_S_S_S_S_S_S_S_S_S_S_S_S_S_S_S_S_S_S_(
	.param .u64 .ptr .align 1 _Z9kernel_28PfS_S_S_S_S_S_S_S_S_S_S_S_S_S_S_S_S_S_S__param_0,
	.param .u64 .ptr .align 1 _Z9kernel_28PfS_S_S_S_S_S_S_S_S_S_S_S_S_S_S_S_S_S_S__param_1,
	.param .u64 .ptr .align 1 _Z9kernel_28PfS_S_S_S_S_S_S_S_S_S_S_S_S_S_S_S_S_S_S__param_2,
	.param .u64 .ptr .align 1 _Z9kernel_28PfS_S_S_S_S_S_S_S_S_S_S_S_S_S_S_S_S_S_S__param_3,
	.param .u64 .ptr .align 1 _Z9kernel_28PfS_S_S_S_S_S_S_S_S_S_S_S_S_S_S_S_S_S_S__param_4,
	.param .u64 .ptr .align 1 _Z9kernel_28PfS_S_S_S_S_S_S_S_S_S_S_S_S_S_S_S_S_S_S__param_5,
	.param .u64 .ptr .align 1 _Z9kernel_28PfS_S_S_S_S_S_S_S_S_S_S_S_S_S_S_S_S_S_S__param_6,
	.param .u64 .ptr .align 1 _Z9kernel_28PfS_S_S_S_S_S_S_S_S_S_S_S_S_S_S_S_S_S_S__param_7,
	.param .u64 .ptr .align 1 _Z9kernel_28PfS_S_S_S_S_S_S_S_S_S_S_S_S_S_S_S_S_S_S__param_8,
	.param .u64 .ptr .align 1 _Z9kernel_28PfS_S_S_S_S_S_S_S_S_S_S_S_S_S_S_S_S_S_S__param_9,
	.param .u64 .ptr .align 1 _Z9kernel_28PfS_S_S_S_S_S_S_S_S_S_S_S_S_S_S_S_S_S_S__param_10,
	.param .u64 .ptr .align 1 _Z9kernel_28PfS_S_S_S_S_S_S_S_S_S_S_S_S_S_S_S_S_S_S__param_11,
	.param .u64 .ptr .align 1 _Z9kernel_28PfS_S_S_S_S_S_S_S_S_S_S_S_S_S_S_S_S_S_S__param_12,
	.param .u64 .ptr .align 1 _Z9kernel_28PfS_S_S_S_S_S_S_S_S_S_S_S_S_S_S_S_S_S_S__param_13,
	.param .u64 .ptr .align 1 _Z9kernel_28PfS_S_S_S_S_S_S_S_S_S_S_S_S_S_S_S_S_S_S__param_14,
	.param .u64 .ptr .align 1 _Z9kernel_28PfS_S_S_S_S_S_S_S_S_S_S_S_S_S_S_S_S_S_S__param_15,
	.param .u64 .ptr .align 1 _Z9kernel_28PfS_S_S_S_S_S_S_S_S_S_S_S_S_S_S_S_S_S_S__param_16,
	.param .u64 .ptr .align 1 _Z9kernel_28PfS_S_S_S_S_S_S_S_S_S_S_S_S_S_S_S_S_S_S__param_17,
	.param .u64 .ptr .align 1 _Z9kernel_28PfS_S_S_S_S_S_S_S_S_S_S_S_S_S_S_S_S_S_S__param_18,
	.param .u64 .ptr .align 1 _Z9kernel_28PfS_S_S_S_S_S_S_S_S_S_S_S_S_S_S_S_S_S_S__param_19
)
{
	.reg .b32 	%r<5>;
	.reg .b32 	%f<35>;
	.reg .b64 	%rd<41>;
	.reg .b64 	%fd<21>;
	// demoted variable
	.shared .align 4 .b8 _ZZ9kernel_28PfS_S_S_S_S_S_S_S_S_S_S_S_S_S_S_S_S_S_S_E5myVar[4096];
	ld.param.u64 	%rd1, [_Z9kernel_28PfS_S_S_S_S_S_S_S_S_S_S_S_S_S_S_S_S_S_S__param_0];
	ld.param.u64 	%rd2, [_Z9kernel_28PfS_S_S_S_S_S_S_S_S_S_S_S_S_S_S_S_S_S_S__param_1];
	ld.param.u64 	%rd3, [_Z9kernel_28PfS_S_S_S_S_S_S_S_S_S_S_S_S_S_S_S_S_S_S__param_2];
	ld.param.u64 	%rd4, [_Z9kernel_28PfS_S_S_S_S_S_S_S_S_S_S_S_S_S_S_S_S_S_S__param_3];
	ld.param.u64 	%rd5, [_Z9kernel_28PfS_S_S_S_S_S_S_S_S_S_S_S_S_S_S_S_S_S_S__param_4];
	ld.param.u64 	%rd6, [_Z9kernel_28PfS_S_S_S_S_S_S_S_S_S_S_S_S_S_S_S_S_S_S__param_5];
	ld.param.u64 	%rd7, [_Z9kernel_28PfS_S_S_S_S_S_S_S_S_S_S_S_S_S_S_S_S_S_S__param_6];
	ld.param.u64 	%rd8, [_Z9kernel_28PfS_S_S_S_S_S_S_S_S_S_S_S_S_S_S_S_S_S_S__param_7];
	ld.param.u64 	%rd9, [_Z9kernel_28PfS_S_S_S_S_S_S_S_S_S_S_S_S_S_S_S_S_S_S__param_8];
	ld.param.u64 	%rd10, [_Z9kernel_28PfS_S_S_S_S_S_S_S_S_S_S_S_S_S_S_S_S_S_S__param_9];
	ld.param.u64 	%rd11, [_Z9kernel_28PfS_S_S_S_S_S_S_S_S_S_S_S_S_S_S_S_S_S_S__param_10];
	ld.param.u64 	%rd12, [_Z9kernel_28PfS_S_S_S_S_S_S_S_S_S_S_S_S_S_S_S_S_S_S__param_11];
	ld.param.u64 	%rd13, [_Z9kernel_28PfS_S_S_S_S_S_S_S_S_S_S_S_S_S_S_S_S_S_S__param_12];
	ld.param.u64 	%rd14, [_Z9kernel_28PfS_S_S_S_S_S_S_S_S_S_S_S_S_S_S_S_S_S_S__param_13];
	ld.param.u64 	%rd15, [_Z9kernel_28PfS_S_S_S_S_S_S_S_S_S_S_S_S_S_S_S_S_S_S__param_14];
	ld.param.u64 	%rd16, [_Z9kernel_28PfS_S_S_S_S_S_S_S_S_S_S_S_S_S_S_S_S_S_S__param_15];
	ld.param.u64 	%rd17, [_Z9kernel_28PfS_S_S_S_S_S_S_S_S_S_S_S_S_S_S_S_S_S_S__param_16];
	ld.param.u64 	%rd18, [_Z9kernel_28PfS_S_S_S_S_S_S_S_S_S_S_S_S_S_S_S_S_S_S__param_17];
	ld.param.u64 	%rd19, [_Z9kernel_28PfS_S_S_S_S_S_S_S_S_S_S_S_S_S_S_S_S_S_S__param_18];
	ld.param.u64 	%rd20, [_Z9kernel_28PfS_S_S_S_S_S_S_S_S_S_S_S_S_S_S_S_S_S_S__param_19];
	cvta.to.global.u64 	%rd21, %rd20;
	cvta.to.global.u64 	%rd22, %rd19;
	cvta.to.global.u64 	%rd23, %rd18;
	cvta.to.global.u64 	%rd24, %rd17;
	cvta.to.global.u64 	%rd25, %rd16;
	cvta.to.global.u64 	%rd26, %rd15;
	cvta.to.global.u64 	%rd27, %rd14;
	cvta.to.global.u64 	%rd28, %rd13;
	cvta.to.global.u64 	%rd29, %rd12;
	cvta.to.global.u64 	%rd30, %rd11;
	cvta.to.global.u64 	%rd31, %rd10;
	cvta.to.global.u64 	%rd32, %rd9;
	cvta.to.global.u64 	%rd33, %rd8;
	cvta.to.global.u64 	%rd34, %rd7;
	cvta.to.global.u64 	%rd35, %rd6;
	cvta.to.global.u64 	%rd36, %rd5;
	cvta.to.global.u64 	%rd37, %rd4;
	cvta.to.global.u64 	%rd38, %rd3;
	cvta.to.global.u64 	%rd39, %rd2;
	cvta.to.global.u64 	%rd40, %rd1;
	mov.u32 	%r1, %tid.x;
	shl.b32 	%r2, %r1, 2;
	mov.u32 	%r3, _ZZ9kernel_28PfS_S_S_S_S_S_S_S_S_S_S_S_S_S_S_S_S_S_S_E5myVar;
	add.s32 	%r4, %r3, %r2;
	ld.shared.f32 	%f1, [%r4];
	cvt.f64.f32 	%fd1, %f1;
	mul.f64 	%fd2, %fd1, 0d4035A84DA9003EEA;
	cvt.rn.f32.f64 	%f2, %fd2;
	st.shared.f32 	[_ZZ9kernel_28PfS_S_S_S_S_S_S_S_S_S_S_S_S_S_S_S_S_S_S_E5myVar+16], %f2;
	ld.shared.f32 	%f3, [%r4];
	cvt.f64.f32 	%fd3, %f3;
	mul.f64 	%fd4, %fd3, 0d403DE2770BD017DB;
	cvt.rn.f32.f64 	%f4, %fd4;
	st.shared.f32 	[_ZZ9kernel_28PfS_S_S_S_S_S_S_S_S_S_S_S_S_S_S_S_S_S_S_E5myVar+36], %f4;
	ld.shared.f32 	%f5, [%r4];
	cvt.f64.f32 	%fd5, %f5;
	mul.f64 	%fd6, %fd5, 0d4035AC5CFEDE97D0;
	cvt.rn.f32.f64 	%f6, %fd6;
	st.shared.f32 	[_ZZ9kernel_28PfS_S_S_S_S_S_S_S_S_S_S_S_S_S_S_S_S_S_S_E5myVar+32], %f6;
	ld.shared.f32 	%f7, [%r4];
	cvt.f64.f32 	%fd7, %f7;
	mul.f64 	%fd8, %fd7, 0d400DDA775FB2EDFE;
	cvt.rn.f32.f64 	%f8, %fd8;
	st.shared.f32 	[_ZZ9kernel_28PfS_S_S_S_S_S_S_S_S_S_S_S_S_S_S_S_S_S_S_E5myVar+24], %f8;
	ld.shared.f32 	%f9, [%r4];
	cvt.f64.f32 	%fd9, %f9;
	mul.f64 	%fd10, %fd9, 0d4036E1B91F70DE8F;
	cvt.rn.f32.f64 	%f10, %fd10;
	st.shared.f32 	[_ZZ9kernel_28PfS_S_S_S_S_S_S_S_S_S_S_S_S_S_S_S_S_S_S_E5myVar+8], %f10;
	ld.shared.f32 	%f11, [%r4];
	cvt.f64.f32 	%fd11, %f11;
	mul.f64 	%fd12, %fd11, 0d4033394BBE4473CD;
	cvt.rn.f32.f64 	%f12, %fd12;
	st.shared.f32 	[_ZZ9kernel_28PfS_S_S_S_S_S_S_S_S_S_S_S_S_S_S_S_S_S_S_E5myVar+36], %f12;
	ld.shared.f32 	%f13, [%r4];
	cvt.f64.f32 	%fd13, %f13;
	mul.f64 	%fd14, %fd13, 0d404215A56DE3326A;
	cvt.rn.f32.f64 	%f14, %fd14;
	st.shared.f32 	[_ZZ9kernel_28PfS_S_S_S_S_S_S_S_S_S_S_S_S_S_S_S_S_S_S_E5myVar+36], %f14;
	ld.shared.f32 	%f15, [%r4];
	cvt.f64.f32 	%fd15, %f15;
	mul.f64 	%fd16, %fd15, 0d40410ECE358298CC;
	cvt.rn.f32.f64 	%f16, %fd16;
	st.shared.f32 	[_ZZ9kernel_28PfS_S_S_S_S_S_S_S_S_S_S_S_S_S_S_S_S_S_S_E5myVar+32], %f16;
	ld.shared.f32 	%f17, [%r4];
	cvt.f64.f32 	%fd17, %f17;
	mul.f64 	%fd18, %fd17, 0d40139E8A71DE69AD;
	cvt.rn.f32.f64 	%f18, %fd18;
	st.shared.f32 	[_ZZ9kernel_28PfS_S_S_S_S_S_S_S_S_S_S_S_S_S_S_S_S_S_S_E5myVar+12], %f18;
	ld.shared.f32 	%f19, [%r4];
	cvt.f64.f32 	%fd19, %f19;
	mul.f64 	%fd20, %fd19, 0d3FEFDDE15CA6CA04;
	cvt.rn.f32.f64 	%f20, %fd20;
	st.shared.f32 	[_ZZ9kernel_28PfS_S_S_S_S_S_S_S_S_S_S_S_S_S_S_S_S_S_S_E5myVar+8], %f20;
	ld.shared.f32 	%f21, [_ZZ9kernel_28PfS_S_S_S_S_S_S_S_S_S_S_S_S_S_S_S_S_S_S_E5myVar];
	st.global.f32 	[%rd40], %f21;
	ld.shared.f32 	%f22, [_ZZ9kernel_28PfS_S_S_S_S_S_S_S_S_S_S_S_S_S_S_S_S_S_S_E5myVar+4];
	st.global.f32 	[%rd39+4], %f22;
	st.global.f32 	[%rd38+8], %f20;
	st.global.f32 	[%rd37+12], %f18;
	st.global.f32 	[%rd36+16], %f2;
	ld.shared.f32 	%f23, [_ZZ9kernel_28PfS_S_S_S_S_S_S_S_S_S_S_S_S_S_S_S_S_S_S_E5myVar+20];
	st.global.f32 	[%rd35+20], %f23;
	st.global.f32 	[%rd34+24], %f8;
	ld.shared.f32 	%f24, [_ZZ9kernel_28PfS_S_S_S_S_S_S_S_S_S_S_S_S_S_S_S_S_S_S_E5myVar+28];
	st.global.f32 	[%rd33+28], %f24;
	st.global.f32 	[%rd32+32], %f16;
	st.global.f32 	[%rd31+36], %f14;
	ld.shared.f32 	%f25, [_ZZ9kernel_28PfS_S_S_S_S_S_S_S_S_S_S_S_S_S_S_S_S_S_S_E5myVar+40];
	st.global.f32 	[%rd30+40], %f25;
	ld.shared.f32 	%f26, [_ZZ9kernel_28PfS_S_S_S_S_S_S_S_S_S_S_S_S_S_S_S_S_S_S_E5myVar+44];
	st.global.f32 	[%rd29+44], %f26;
	ld.shared.f32 	%f27, [_ZZ9kernel_28PfS_S_S_S_S_S_S_S_S_S_S_S_S_S_S_S_S_S_S_E5myVar+48];
	st.global.f32 	[%rd28+48], %f27;
	ld.shared.f32 	%f28, [_ZZ9kernel_28PfS_S_S_S_S_S_S_S_S_S_S_S_S_S_S_S_S_S_S_E5myVar+52];
	st.global.f32 	[%rd27+52], %f28;
	ld.shared.f32 	%f29, [_ZZ9kernel_28PfS_S_S_S_S_S_S_S_S_S_S_S_S_S_S_S_S_S_S_E5myVar+56];
	st.global.f32 	[%rd26+56], %f29;
	ld.shared.f32 	%f30, [_ZZ9kernel_28PfS_S_S_S_S_S_S_S_S_S_S_S_S_S_S_S_S_S_S_E5myVar+60];
	st.global.f32 	[%rd25+60], %f30;
	ld.shared.f32 	%f31, [_ZZ9kernel_28PfS_S_S_S_S_S_S_S_S_S_S_S_S_S_S_S_S_S_S_E5myVar+64];
	st.global.f32 	[%rd24+64], %f31;
	ld.shared.f32 	%f32, [_ZZ9kernel_28PfS_S_S_S_S_S_S_S_S_S_S_S_S_S_S_S_S_S_S_E5myVar+68];
	st.global.f32 	[%rd23+68], %f32;
	ld.shared.f32 	%f33, [_ZZ9kernel_28PfS_S_S_S_S_S_S_S_S_S_S_S_S_S_S_S_S_S_S_E5myVar+72];
	st.global.f32 	[%rd22+72], %f33;
	ld.shared.f32 	%f34, [_ZZ9kernel_28PfS_S_S_S_S_S_S_S_S_S_S_S_S_S_S_S_S_S_S_E5myVar+76];
	st.global.f32 	[%rd21+76], %f34;
	ret;

}
	// .globl	_Z9kernel_29PfS_S_S_S_S_S_S_S_S_S_S_S_S_S_S_S_S_S_S_
.visible .entry _Z9kernel_29PfS_S_S_S_S_S_S_S_S_S_S_S_S_S_S_S_S_S_S_(
	.param .u64 .ptr .align 1 _Z9kernel_29PfS_S_S_S_S_S_S_S_S_S_S_S_S_S_S_S_S_S_S__param_0,
	.param .u64 .ptr .align 1 _Z9kernel_29PfS_S_S_S_S_S_S_S_S_S_S_S_S_S_S_S_S_S_S__param_1,
	.param .u64 .ptr .align 1 _Z9kernel_29PfS_S_S_S_S_S_S_S_S_S_S_S_S_S_S_S_S_S_S__param_2,
	.param .u64 .ptr .align 1 _Z9kernel_29PfS_S_S_S_S_S_S_S_S_S_S_S_S_S_S_S_S_S_S__param_3,
	.param .u64 .ptr .align 1 _Z9kernel_29PfS_S_S_S_S_S_S_S_S_S_S_S_S_S_S_S_S_S_S__param_4,
	.param .u64 .ptr .align 1 _Z9kernel_29PfS_S_S_S_S_S_S_S_S_S_S_S_S_S_S_S_S_S_S__param_5,
	.param .u64 .ptr .align 1 _Z9kernel_29PfS_S_S_S_S_S_S_S_S_S_S_S_S_S_S_S_S_S_S__param_6,
	.param .u64 .ptr .align 1 _Z9kernel_29PfS_S_S_S_S_S_S_S_S_S_S_S_S_S_S_S_S_S_S__param_7,
	.param .u64 .ptr .align 1 _Z9kernel_29PfS_S_S_S_S_S_S_S_S_S_S_S_S_S_S_S_S_S_S__param_8,
	.param .u64 .ptr .align 1 _Z9kernel_29PfS_S_S_S_S_S_S_S_S_S_S_S_S_S_S_S_S_S_S__param_9,
	.param .u64 .ptr .align 1 _Z9kernel_29PfS_S_S_S_S_S_S_S_S_S_S_S_S_S_S_S_S_S_S__param_10,
	.param .u64 .ptr .align 1 _Z9kernel_29PfS_S_S_S_S_S_S_S_S_S_S_S_S_S_S_S_S_S_S__param_11,
	.param .u64 .ptr .align 1 _Z9kernel_29PfS_S_S_S_S_S_S_S_S_S_S_S_S_S_S_S_S_S_S__param_12,
	.param .u64 .ptr .align 1 _Z9kernel_29PfS_S_S_S_S_S_S_S_S_S_S_S_S_S_S_S_S_S_S__param_13,
	.param .u64 .ptr .align 1 _Z9kernel_29PfS_S_S_S_S_S_S_S_S_S_S_S_S_S_S_S_S_S_S__param_14,
	.param .u64 .ptr .align 1 _Z9kernel_29PfS_S_S_S_S_S_S_S_S_S_S_S_S_S_S_S_S_S_S__param_15,
	.param .u64 .ptr .align 1 _Z9kernel_29PfS_S_S_S_S_S_S_S_S_S_S_S_S_S_S_S_S_S_S__param_16,
	.param .u64 .ptr .align 1 _Z9kernel_29PfS_S_S_S_S_S_S_S_S_S_S_S_S_S_S_S_S_S_S__param_17,
	.param .u64 .ptr .align 1 _Z9kernel_29PfS_S_S_S_S_S_S_S_S_S_S_S_S_S_S_S_S_S_S__param_18,
	.param .u64 .ptr .align 1 _Z9kernel_29PfS_S_S_S_S_S_S_S_S_S_S_S_S_S_S_S_S_S_S__param_19
)
{
	.reg .b32 	%r<5>;
	.reg .b32 	%f<33>;
	.reg .b64 	%rd<41>;
	.reg .b64 	%fd<21>;
	// demoted variable
	.shared .align 4 .b8 _ZZ9kernel_29PfS_S_S_S_S_S_S_S_S_S_S_S_S_S_S_S_S_S_S_E5myVar[4096];
	ld.param.u64 	%rd1, [_Z9kernel_29PfS_S_S_S_S_S_S_S_S_S_S_S_S_S_S_S_S_S_S__param_0];
	ld.param.u64 	%rd2, [_Z9kernel_29PfS_S_S_S_S_S_S_S_S_S_S_S_S_S_S_S_S_S_S__param_1];
	ld.param.u64 	%rd3, [_Z9kernel_29PfS_S_S_S_S_S_S_S_S_S_S_S_S_S_S_S_S_S_S__param_2];
	ld.param.u64 	%rd4, [_Z9kernel_29PfS_S_S_S_S_S_S_S_S_S_S_S_S_S_S_S_S_S_S__param_3];
	ld.param.u64 	%rd5, [_Z9kernel_29PfS_S_S_S_S_S_S_S_S_S_S_S_S_S_S_S_S_S_S__param_4];
	ld.param.u64 	%rd6, [_Z9kernel_29PfS_S_S_S_S_S_S_S_S_S_S_S_S_S_S_S_S_S_S__param_5];
	ld.param.u64 	%rd7, [_Z9kernel_29PfS_S_S_S_S_S_S_S_S_S_S_S_S_S_S_S_S_S_S__param_6];
	ld.param.u64 	%rd8, [_Z9kernel_29PfS_S_S_S_S_S_S_S_S_S_S_S_S_S_S_S_S_S_S__param_7];
	ld.param.u64 	%rd9, [_Z9kernel_29PfS_S_S_S_S_S_S_S_S_S_S_S_S_S_S_S_S_S_S__param_8];
	ld.param.u64 	%rd10, [_Z9kernel_29PfS_S_S_S_S_S_S_S_S_S_S_S_S_S_S_S_S_S_S__param_9];
	ld.param.u64 	%rd11, [_Z9kernel_29PfS_S_S_S_S_S_S_S_S_S_S_S_S_S_S_S_S_S_S__param_10];
	ld.param.u64 	%rd12, [_Z9kernel_29PfS_S_S_S_S_S_S_S_S_S_S_S_S_S_S_S_S_S_S__param_11];
	ld.param.u64 	%rd13, [_Z9kernel_29PfS_S_S_S_S_S_S_S_S_S_S_S_S_S_S_S_S_S_S__param_12];
	ld.param.u64 	%rd14, [_Z9kernel_29PfS_S_S_S_S_S_S_S_S_S_S_S_S_S_S_S_S_S_S__param_13];
	ld.param.u64 	%rd15, [_Z9kernel_29PfS_S_S_S_S_S_S_S_S_S_S_S_S_S_S_S_S_S_S__param_14];
	ld.param.u64 	%rd16, [_Z9kernel_29PfS_S_S_S_S_S_S_S_S_S_S_S_S_S_S_S_S_S_S__param_15];
	ld.param.u64 	%rd17, [_Z9kernel_29PfS_S_S_S_S_S_S_S_S_S_S_S_S_S_S_S_S_S_S__param_16];
	ld.param.u64 	%rd18, [_Z9kernel_29PfS_S_S_S_S_S_S_S_S_S_S_S_S_S_S_S_S_S_S__param_17];
	ld.param.u64 	%rd19, [_Z9kernel_29PfS_S_S_S_S_S_S_S_S_S_S_S_S_S_S_S_S_S_S__param_18];
	ld.param.u64 	%rd20, [_Z9kernel_29PfS_S_S_S_S_S_S_S_S_S_S_S_S_S_S_S_S_S_S__param_19];
	cvta.to.global.u64 	%rd21, %rd20;
	cvta.to.global.u64 	%rd22, %rd19;
	cvta.to.global.u64 	%rd23, %rd18;
	cvta.to.global.u64 	%rd24, %rd17;
	cvta.to.global.u64 	%rd25, %rd16;
	cvta.to.global.u64 	%rd26, %rd15;
	cvta.to.global.u64 	%rd27, %rd14;
	cvta.to.global.u64 	%rd28, %rd13;
	cvta.to.global.u64 	%rd29, %rd12;
	cvta.to.global.u64 	%rd30, %rd11;
	cvta.to.global.u64 	%rd31, %rd10;
	cvta.to.global.u64 	%rd32, %rd9;
	cvta.to.global.u64 	%rd33, %rd8;
	cvta.to.global.u64 	%rd34, %rd7;
	cvta.to.global.u64 	%rd35, %rd6;
	cvta.to.global.u64 	%rd36, %rd5;
	cvta.to.global.u64 	%rd37, %rd4;
	cvta.to.global.u64 	%rd38, %rd3;
	cvta.to.global.u64 	%rd39, %rd2;
	cvta.to.global.u64 	%rd40, %rd1;
	mov.u32 	%r1, %tid.x;
	shl.b32 	%r2, %r1, 2;
	mov.u32 	%r3, _ZZ9kernel_29PfS_S_S_S_S_S_S_S_S_S_S_S_S_S_S_S_S_S_S_E5myVar;
	add.s32 	%r4, %r3, %r2;
	ld.shared.f32 	%f1, [%r4];
	cvt.f64.f32 	%fd1, %f1;
	mul.f64 	%fd2, %fd1, 0d403926BEBE1650A4;
	cvt.rn.f32.f64 	%f2, %fd2;
	st.shared.f32 	[_ZZ9kernel_29PfS_S_S_S_S_S_S_S_S_S_S_S_S_S_S_S_S_S_S_E5myVar+28], %f2;
	ld.shared.f32 	%f3, [%r4];
	cvt.f64.f32 	%fd3, %f3;
	mul.f64 	%fd4, %fd3, 0d40144B24E9C45458;
	cvt.rn.f32.f64 	%f4, %fd4;
	st.shared.f32 	[_ZZ9kernel_29PfS_S_S_S_S_S_S_S_S_S_S_S_S_S_S_S_S_S_S_E5myVar+12], %f4;
	ld.shared.f32 	%f5, [%r4];
	cvt.f64.f32 	%fd5, %f5;
	mul.f64 	%fd6, %fd5, 0d404887590C0AD03E;
	cvt.rn.f32.f64 	%f6, %fd6;
	st.shared.f32 	[_ZZ9kernel_29PfS_S_S_S_S_S_S_S_S_S_S_S_S_S_S_S_S_S_S_E5myVar+8], %f6;
	ld.shared.f32 	%f7, [%r4];
	cvt.f64.f32 	%fd7, %f7;
	mul.f64 	%fd8, %fd7, 0d4024C02F51266341;
	cvt.rn.f32.f64 	%f8, %fd8;
	st.shared.f32 	[_ZZ9kernel_29PfS_S_S_S_S_S_S_S_S_S_S_S_S_S_S_S_S_S_S_E5myVar+20], %f8;
	ld.shared.f32 	%f9, [%r4];
	cvt.f64.f32 	%fd9, %f9;
	mul.f64 	%fd10, %fd9, 0d4041686B6177EA1C;
	cvt.rn.f32.f64 	%f10, %fd10;
	st.shared.f32 	[_ZZ9kernel_29PfS_S_S_S_S_S_S_S_S_S_S_S_S_S_S_S_S_S_S_E5myVar+20], %f10;
	ld.shared.f32 	%f11, [%r4];
	cvt.f64.f32 	%fd11, %f11;
	mul.f64 	%fd12, %fd11, 0d40338EF694467382;
	cvt.rn.f32.f64 	%f12, %fd12;
	st.shared.f32 	[_ZZ9kernel_29PfS_S_S_S_S_S_S_S_S_S_S_S_S_S_S_S_S_S_S_E5myVar+24], %f12;
	ld.shared.f32 	%f13, [%r4];
	cvt.f64.f32 	%fd13, %f13;
	mul.f64 	%fd14, %fd13, 0d403759D249E44FA0;
	cvt.rn.f32.f64 	%f14, %fd14;
	st.shared.f32 	[_ZZ9kernel_29PfS_S_S_S_S_S_S_S_S_S_S_S_S_S_S_S_S_S_S_E5myVar+16], %f14;
	ld.shared.f32 	%f15, [%r4];
	cvt.f64.f32 	%fd15, %f15;
	mul.f64 	%fd16, %fd15, 0d40145D67FD3F5B60;
	cvt.rn.f32.f64 	%f16, %fd16;
	st.shared.f32 	[_ZZ9kernel_29PfS_S_S_S_S_S_S_S_S_S_S_S_S_S_S_S_S_S_S_E5myVar+36], %f16;
	ld.shared.f32 	%f17, [%r4];
	cvt.f64.f32 	%fd17, %f17;
	mul.f64 	%fd18, %fd17, 0d40360FF5F91600F3;
	cvt.rn.f32.f64 	%f18, %fd18;
	st.shared.f32 	[_ZZ9kernel_29PfS_S_S_S_S_S_S_S_S_S_S_S_S_S_S_S_S_S_S_E5myVar], %f18;
	ld.shared.f32 	%f19, [%r4];
	cvt.f64.f32 	%fd19, %f19;
	mul.f64 	%fd20, %fd19, 0d404396F50A02B841;
	cvt.rn.f32.f64 	%f20, %fd20;
	st.shared.f32 	[_ZZ9kernel_29PfS_S_S_S_S_S_S_S_S_S_S_S_S_S_S_S_S_S_S_E5myVar+28], %f20;
	st.global.f32 	[%rd40], %f18;
	ld.shared.f32 	%f21, [_ZZ9kernel_29PfS_S_S_S_S_S_S_S_S_S_S_S_S_S_S_S_S_S_S_E5myVar+4];
	st.global.f32 	[%rd39+4], %f21;
	st.global.f32 	[%rd38+8], %f6;
	st.global.f32 	[%rd37+12], %f4;
	st.global.f32 	[%rd36+16], %f14;
	st.global.f32 	[%rd35+20], %f10;
	st.global.f32 	[%rd34+24], %f12;
	st.global.f32 	[%rd33+28], %f20;
	ld.shared.f32 	%f22, [_ZZ9kernel_29PfS_S_S_S_S_S_S_S_S_S_S_S_S_S_S_S_S_S_S_E5myVar+32];
	st.global.f32 	[%rd32+32], %f22;
	st.global.f32 	[%rd31+36], %f16;
	ld.shared.f32 	%f23, [_ZZ9kernel_29PfS_S_S_S_S_S_S_S_S_S_S_S_S_S_S_S_S_S_S_E5myVar+40];
	st.global.f32 	[%rd30+40], %f23;
	ld.shared.f32 	%f24, [_ZZ9kernel_29PfS_S_S_S_S_S_S_S_S_S_S_S_S_S_S_S_S_S_S_E5myVar+44];
	st.global.f32 	[%rd29+44], %f24;
	ld.shared.f32 	%f25, [_ZZ9kernel_29PfS_S_S_S_S_S_S_S_S_S_S_S_S_S_S_S_S_S_S_E5myVar+48];
	st.global.f32 	[%rd28+48], %f25;
	ld.shared.f32 	%f26, [_ZZ9kernel_29PfS_S_S_S_S_S_S_S_S_S_S_S_S_S_S_S_S_S_S_E5myVar+52];
	st.global.f32 	[%rd27+52], %f26;
	ld.shared.f32 	%f27, [_ZZ9kernel_29PfS_S_S_S_S_S_S_S_S_S_S_S_S_S_S_S_S_S_S_E5myVar+56];
	st.global.f32 	[%rd26+56], %f27;
	ld.shared.f32 	%f28, [_ZZ9kernel_29PfS_S_S_S_S_S_S_S_S_S_S_S_S_S_S_S_S_S_S_E5myVar+60];
	st.global.f32 	[%rd25+60], %f28;
	ld.shared.f32 	%f29, [_ZZ9kernel_29PfS_S_S_S_S_S_S_S_S_S_S_S_S_S_S_S_S_S_S_E5myVar+64];
	st.global.f32 	[%rd24+64], %f29;
	ld.shared.f32 	%f30, [_ZZ9kernel_29PfS_S_S_S_S_S_S_S_S_S_S_S_S_S_S_S_S_S_S_E5myVar+68];
	st.global.f32 	[%rd23+68], %f30;
	ld.shared.f32 	%f31, [_ZZ9kernel_29PfS_S_S_S_S_S_S_S_S_S_S_S_S_S_S_S_S_S_S_E5myVar+72];
	st.global.f32 	[%rd22+72], %f31;
	ld.shared.f32 	%f32, [_ZZ9kernel_29PfS_S_S_S_S_S_S_S_S_S_S_S_S_S_S_S_S_S_S_E5myVar+76];
	st.global.f32 	[%rd21+76], %f32;
	ret;

}
	// .globl	_Z9kernel_30PfS_S_S_S_S_S_S_S_S_S_S_S_S_S_S_S_S_S_S_
.visible .entry _Z9kernel_30PfS_S_S_S_S_S_S_S_S_S_S_S_S_S_S_S_S_S_S_(
	.param .u64 .ptr .align 1 _Z9kernel_30PfS_S_S_S_S_S_S_S_S_S_S_S_S_S_S_S_S_S_S__param_0,
	.param .u64 .ptr .align 1 _Z9kernel_30PfS_S_S_S_S_S_S_S_S_S_S_S_S_S_S_S_S_S_S__param_1,
	.param .u64 .ptr .align 1 _Z9kernel_30PfS_S_S_S_S_S_S_S_S_S_S_S_S_S_S_S_S_S_S__param_2,
	.param .u64 .ptr .align 1 _Z9kernel_30PfS_S_S_S_S_S_S_S_S_S_S_S_S_S_S_S_S_S_S__param_3,
	.param .u64 .ptr .align 1 _Z9kernel_30PfS_S_S_S_S_S_S_S_S_S_S_S_S_S_S_S_S_S_S__param_4,
	.param .u64 .ptr .align 1 _Z9kernel_30PfS_S_S_S_S_S_S_S_S_S_S_S_S_S_S_S_S_S_S__param_5,
	.param .u64 .ptr .align 1 _Z9kernel_30PfS_S_S_S_S_S_S_S_S_S_S_S_S_S_S_S_S_S_S__param_6,
	.param .u64 .ptr .align 1 _Z9kernel_30PfS_S_S_S_S_S_S_S_S_S_S_S_S_S_S_S_S_S_S__param_7,
	.param .u64 .ptr .align 1 _Z9kernel_30PfS_S_S_S_S_S_S_S_S_S_S_S_S_S_S_S_S_S_S__param_8,
	.param .u64 .ptr .align 1 _Z9kernel_30PfS_S_S_S_S_S_S_S_S_S_S_S_S_S_S_S_S_S_S__param_9,
	.param .u64 .ptr .align 1 _Z9kernel_30PfS_S_S_S_S_S_S_S_S_S_S_S_S_S_S_S_S_S_S__param_10,
	.param .u64 .ptr .align 1 _Z9kernel_30PfS_S_S_S_S_S_S_S_S_S_S_S_S_S_S_S_S_S_S__param_11,
	.param .u64 .ptr .align 1 _Z9kernel_30PfS_S_S_S_S_S_S_S_S_S_S_S_S_S_S_S_S_S_S__param_12,
	.param .u64 .ptr .align 1 _Z9kernel_30PfS_S_S_S_S_S_S_S_S_S_S_S_S_S_S_S_S_S_S__param_13,
	.param .u64 .ptr .align 1 _Z9kernel_30PfS_S_S_S_S_S_S_S_S_S_S_S_S_S_S_S_S_S_S__param_14,
	.param .u64 .ptr .align 1 _Z9kernel_30PfS_S_S_S_S_S_S_S_S_S_S_S_S_S_S_S_S_S_S__param_15,
	.param .u64 .ptr .align 1 _Z9kernel_30PfS_S_S_S_S_S_S_S_S_S_S_S_S_S_S_S_S_S_S__param_16,
	.param .u64 .ptr .align 1 _Z9kernel_30PfS_S_S_S_S_S_S_S_S_S_S_S_S_S_S_S_S_S_S__param_17,
	.param .u64 .ptr .align 1 _Z9kernel_30PfS_S_S_S_S_S_S_S_S_S_S_S_S_S_S_S_S_S_S__param_18,
	.param .u64 .ptr .align 1 _Z9kernel_30PfS_S_S_S_S_S_S_S_S_S_S_S_S_S_S_S_S_S_S__param_19
)
{
	.reg .b32 	%r<5>;
	.reg .b32 	%f<35>;
	.reg .b64 	%rd<41>;
	.reg .b64 	%fd<21>;
	// demoted variable
	.shared .align 4 .b8 _ZZ9kernel_30PfS_S_S_S_S_S_S_S_S_S_S_S_S_S_S_S_S_S_S_E5myVar[4096];
	ld.param.u64 	%rd1, [_Z9kernel_30PfS_S_S_S_S_S_S_S_S_S_S_S_S_S_S_S_S_S_S__param_0];
	ld.param.u64 	%rd2, [_Z9kernel_30PfS_S_S_S_S_S_S_S_S_S_S_S_S_S_S_S_S_S_S__param_1];
	ld.param.u64 	%rd3, [_Z9kernel_30PfS_S_S_S_S_S_S_S_S_S_S_S_S_S_S_S_S_S_S__param_2];
	ld.param.u64 	%rd4, [_Z9kernel_30PfS_S_S_S_S_S_S_S_S_S_S_S_S_S_S_S_S_S_S__param_3];
	ld.param.u64 	%rd5, [_Z9kernel_30PfS_S_S_S_S_S_S_S_S_S_S_S_S_S_S_S_S_S_S__param_4];
	ld.param.u64 	%rd6, [_Z9kernel_30PfS_S_S_S_S_S_S_S_S_S_S_S_S_S_S_S_S_S_S__param_5];
	ld.param.u64 	%rd7, [_Z9kernel_30PfS_S_S_S_S_S_S_S_S_S_S_S_S_S_S_S_S_S_S__param_6];
	ld.param.u64 	%rd8, [_Z9kernel_30PfS_S_S_S_S_S_S_S_S_S_S_S_S_S_S_S_S_S_S__param_7];
	ld.param.u64 	%rd9, [_Z9kernel_30PfS_S_S_S_S_S_S_S_S_S_S_S_S_S_S_S_S_S_S__param_8];
	ld.param.u64 	%rd10, [_Z9kernel_30PfS_S_S_S_S_S_S_S_S_S_S_S_S_S_S_S_S_S_S__param_9];
	ld.param.u64 	%rd11, [_Z9kernel_30PfS_S_S_S_S_S_S_S_S_S_S_S_S_S_S_S_S_S_S__param_10];
	ld.param.u64 	%rd12, [_Z9kernel_30PfS_S_S_S_S_S_S_S_S_S_S_S_S_S_S_S_S_S_S__param_11];
	ld.param.u64 	%rd13, [_Z9kernel_30PfS_S_S_S_S_S_S_S_S_S_S_S_S_S_S_S_S_S_S__param_12];
	ld.param.u64 	%rd14, [_Z9kernel_30PfS_S_S_S_S_S_S_S_S_S_S_S_S_S_S_S_S_S_S__param_13];
	ld.param.u64 	%rd15, [_Z9kernel_30PfS_S_S_S_S_S_S_S_S_S_S_S_S_S_S_S_S_S_S__param_14];
	ld.param.u64 	%rd16, [_Z9kernel_30PfS_S_S_S_S_S_S_S_S_S_S_S_S_S_S_S_S_S_S__param_15];
	ld.param.u64 	%rd17, [_Z9kernel_30PfS_S_S_S_S_S_S_S_S_S_S_S_S_S_S_S_S_S_S__param_16];
	ld.param.u64 	%rd18, [_Z9kernel_30PfS_S_S_S_S_S_S_S_S_S_S_S_S_S_S_S_S_S_S__param_17];
	ld.param.u64 	%rd19, [_Z9kernel_30PfS_S_S_S_S_S_S_S_S_S_S_S_S_S_S_S_S_S_S__param_18];
	ld.param.u64 	%rd20, [_Z9kernel_30PfS_S_S_S_S_S_S_S_S_S_S_S_S_S_S_S_S_S_S__param_19];
	cvta.to.global.u64 	%rd21, %rd20;
	cvta.to.global.u64 	%rd22, %rd19;
	cvta.to.global.u64 	%rd23, %rd18;
	cvta.to.global.u64 	%rd24, %rd17;
	cvta.to.global.u64 	%rd25, %rd16;
	cvta.to.global.u64 	%rd26, %rd15;
	cvta.to.global.u64 	%rd27, %rd14;
	cvta.to.global.u64 	%rd28, %rd13;
	cvta.to.global.u64 	%rd29, %rd12;
	cvta.to.global.u64 	%rd30, %rd11;
	cvta.to.global.u64 	%rd31, %rd10;
	cvta.to.global.u64 	%rd32, %rd9;
	cvta.to.global.u64 	%rd33, %rd8;
	cvta.to.global.u64 	%rd34, %rd7;
	cvta.to.global.u64 	%rd35, %rd6;
	cvta.to.global.u64 	%rd36, %rd5;
	cvta.to.global.u64 	%rd37, %rd4;
	cvta.to.global.u64 	%rd38, %rd3;
	cvta.to.global.u64 	%rd39, %rd2;
	cvta.to.global.u64 	%rd40, %rd1;
	mov.u32 	%r1, %tid.x;
	shl.b32 	%r2, %r1, 2;
	mov.u32 	%r3, _ZZ9kernel_30PfS_S_S_S_S_S_S_S_S_S_S_S_S_S_S_S_S_S_S_E5myVar;
	add.s32 	%r4, %r3, %r2;
	ld.shared.f32 	%f1, [%r4];
	cvt.f64.f32 	%fd1, %f1;
	mul.f64 	%fd2, %fd1, 0d404205E3B03E20CD;
	cvt.rn.f32.f64 	%f2, %fd2;
	st.shared.f32 	[_ZZ9kernel_30PfS_S_S_S_S_S_S_S_S_S_S_S_S_S_S_S_S_S_S_E5myVar+20], %f2;
	ld.shared.f32 	%f3, [%r4];
	cvt.f64.f32 	%fd3, %f3;
	mul.f64 	%fd4, %fd3, 0d402DC5912556D19E;
	cvt.rn.f32.f64 	%f4, %fd4;
	st.shared.f32 	[_ZZ9kernel_30PfS_S_S_S_S_S_S_S_S_S_S_S_S_S_S_S_S_S_S_E5myVar+12], %f4;
	ld.shared.f32 	%f5, [%r4];
	cvt.f64.f32 	%fd5, %f5;
	mul.f64 	%fd6, %fd5, 0d40431FD51B4FE79F;
	cvt.rn.f32.f64 	%f6, %fd6;
	st.shared.f32 	[_ZZ9kernel_30PfS_S_S_S_S_S_S_S_S_S_S_S_S_S_S_S_S_S_S_E5myVar+28], %f6;
	ld.shared.f32 	%f7, [%r4];
	cvt.f64.f32 	%fd7, %f7;
	mul.f64 	%fd8, %fd7, 0d40458BFA2AD3E921;
	cvt.rn.f32.f64 	%f8, %fd8;
	st.shared.f32 	[_ZZ9kernel_30PfS_S_S_S_S_S_S_S_S_S_S_S_S_S_S_S_S_S_S_E5myVar+4], %f8;
	ld.shared.f32 	%f9, [%r4];
	cvt.f64.f32 	%fd9, %f9;
	mul.f64 	%fd10, %fd9, 0d4033E9E3C968943E;
	cvt.rn.f32.f64 	%f10, %fd10;
	st.shared.f32 	[_ZZ9kernel_30PfS_S_S_S_S_S_S_S_S_S_S_S_S_S_S_S_S_S_S_E5myVar+20], %f10;
	ld.shared.f32 	%f11, [%r4];
	cvt.f64.f32 	%fd11, %f11;
	mul.f64 	%fd12, %fd11, 0d4018F97F1F9ACFFA;
	cvt.rn.f32.f64 	%f12, %fd12;
	st.shared.f32 	[_ZZ9kernel_30PfS_S_S_S_S_S_S_S_S_S_S_S_S_S_S_S_S_S_S_E5myVar+24], %f12;
	ld.shared.f32 	%f13, [%r4];
	cvt.f64.f32 	%fd13, %f13;
	mul.f64 	%fd14, %fd13, 0d4037D29468017119;
	cvt.rn.f32.f64 	%f14, %fd14;
	st.shared.f32 	[_ZZ9kernel_30PfS_S_S_S_S_S_S_S_S_S_S_S_S_S_S_S_S_S_S_E5myVar+28], %f14;
	ld.shared.f32 	%f15, [%r4];
	cvt.f64.f32 	%fd15, %f15;
	mul.f64 	%fd16, %fd15, 0d40405FC9B4139863;
	cvt.rn.f32.f64 	%f16, %fd16;
	st.shared.f32 	[_ZZ9kernel_30PfS_S_S_S_S_S_S_S_S_S_S_S_S_S_S_S_S_S_S_E5myVar+28], %f16;
	ld.shared.f32 	%f17, [%r4];
	cvt.f64.f32 	%fd17, %f17;
	mul.f64 	%fd18, %fd17, 0d3FCED36B4C7F3494;
	cvt.rn.f32.f64 	%f18, %fd18;
	st.shared.f32 	[_ZZ9kernel_30PfS_S_S_S_S_S_S_S_S_S_S_S_S_S_S_S_S_S_S_E5myVar+4], %f18;
	ld.shared.f32 	%f19, [%r4];
	cvt.f64.f32 	%fd19, %f19;
	mul.f64 	%fd20, %fd19, 0d40286F59EE88DF37;
	cvt.rn.f32.f64 	%f20, %fd20;
	st.shared.f32 	[_ZZ9kernel_30PfS_S_S_S_S_S_S_S_S_S_S_S_S_S_S_S_S_S_S_E5myVar+8], %f20;
	ld.shared.f32 	%f21, [_ZZ9kernel_30PfS_S_S_S_S_S_S_S_S_S_S_S_S_S_S_S_S_S_S_E5myVar];
	st.global.f32 	[%rd40], %f21;
	st.global.f32 	[%rd39+4], %f18;
	st.global.f32 	[%rd38+8], %f20;
	st.global.f32 	[%rd37+12], %f4;
	ld.shared.f32 	%f22, [_ZZ9kernel_30PfS_S_S_S_S_S_S_S_S_S_S_S_S_S_S_S_S_S_S_E5myVar+16];
	st.global.f32 	[%rd36+16], %f22;
	st.global.f32 	[%rd35+20], %f10;
	st.global.f32 	[%rd34+24], %f12;
	st.global.f32 	[%rd33+28], %f16;
	ld.shared.f32 	%f23, [_ZZ9kernel_30PfS_S_S_S_S_S_S_S_S_S_S_S_S_S_S_S_S_S_S_E5myVar+32];
	st.global.f32 	[%rd32+32], %f23;
	ld.shared.f32 	%f24, [_ZZ9kernel_30PfS_S_S_S_S_S_S_S_S_S_S_S_S_S_S_S_S_S_S_E5myVar+36];
	st.global.f32 	[%rd31+36], %f24;
	ld.shared.f32 	%f25, [_ZZ9kernel_30PfS_S_S_S_S_S_S_S_S_S_S_S_S_S_S_S_S_S_S_E5myVar+40];
	st.global.f32 	[%rd30+40], %f25;
	ld.shared.f32 	%f26, [_ZZ9kernel_30PfS_S_S_S_S_S_S_S_S_S_S_S_S_S_S_S_S_S_S_E5myVar+44];
	st.global.f32 	[%rd29+44], %f26;
	ld.shared.f32 	%f27, [_ZZ9kernel_30PfS_S_S_S_S_S_S_S_S_S_S_S_S_S_S_S_S_S_S_E5myVar+48];
	st.global.f32 	[%rd28+48], %f27;
	ld.shared.f32 	%f28, [_ZZ9kernel_30PfS_S_S_S_S_S_S_S_S_S_S_S_S_S_S_S_S_S_S_E5myVar+52];
	st.global.f32 	[%rd27+52], %f28;
	ld.shared.f32 	%f29, [_ZZ9kernel_30PfS_S_S_S_S_S_S_S_S_S_S_S_S_S_S_S_S_S_S_E5myVar+56];
	st.global.f32 	[%rd26+56], %f29;
	ld.shared.f32 	%f30, [_ZZ9kernel_30PfS_S_S_S_S_S_S_S_S_S_S_S_S_S_S_S_S_S_S_E5myVar+60];
	st.global.f32 	[%rd25+60], %f30;
	ld.shared.f32 	%f31, [_ZZ9kernel_30PfS_S_S_S_S_S_S_S_S_S_S_S_S_S_S_S_S_S_S_E5myVar+64];
	st.global.f32 	[%rd24+64], %f31;
	ld.shared.f32 	%f32, [_ZZ9kernel_30PfS_S_S_S_S_S_S_S_S_S_S_S_S_S_S_S_S_S_S_E5myVar+68];
	st.global.f32 	[%rd23+68], %f32;
	ld.shared.f32 	%f33, [_ZZ9kernel_30PfS_S_S_S_S_S_S_S_S_S_S_S_S_S_S_S_S_S_S_E5myVar+72];
	st.global.f32 	[%rd22+72], %f33;
	ld.shared.f32 	%f34, [_ZZ9kernel_30PfS_S_S_S_S_S_S_S_S_S_S_S_S_S_S_S_S_S_S_E5myVar+76];
	st.global.f32 	[%rd21+76], %f34;
	ret;

}
	// .globl	_Z9kernel_31PfS_S_S_S_S_S_S_S_S_S_S_S_S_S_S_S_S_S_S_
.visible .entry _Z9kernel_31PfS_S_S_S_S_S_S_S_S_S_S_S_S_S_S_S_S_S_S_(
	.param .u64 .ptr .align 1 _Z9kernel_31PfS_S_S_S_S_S_S_S_S_S_S_S_S_S_S_S_S_S_S__param_0,
	.param .u64 .ptr .align 1 _Z9kernel_31PfS_S_S_S_S_S_S_S_S_S_S_S_S_S_S_S_S_S_S__param_1,
	.param .u64 .ptr .align 1 _Z9kernel_31PfS_S_S_S_S_S_S_S_S_S_S_S_S_S_S_S_S_S_S__param_2,
	.param .u64 .ptr .align 1 _Z9kernel_31PfS_S_S_S_S_S_S_S_S_S_S_S_S_S_S_S_S_S_S__param_3,
	.param .u64 .ptr .align 1 _Z9kernel_31PfS_S_S_S_S_S_S_S_S_S_S_S_S_S_S_S_S_S_S__param_4,
	.param .u64 .ptr .align 1 _Z9kernel_31PfS_S_S_S_S_S_S_S_S_S_S_S_S_S_S_S_S_S_S__param_5,
	.param .u64 .ptr .align 1 _Z9kernel_31PfS_S_S_S_S_S_S_S_S_S_S_S_S_S_S_S_S_S_S__param_6,
	.param .u64 .ptr .align 1 _Z9kernel_31PfS_S_S_S_S_S_S_S_S_S_S_S_S_S_S_S_S_S_S__param_7,
	.param .u64 .ptr .align 1 _Z9kernel_31PfS_S_S_S_S_S_S_S_S_S_S_S_S_S_S_S_S_S_S__param_8,
	.param .u64 .ptr .align 1 _Z9kernel_31PfS_S_S_S_S_S_S_S_S_S_S_S_S_S_S_S_S_S_S__param_9,
	.param .u64 .ptr .align 1 _Z9kernel_31PfS_S_S_S_S_S_S_S_S_S_S_S_S_S_S_S_S_S_S__param_10,
	.param .u64 .ptr .align 1 _Z9kernel_31PfS_S_S_S_S_S_S_S_S_S_S_S_S_S_S_S_S_S_S__param_11,
	.param .u64 .ptr .align 1 _Z9kernel_31PfS_S_S_S_S_S_S_S_S_S_S_S_S_S_S_S_S_S_S__param_12,
	.param .u64 .ptr .align 1 _Z9kernel_31PfS_S_S_S_S_S_S_S_S_S_S_S_S_S_S_S_S_S_S__param_13,
	.param .u64 .ptr .align 1 _Z9kernel_31PfS_S_S_S_S_S_S_S_S_S_S_S_S_S_S_S_S_S_S__param_14,
	.param .u64 .ptr .align 1 _Z9kernel_31PfS_S_S_S_S_S_S_S_S_S_S_S_S_S_S_S_S_S_S__param_15,
	.param .u64 .ptr .align 1 _Z9kernel_31PfS_S_S_S_S_S_S_S_S_S_S_S_S_S_S_S_S_S_S__param_16,
	.param .u64 .ptr .align 1 _Z9kernel_31PfS_S_S_S_S_S_S_S_S_S_S_S_S_S_S_S_S_S_S__param_17,
	.param .u64 .ptr .align 1 _Z9kernel_31PfS_S_S_S_S_S_S_S_S_S_S_S_S_S_S_S_S_S_S__param_18,
	.param .u64 .ptr .align 1 _Z9kernel_31PfS_S_S_S_S_S_S_S_S_S_S_S_S_S_S_S_S_S_S__param_19
)
{
	.reg .b32 	%r<5>;
	.reg .b32 	%f<35>;
	.reg .b64 	%rd<41>;
	.reg .b64 	%fd<21>;
	// demoted variable
	.shared .align 4 .b8 _ZZ9kernel_31PfS_S_S_S_S_S_S_S_S_S_S_S_S_S_S_S_S_S_S_E5myVar[4096];
	ld.param.u64 	%rd1, [_Z9kernel_31PfS_S_S_S_S_S_S_S_S_S_S_S_S_S_S_S_S_S_S__param_0];
	ld.param.u64 	%rd2, [_Z9kernel_31PfS_S_S_S_S_S_S_S_S_S_S_S_S_S_S_S_S_S_S__param_1];
	ld.param.u64 	%rd3, [_Z9kernel_31PfS_S_S_S_S_S_S_S_S_S_S_S_S_S_S_S_S_S_S__param_2];
	ld.param.u64 	%rd4, [_Z9kernel_31PfS_S_S_S_S_S_S_S_S_S_S_S_S_S_S_S_S_S_S__param_3];
	ld.param.u64 	%rd5, [_Z9kernel_31PfS_S_S_S_S_S_S_S_S_S_S_S_S_S_S_S_S_S_S__param_4];
	ld.param.u64 	%rd6, [_Z9kernel_31PfS_S_S_S_S_S_S_S_S_S_S_S_S_S_S_S_S_S_S__param_5];
	ld.param.u64 	%rd7, [_Z9kernel_31PfS_S_S_S_S_S_S_S_S_S_S_S_S_S_S_S_S_S_S__param_6];
	ld.param.u64 	%rd8, [_Z9kernel_31PfS_S_S_S_S_S_S_S_S_S_S_S_S_S_S_S_S_S_S__param_7];
	ld.param.u64 	%rd9, [_Z9kernel_31PfS_S_S_S_S_S_S_S_S_S_S_S_S_S_S_S_S_S_S__param_8];
	ld.param.u64 	%rd10, [_Z9kernel_31PfS_S_S_S_S_S_S_S_S_S_S_S_S_S_S_S_S_S_S__param_9];
	ld.param.u64 	%rd11, [_Z9kernel_31PfS_S_S_S_S_S_S_S_S_S_S_S_S_S_S_S_S_S_S__param_10];
	ld.param.u64 	%rd12, [_Z9kernel_31PfS_S_S_S_S_S_S_S_S_S_S_S_S_S_S_S_S_S_S__param_11];
	ld.param.u64 	%rd13, [_Z9kernel_31PfS_S_S_S_S_S_S_S_S_S_S_S_S_S_S_S_S_S_S__param_12];
	ld.param.u64 	%rd14, [_Z9kernel_31PfS_S_S_S_S_S_S_S_S_S_S_S_S_S_S_S_S_S_S__param_13];
	ld.param.u64 	%rd15, [_Z9kernel_31PfS_S_S_S_S_S_S_S_S_S_S_S_S_S_S_S_S_S_S__param_14];
	ld.param.u64 	%rd16, [_Z9kernel_31PfS_S_S_S_S_S_S_S_S_S_S_S_S_S_S_S_S_S_S__param_15];
	ld.param.u64 	%rd17, [_Z9kernel_31PfS_S_S_S_S_S_S_S_S_S_S_S_S_S_S_S_S_S_S__param_16];
	ld.param.u64 	%rd18, [_Z9kernel_31PfS_S_S_S_S_S_S_S_S_S_S_S_S_S_S_S_S_S_S__param_17];
	ld.param.u64 	%rd19, [_Z9kernel_31PfS_S_S_S_S_S_S_S_S_S_S_S_S_S_S_S_S_S_S__param_18];
	ld.param.u64 	%rd20, [_Z9kernel_31PfS_S_S_S_S_S_S_S_S_S_S_S_S_S_S_S_S_S_S__param_19];
	cvta.to.global.u64 	%rd21, %rd20;
	cvta.to.global.u64 	%rd22, %rd19;
	cvta.to.global.u64 	%rd23, %rd18;
	cvta.to.global.u64 	%rd24, %rd17;
	cvta.to.global.u64 	%rd25, %rd16;
	cvta.to.global.u64 	%rd26, %rd15;
	cvta.to.global.u64 	%rd27, %rd14;
	cvta.to.global.u64 	%rd28, %rd13;
	cvta.to.global.u64 	%rd29, %rd12;
	cvta.to.global.u64 	%rd30, %rd11;
	cvta.to.global.u64 	%rd31, %rd10;
	cvta.to.global.u64 	%rd32, %rd9;
	cvta.to.global.u64 	%rd33, %rd8;
	cvta.to.global.u64 	%rd34, %rd7;
	cvta.to.global.u64 	%rd35, %rd6;
	cvta.to.global.u64 	%rd36, %rd5;
	cvta.to.global.u64 	%rd37, %rd4;
	cvta.to.global.u64 	%rd38, %rd3;
	cvta.to.global.u64 	%rd39, %rd2;
	cvta.to.global.u64 	%rd40, %rd1;
	mov.u32 	%r1, %tid.x;
	shl.b32 	%r2, %r1, 2;
	mov.u32 	%r3, _ZZ9kernel_31PfS_S_S_S_S_S_S_S_S_S_S_S_S_S_S_S_S_S_S_E5myVar;
	add.s32 	%r4, %r3, %r2;
	ld.shared.f32 	%f1, [%r4];
	cvt.f64.f32 	%fd1, %f1;
	mul.f64 	%fd2, %fd1, 0d40177FBA8826AA8F;
	cvt.rn.f32.f64 	%f2, %fd2;
	st.shared.f32 	[_ZZ9kernel_31PfS_S_S_S_S_S_S_S_S_S_S_S_S_S_S_S_S_S_S_E5myVar+4], %f2;
	ld.shared.f32 	%f3, [%r4];
	cvt.f64.f32 	%fd3, %f3;
	mul.f64 	%fd4, %fd3, 0d4042AC79702E6645;
	cvt.rn.f32.f64 	%f4, %fd4;
	st.shared.f32 	[_ZZ9kernel_31PfS_S_S_S_S_S_S_S_S_S_S_S_S_S_S_S_S_S_S_E5myVar+12], %f4;
	ld.shared.f32 	%f5, [%r4];
	cvt.f64.f32 	%fd5, %f5;
	mul.f64 	%fd6, %fd5, 0d4042DFB17CE52DED;
	cvt.rn.f32.f64 	%f6, %fd6;
	st.shared.f32 	[_ZZ9kernel_31PfS_S_S_S_S_S_S_S_S_S_S_S_S_S_S_S_S_S_S_E5myVar+8], %f6;
	ld.shared.f32 	%f7, [%r4];
	cvt.f64.f32 	%fd7, %f7;
	mul.f64 	%fd8, %fd7, 0d403F594D1E96C3FC;
	cvt.rn.f32.f64 	%f8, %fd8;
	st.shared.f32 	[_ZZ9kernel_31PfS_S_S_S_S_S_S_S_S_S_S_S_S_S_S_S_S_S_S_E5myVar+16], %f8;
	ld.shared.f32 	%f9, [%r4];
	cvt.f64.f32 	%fd9, %f9;
	mul.f64 	%fd10, %fd9, 0d4041224545846E8F;
	cvt.rn.f32.f64 	%f10, %fd10;
	st.shared.f32 	[_ZZ9kernel_31PfS_S_S_S_S_S_S_S_S_S_S_S_S_S_S_S_S_S_S_E5myVar+8], %f10;
	ld.shared.f32 	%f11, [%r4];
	cvt.f64.f32 	%fd11, %f11;
	mul.f64 	%fd12, %fd11, 0d403CC797AAAC1095;
	cvt.rn.f32.f64 	%f12, %fd12;
	st.shared.f32 	[_ZZ9kernel_31PfS_S_S_S_S_S_S_S_S_S_S_S_S_S_S_S_S_S_S_E5myVar+28], %f12;
	ld.shared.f32 	%f13, [%r4];
	cvt.f64.f32 	%fd13, %f13;
	mul.f64 	%fd14, %fd13, 0d4043213ADE225FA6;
	cvt.rn.f32.f64 	%f14, %fd14;
	st.shared.f32 	[_ZZ9kernel_31PfS_S_S_S_S_S_S_S_S_S_S_S_S_S_S_S_S_S_S_E5myVar+28], %f14;
	ld.shared.f32 	%f15, [%r4];
	cvt.f64.f32 	%fd15, %f15;
	mul.f64 	%fd16, %fd15, 0d4044521FA7653437;
	cvt.rn.f32.f64 	%f16, %fd16;
	st.shared.f32 	[_ZZ9kernel_31PfS_S_S_S_S_S_S_S_S_S_S_S_S_S_S_S_S_S_S_E5myVar+16], %f16;
	ld.shared.f32 	%f17, [%r4];
	cvt.f64.f32 	%fd17, %f17;
	mul.f64 	%fd18, %fd17, 0d4039A174C4CDFACA;
	cvt.rn.f32.f64 	%f18, %fd18;
	st.shared.f32 	[_ZZ9kernel_31PfS_S_S_S_S_S_S_S_S_S_S_S_S_S_S_S_S_S_S_E5myVar+32], %f18;
	ld.shared.f32 	%f19, [%r4];
	cvt.f64.f32 	%fd19, %f19;
	mul.f64 	%fd20, %fd19, 0d4020712B5E529BAE;
	cvt.rn.f32.f64 	%f20, %fd20;
	st.shared.f32 	[_ZZ9kernel_31PfS_S_S_S_S_S_S_S_S_S_S_S_S_S_S_S_S_S_S_E5myVar+8], %f20;
	ld.shared.f32 	%f21, [_ZZ9kernel_31PfS_S_S_S_S_S_S_S_S_S_S_S_S_S_S_S_S_S_S_E5myVar];
	st.global.f32 	[%rd40], %f21;
	st.global.f32 	[%rd39+4], %f2;
	st.global.f32 	[%rd38+8], %f20;
	st.global.f32 	[%rd37+12], %f4;
	st.global.f32 	[%rd36+16], %f16;
	ld.shared.f32 	%f22, [_ZZ9kernel_31PfS_S_S_S_S_S_S_S_S_S_S_S_S_S_S_S_S_S_S_E5myVar+20];
	st.global.f32 	[%rd35+20], %f22;
	ld.shared.f32 	%f23, [_ZZ9kernel_31PfS_S_S_S_S_S_S_S_S_S_S_S_S_S_S_S_S_S_S_E5myVar+24];
	st.global.f32 	[%rd34+24], %f23;
	st.global.f32 	[%rd33+28], %f14;
	st.global.f32 	[%rd32+32], %f18;
	ld.shared.f32 	%f24, [_ZZ9kernel_31PfS_S_S_S_S_S_S_S_S_S_S_S_S_S_S_S_S_S_S_E5myVar+36];
	st.global.f32 	[%rd31+36], %f24;
	ld.shared.f32 	%f25, [_ZZ9kernel_31PfS_S_S_S_S_S_S_S_S_S_S_S_S_S_S_S_S_S_S_E5myVar+40];
	st.global.f32 	[%rd30+40], %f25;
	ld.shared.f32 	%f26, [_ZZ9kernel_31PfS_S_S_S_S_S_S_S_S_S_S_S_S_S_S_S_S_S_S_E5myVar+44];
	st.global.f32 	[%rd29+44], %f26;
	ld.shared.f32 	%f27, [_ZZ9kernel_31PfS_S_S_S_S_S_S_S_S_S_S_S_S_S_S_S_S_S_S_E5myVar+48];
	st.global.f32 	[%rd28+48], %f27;
	ld.shared.f32 	%f28, [_ZZ9kernel_31PfS_S_S_S_S_S_S_S_S_S_S_S_S_S_S_S_S_S_S_E5myVar+52];
	st.global.f32 	[%rd27+52], %f28;
	ld.shared.f32 	%f29, [_ZZ9kernel_31PfS_S_S_S_S_S_S_S_S_S_S_S_S_S_S_S_S_S_S_E5myVar+56];
	st.global.f32 	[%rd26+56], %f29;
	ld.shared.f32 	%f30, [_ZZ9kernel_31PfS_S_S_S_S_S_S_S_S_S_S_S_S_S_S_S_S_S_S_E5myVar+60];
	st.global.f32 	[%rd25+60], %f30;
	ld.shared.f32 	%f31, [_ZZ9kernel_31PfS_S_S_S_S_S_S_S_S_S_S_S_S_S_S_S_S_S_S_E5myVar+64];
	st.global.f32 	[%rd24+64], %f31;
	ld.shared.f32 	%f32, [_ZZ9kernel_31PfS_S_S_S_S_S_S_S_S_S_S_S_S_S_S_S_S_S_S_E5myVar+68];
	st.global.f32 	[%rd23+68], %f32;
	ld.shared.f32 	%f33, [_ZZ9kernel_31PfS_S_S_S_S_S_S_S_S_S_S_S_S_S_S_S_S_S_S_E5myVar+72];
	st.global.f32 	[%rd22+72], %f33;
	ld.shared.f32 	%f34, [_ZZ9kernel_31PfS_S_S_S_S_S_S_S_S_S_S_S_S_S_S_S_S_S_S_E5myVar+76];
	st.global.f32 	[%rd21+76], %f34;
	ret;

}
	// .globl	_Z9kernel_32PfS_S_S_S_S_S_S_S_S_S_S_S_S_S_S_S_S_S_S_
.visible .entry _Z9kernel_32PfS_S_S_S_S_S_S_S_S_S_S_S_S_S_S_S_S_S_S_(
	.param .u64 .ptr .align 1 _Z9kernel_32PfS_S_S_S_S_S_S_S_S_S_S_S_S_S_S_S_S_S_S__param_0,
	.param .u64 .ptr .align 1 _Z9kernel_32PfS_S_S_S_S_S_S_S_S_S_S_S_S_S_S_S_S_S_S__param_1,
	.param .u64 .ptr .align 1 _Z9kernel_32PfS_S_S_S_S_S_S_S_S_S_S_S_S_S_S_S_S_S_S__param_2,
	.param .u64 .ptr .align 1 _Z9kernel_32PfS_S_S_S_S_S_S_S_S_S_S_S_S_S_S_S_S_S_S__param_3,
	.param .u64 .ptr .align 1 _Z9kernel_32PfS_S_S_S_S_S_S_S_S_S_S_S_S_S_S_S_S_S_S__param_4,
	.param .u64 .ptr .align 1 _Z9kernel_32PfS_S_S_S_S_S_S_S_S_S_S_S_S_S_S_S_S_S_S__param_5,
	.param .u64 .ptr .align 1 _Z9kernel_32PfS_S_S_S_S_S_S_S_S_S_S_S_S_S_S_S_S_S_S__param_6,
	.param .u64 .ptr .align 1 _Z9kernel_32PfS_S_S_S_S_S_S_S_S_S_S_S_S_S_S_S_S_S_S__param_7,
	.param .u64 .ptr .align 1 _Z9kernel_32PfS_S_S_S_S_S_S_S_S_S_S_S_S_S_S_S_S_S_S__param_8,
	.param .u64 .ptr .align 1 _Z9kernel_32PfS_S_S_S_S_S_S_S_S_S_S_S_S_S_S_S_S_S_S__param_9,
	.param .u64 .ptr .align 1 _Z9kernel_32PfS_S_S_S_S_S_S_S_S_S_S_S_S_S_S_S_S_S_S__param_10,
	.param .u64 .ptr .align 1 _Z9kernel_32PfS_S_S_S_S_S_S_S_S_S_S_S_S_S_S_S_S_S_S__param_11,
	.param .u64 .ptr .align 1 _Z9kernel_32PfS_S_S_S_S_S_S_S_S_S_S_S_S_S_S_S_S_S_S__param_12,
	.param .u64 .ptr .align 1 _Z9kernel_32PfS_S_S_S_S_S_S_S_S_S_S_S_S_S_S_S_S_S_S__param_13,
	.param .u64 .ptr .align 1 _Z9kernel_32PfS_S_S_S_S_S_S_S_S_S_S_S_S_S_S_S_S_S_S__param_14,
	.param .u64 .ptr .align 1 _Z9kernel_32PfS_S_S_S_S_S_S_S_S_S_S_S_S_S_S_S_S_S_S__param_15,
	.param .u64 .ptr .align 1 _Z9kernel_32PfS_S_S_S_S_S_S_S_S_S_S_S_S_S_S_S_S_S_S__param_16,
	.param .u64 .ptr .align 1 _Z9kernel_32PfS_S_S_S_S_S_S_S_S_S_S_S_S_S_S_S_S_S_S__param_17,
	.param .u64 .ptr .align 1 _Z9kernel_32PfS_S_S_S_S_S_S_S_S_S_S_S_S_S_S_S_S_S_S__param_18,
	.param .u64 .ptr .align 1 _Z9kernel_32PfS_S_S_S_S_S_S_S_S_S_S_S_S_S_S_S_S_S_S__param_19
)
{
	.reg .b32 	%r<5>;
	.reg .b32 	%f<35>;
	.reg .b64 	%rd<41>;
	.reg .b64 	%fd<21>;
	// demoted variable
	.shared .align 4 .b8 _ZZ9kernel_32PfS_S_S_S_S_S_S_S_S_S_S_S_S_S_S_S_S_S_S_E5myVar[4096];
	ld.param.u64 	%rd1, [_Z9kernel_32PfS_S_S_S_S_S_S_S_S_S_S_S_S_S_S_S_S_S_S__param_0];
	ld.param.u64 	%rd2, [_Z9kernel_32PfS_S_S_S_S_S_S_S_S_S_S_S_S_S_S_S_S_S_S__param_1];
	ld.param.u64 	%rd3, [_Z9kernel_32PfS_S_S_S_S_S_S_S_S_S_S_S_S_S_S_S_S_S_S__param_2];
	ld.param.u64 	%rd4, [_Z9kernel_32PfS_S_S_S_S_S_S_S_S_S_S_S_S_S_S_S_S_S_S__param_3];
	ld.param.u64 	%rd5, [_Z9kernel_32PfS_S_S_S_S_S_S_S_S_S_S_S_S_S_S_S_S_S_S__param_4];
	ld.param.u64 	%rd6, [_Z9kernel_32PfS_S_S_S_S_S_S_S_S_S_S_S_S_S_S_S_S_S_S__param_5];
	ld.param.u64 	%rd7, [_Z9kernel_32PfS_S_S_S_S_S_S_S_S_S_S_S_S_S_S_S_S_S_S__param_6];
	ld.param.u64 	%rd8, [_Z9kernel_32PfS_S_S_S_S_S_S_S_S_S_S_S_S_S_S_S_S_S_S__param_7];
	ld.param.u64 	%rd9, [_Z9kernel_32PfS_S_S_S_S_S_S_S_S_S_S_S_S_S_S_S_S_S_S__param_8];
	ld.param.u64 	%rd10, [_Z9kernel_32PfS_S_S_S_S_S_S_S_S_S_S_S_S_S_S_S_S_S_S__param_9];
	ld.param.u64 	%rd11, [_Z9kernel_32PfS_S_S_S_S_S_S_S_S_S_S_S_S_S_S_S_S_S_S__param_10];
	ld.param.u64 	%rd12, [_Z9kernel_32PfS_S_S_S_S_S_S_S_S_S_S_S_S_S_S_S_S_S_S__param_11];
	ld.param.u64 	%rd13, [_Z9kernel_32PfS_S_S_S_S_S_S_S_S_S_S_S_S_S_S_S_S_S_S__param_12];
	ld.param.u64 	%rd14, [_Z9kernel_32PfS_S_S_S_S_S_S_S_S_S_S_S_S_S_S_S_S_S_S__param_13];
	ld.param.u64 	%rd15, [_Z9kernel_32PfS_S_S_S_S_S_S_S_S_S_S_S_S_S_S_S_S_S_S__param_14];
	ld.param.u64 	%rd16, [_Z9kernel_32PfS_S_S_S_S_S_S_S_S_S_S_S_S_S_S_S_S_S_S__param_15];
	ld.param.u64 	%rd17, [_Z9kernel_32PfS_S_S_S_S_S_S_S_S_S_S_S_S_S_S_S_S_S_S__param_16];
	ld.param.u64 	%rd18, [_Z9kernel_32PfS_S_S_S_S_S_S_S_S_S_S_S_S_S_S_S_S_S_S__param_17];
	ld.param.u64 	%rd19, [_Z9kernel_32PfS_S_S_S_S_S_S_S_S_S_S_S_S_S_S_S_S_S_S__param_18];
	ld.param.u64 	%rd20, [_Z9kernel_32PfS_S_S_S_S_S_S_S_S_S_S_S_S_S_S_S_S_S_S__param_19];
	cvta.to.global.u64 	%rd21, %rd20;
	cvta.to.global.u64 	%rd22, %rd19;
	cvta.to.global.u64 	%rd23, %rd18;
	cvta.to.global.u64 	%rd24, %rd17;
	cvta.to.global.u64 	%rd25, %rd16;
	cvta.to.global.u64 	%rd26, %rd15;
	cvta.to.global.u64 	%rd27, %rd14;
	cvta.to.global.u64 	%rd28, %rd13;
	cvta.to.global.u64 	%rd29, %rd12;
	cvta.to.global.u64 	%rd30, %rd11;
	cvta.to.global.u64 	%rd31, %rd10;
	cvta.to.global.u64 	%rd32, %rd9;
	cvta.to.global.u64 	%rd33, %rd8;
	cvta.to.global.u64 	%rd34, %rd7;
	cvta.to.global.u64 	%rd35, %rd6;
	cvta.to.global.u64 	%rd36, %rd5;
	cvta.to.global.u64 	%rd37, %rd4;
	cvta.to.global.u64 	%rd38, %rd3;
	cvta.to.global.u64 	%rd39, %rd2;
	cvta.to.global.u64 	%rd40, %rd1;
	mov.u32 	%r1, %tid.x;
	shl.b32 	%r2, %r1, 2;
	mov.u32 	%r3, _ZZ9kernel_32PfS_S_S_S_S_S_S_S_S_S_S_S_S_S_S_S_S_S_S_E5myVar;
	add.s32 	%r4, %r3, %r2;
	ld.shared.f32 	%f1, [%r4];
	cvt.f64.f32 	%fd1, %f1;
	mul.f64 	%fd2, %fd1, 0d4042EA631F8A0903;
	cvt.rn.f32.f64 	%f2, %fd2;
	st.shared.f32 	[_ZZ9kernel_32PfS_S_S_S_S_S_S_S_S_S_S_S_S_S_S_S_S_S_S_E5myVar+12], %f2;
	ld.shared.f32 	%f3, [%r4];
	cvt.f64.f32 	%fd3, %f3;
	mul.f64 	%fd4, %fd3, 0d403CCB024F6598E1;
	cvt.rn.f32.f64 	%f4, %fd4;
	st.shared.f32 	[_ZZ9kernel_32PfS_S_S_S_S_S_S_S_S_S_S_S_S_S_S_S_S_S_S_E5myVar+20], %f4;
	ld.shared.f32 	%f5, [%r4];
	cvt.f64.f32 	%fd5, %f5;
	mul.f64 	%fd6, %fd5, 0d4033DF2E8C0485A1;
	cvt.rn.f32.f64 	%f6, %fd6;
	st.shared.f32 	[_ZZ9kernel_32PfS_S_S_S_S_S_S_S_S_S_S_S_S_S_S_S_S_S_S_E5myVar+16], %f6;
	ld.shared.f32 	%f7, [%r4];
	cvt.f64.f32 	%fd7, %f7;
	mul.f64 	%fd8, %fd7, 0d4043827DFE32A066;
	cvt.rn.f32.f64 	%f8, %fd8;
	st.shared.f32 	[_ZZ9kernel_32PfS_S_S_S_S_S_S_S_S_S_S_S_S_S_S_S_S_S_S_E5myVar+8], %f8;
	ld.shared.f32 	%f9, [%r4];
	cvt.f64.f32 	%fd9, %f9;
	mul.f64 	%fd10, %fd9, 0d403A390C80410300;
	cvt.rn.f32.f64 	%f10, %fd10;
	st.shared.f32 	[_ZZ9kernel_32PfS_S_S_S_S_S_S_S_S_S_S_S_S_S_S_S_S_S_S_E5myVar], %f10;
	ld.shared.f32 	%f11, [%r4];
	cvt.f64.f32 	%fd11, %f11;
	mul.f64 	%fd12, %fd11, 0d402897FCDAB191DE;
	cvt.rn.f32.f64 	%f12, %fd12;
	st.shared.f32 	[_ZZ9kernel_32PfS_S_S_S_S_S_S_S_S_S_S_S_S_S_S_S_S_S_S_E5myVar+8], %f12;
	ld.shared.f32 	%f13, [%r4];
	cvt.f64.f32 	%fd13, %f13;
	mul.f64 	%fd14, %fd13, 0d404053A4CE8101F3;
	cvt.rn.f32.f64 	%f14, %fd14;
	st.shared.f32 	[_ZZ9kernel_32PfS_S_S_S_S_S_S_S_S_S_S_S_S_S_S_S_S_S_S_E5myVar+8], %f14;
	ld.shared.f32 	%f15, [%r4];
	cvt.f64.f32 	%fd15, %f15;
	mul.f64 	%fd16, %fd15, 0d40353E02107B7846;
	cvt.rn.f32.f64 	%f16, %fd16;
	st.shared.f32 	[_ZZ9kernel_32PfS_S_S_S_S_S_S_S_S_S_S_S_S_S_S_S_S_S_S_E5myVar+24], %f16;
	ld.shared.f32 	%f17, [%r4];
	cvt.f64.f32 	%fd17, %f17;
	mul.f64 	%fd18, %fd17, 0d4047CB8E97071822;
	cvt.rn.f32.f64 	%f18, %fd18;
	st.shared.f32 	[_ZZ9kernel_32PfS_S_S_S_S_S_S_S_S_S_S_S_S_S_S_S_S_S_S_E5myVar+12], %f18;
	ld.shared.f32 	%f19, [%r4];
	cvt.f64.f32 	%fd19, %f19;
	mul.f64 	%fd20, %fd19, 0d40438911F0C34C1B;
	cvt.rn.f32.f64 	%f20, %fd20;
	st.shared.f32 	[_ZZ9kernel_32PfS_S_S_S_S_S_S_S_S_S_S_S_S_S_S_S_S_S_S_E5myVar+12], %f20;
	st.global.f32 	[%rd40], %f10;
	ld.shared.f32 	%f21, [_ZZ9kernel_32PfS_S_S_S_S_S_S_S_S_S_S_S_S_S_S_S_S_S_S_E5myVar+4];
	st.global.f32 	[%rd39+4], %f21;
	st.global.f32 	[%rd38+8], %f14;
	st.global.f32 	[%rd37+12], %f20;
	st.global.f32 	[%rd36+16], %f6;
	st.global.f32 	[%rd35+20], %f4;
	st.global.f32 	[%rd34+24], %f16;
	ld.shared.f32 	%f22, [_ZZ9kernel_32PfS_S_S_S_S_S_S_S_S_S_S_S_S_S_S_S_S_S_S_E5myVar+28];
	st.global.f32 	[%rd33+28], %f22;
	ld.shared.f32 	%f23, [_ZZ9kernel_32PfS_S_S_S_S_S_S_S_S_S_S_S_S_S_S_S_S_S_S_E5myVar+32];
	st.global.f32 	[%rd32+32], %f23;
	ld.shared.f32 	%f24, [_ZZ9kernel_32PfS_S_S_S_S_S_S_S_S_S_S_S_S_S_S_S_S_S_S_E5myVar+36];
	st.global.f32 	[%rd31+36], %f24;
	ld.shared.f32 	%f25, [_ZZ9kernel_32PfS_S_S_S_S_S_S_S_S_S_S_S_S_S_S_S_S_S_S_E5myVar+40];
	st.global.f32 	[%rd30+40], %f25;
	ld.shared.f32 	%f26, [_ZZ9kernel_32PfS_S_S_S_S_S_S_S_S_S_S_S_S_S_S_S_S_S_S_E5myVar+44];
	st.global.f32 	[%rd29+44], %f26;
	ld.shared.f32 	%f27, [_ZZ9kernel_32PfS_S_S_S_S_S_S_S_S_S_S_S_S_S_S_S_S_S_S_E5myVar+48];
	st.global.f32 	[%rd28+48], %f27;
	ld.shared.f32 	%f28, [_ZZ9kernel_32PfS_S_S_S_S_S_S_S_S_S_S_S_S_S_S_S_S_S_S_E5myVar+52];
	st.global.f32 	[%rd27+52], %f28;
	ld.shared.f32 	%f29, [_ZZ9kernel_32PfS_S_S_S_S_S_S_S_S_S_S_S_S_S_S_S_S_S_S_E5myVar+56];
	st.global.f32 	[%rd26+56], %f29;
	ld.shared.f32 	%f30, [_ZZ9kernel_32PfS_S_S_S_S_S_S_S_S_S_S_S_S_S_S_S_S_S_S_E5myVar+60];
	st.global.f32 	[%rd25+60], %f30;
	ld.shared.f32 	%f31, [_ZZ9kernel_32PfS_S_S_S_S_S_S_S_S_S_S_S_S_S_S_S_S_S_S_E5myVar+64];
	st.global.f32 	[%rd24+64], %f31;
	ld.shared.f32 	%f32, [_ZZ9kernel_32PfS_S_S_S_S_S_S_S_S_S_S_S_S_S_S_S_S_S_S_E5myVar+68];
	st.global.f32 	[%rd23+68], %f32;
	ld.shared.f32 	%f33, [_ZZ9kernel_32PfS_S_S_S_S_S_S_S_S_S_S_S_S_S_S_S_S_S_S_E5myVar+72];
	st.global.f32 	[%rd22+72], %f33;
	ld.shared.f32 	%f34, [_ZZ9kernel_32PfS_S_S_S_S_S_S_S_S_S_S_S_S_S_S_S_S_S_S_E5myVar+76];
	st.global.f32 	[%rd21+76], %f34;
	ret;

}
	// .globl	_Z9kernel_33PfS_S_S_S_S_S_S_S_S_S_S_S_S_S_S_S_S_S_S_
.visible .entry _Z9kernel_33PfS_S_S_S_S_S_S_S_S_S_S_S_S_S_S_S_S_S_S_(
	.param .u64 .ptr .align 1 _Z9kernel_33PfS_S_S_S_S_S_S_S_S_S_S_S_S_S_S_S_S_S_S__param_0,
	.param .u64 .ptr .align 1 _Z9kernel_33PfS_S_S_S_S_S_S_S_S_S_S_S_S_S_S_S_S_S_S__param_1,
	.param .u64 .ptr .align 1 _Z9kernel_33PfS_S_S_S_S_S_S_S_S_S_S_S_S_S_S_S_S_S_S__param_2,
	.param .u64 .ptr .align 1 _Z9kernel_33PfS_S_S_S_S_S_S_S_S_S_S_S_S_S_S_S_S_S_S__param_3,
	.param .u64 .ptr .align 1 _Z9kernel_33PfS_S_S_S_S_S_S_S_S_S_S_S_S_S_S_S_S_S_S__param_4,
	.param .u64 .ptr .align 1 _Z9kernel_33PfS_S_S_S_S_S_S_S_S_S_S_S_S_S_S_S_S_S_S__param_5,
	.param .u64 .ptr .align 1 _Z9kernel_33PfS_S_S_S_S_S_S_S_S_S_S_S_S_S_S_S_S_S_S__param_6,
	.param .u64 .ptr .align 1 _Z9kernel_33PfS_S_S_S_S_S_S_S_S_S_S_S_S_S_S_S_S_S_S__param_7,
	.param .u64 .ptr .align 1 _Z9kernel_33PfS_S_S_S_S_S_S_S_S_S_S_S_S_S_S_S_S_S_S__param_8,
	.param .u64 .ptr .align 1 _Z9kernel_33PfS_S_S_S_S_S_S_S_S_S_S_S_S_S_S_S_S_S_S__param_9,
	.param .u64 .ptr .align 1 _Z9kernel_33PfS_S_S_S_S_S_S_S_S_S_S_S_S_S_S_S_S_S_S__param_10,
	.param .u64 .ptr .align 1 _Z9kernel_33PfS_S_S_S_S_S_S_S_S_S_S_S_S_S_S_S_S_S_S__param_11,
	.param .u64 .ptr .align 1 _Z9kernel_33PfS_S_S_S_S_S_S_S_S_S_S_S_S_S_S_S_S_S_S__param_12,
	.param .u64 .ptr .align 1 _Z9kernel_33PfS_S_S_S_S_S_S_S_S_S_S_S_S_S_S_S_S_S_S__param_13,
	.param .u64 .ptr .align 1 _Z9kernel_33PfS_S_S_S_S_S_S_S_S_S_S_S_S_S_S_S_S_S_S__param_14,
	.param .u64 .ptr .align 1 _Z9kernel_33PfS_S_S_S_S_S_S_S_S_S_S_S_S_S_S_S_S_S_S__param_15,
	.param .u64 .ptr .align 1 _Z9kernel_33PfS_S_S_S_S_S_S_S_S_S_S_S_S_S_S_S_S_S_S__param_16,
	.param .u64 .ptr .align 1 _Z9kernel_33PfS_S_S_S_S_S_S_S_S_S_S_S_S_S_S_S_S_S_S__param_17,
	.param .u64 .ptr .align 1 _Z9kernel_33PfS_S_S_S_S_S_S_S_S_S_S_S_S_S_S_S_S_S_S__param_18,
	.param .u64 .ptr .align 1 _Z9kernel_33PfS_S_S_S_S_S_S_S_S_S_S_S_S_S_S_S_S_S_S__param_19
)
{
	.reg .b32 	%r<5>;
	.reg .b32 	%f<35>;
	.reg .b64 	%rd<41>;
	.reg .b64 	%fd<21>;
	// demoted variable
	.shared .align 4 .b8 _ZZ9kernel_33PfS_S_S_S_S_S_S_S_S_S_S_S_S_S_S_S_S_S_S_E5myVar[4096];
	ld.param.u64 	%rd1, [_Z9kernel_33PfS_S_S_S_S_S_S_S_S_S_S_S_S_S_S_S_S_S_S__param_0];
	ld.param.u64 	%rd2, [_Z9kernel_33PfS_S_S_S_S_S_S_S_S_S_S_S_S_S_S_S_S_S_S__param_1];
	ld.param.u64 	%rd3, [_Z9kernel_33PfS_S_S_S_S_S_S_S_S_S_S_S_S_S_S_S_S_S_S__param_2];
	ld.param.u64 	%rd4, [_Z9kernel_33PfS_S_S_S_S_S_S_S_S_S_S_S_S_S_S_S_S_S_S__param_3];
	ld.param.u64 	%rd5, [_Z9kernel_33PfS_S_S_S_S_S_S_S_S_S_S_S_S_S_S_S_S_S_S__param_4];
	ld.param.u64 	%rd6, [_Z9kernel_33PfS_S_S_S_S_S_S_S_S_S_S_S_S_S_S_S_S_S_S__param_5];
	ld.param.u64 	%rd7, [_Z9kernel_33PfS_S_S_S_S_S_S_S_S_S_S_S_S_S_S_S_S_S_S__param_6];
	ld.param.u64 	%rd8, [_Z9kernel_33PfS_S_S_S_S_S_S_S_S_S_S_S_S_S_S_S_S_S_S__param_7];
	ld.param.u64 	%rd9, [_Z9kernel_33PfS_S_S_S_S_S_S_S_S_S_S_S_S_S_S_S_S_S_S__param_8];
	ld.param.u64 	%rd10, [_Z9kernel_33PfS_S_S_S_S_S_S_S_S_S_S_S_S_S_S_S_S_S_S__param_9];
	ld.param.u64 	%rd11, [_Z9kernel_33PfS_S_S_S_S_S_S_S_S_S_S_S_S_S_S_S_S_S_S__param_10];
	ld.param.u64 	%rd12, [_Z9kernel_33PfS_S_S_S_S_S_S_S_S_S_S_S_S_S_S_S_S_S_S__param_11];
	ld.param.u64 	%rd13, [_Z9kernel_33PfS_S_S_S_S_S_S_S_S_S_S_S_S_S_S_S_S_S_S__param_12];
	ld.param.u64 	%rd14, [_Z9kernel_33PfS_S_S_S_S_S_S_S_S_S_S_S_S_S_S_S_S_S_S__param_13];
	ld.param.u64 	%rd15, [_Z9kernel_33PfS_S_S_S_S_S_S_S_S_S_S_S_S_S_S_S_S_S_S__param_14];
	ld.param.u64 	%rd16, [_Z9kernel_33PfS_S_S_S_S_S_S_S_S_S_S_S_S_S_S_S_S_S_S__param_15];
	ld.param.u64 	%rd17, [_Z9kernel_33PfS_S_S_S_S_S_S_S_S_S_S_S_S_S_S_S_S_S_S__param_16];
	ld.param.u64 	%rd18, [_Z9kernel_33PfS_S_S_S_S_S_S_S_S_S_S_S_S_S_S_S_S_S_S__param_17];
	ld.param.u64 	%rd19, [_Z9kernel_33PfS_S_S_S_S_S_S_S_S_S_S_S_S_S_S_S_S_S_S__param_18];
	ld.param.u64 	%rd20, [_Z9kernel_33PfS_S_S_S_S_S_S_S_S_S_S_S_S_S_S_S_S_S_S__param_19];
	cvta.to.global.u64 	%rd21, %rd20;
	cvta.to.global.u64 	%rd22, %rd19;
	cvta.to.global.u64 	%rd23, %rd18;
	cvta.to.global.u64 	%rd24, %rd17;
	cvta.to.global.u64 	%rd25, %rd16;
	cvta.to.global.u64 	%rd26, %rd15;
	cvta.to.global.u64 	%rd27, %rd14;
	cvta.to.global.u64 	%rd28, %rd13;
	cvta.to.global.u64 	%rd29, %rd12;
	cvta.to.global.u64 	%rd30, %rd11;
	cvta.to.global.u64 	%rd31, %rd10;
	cvta.to.global.u64 	%rd32, %rd9;
	cvta.to.global.u64 	%rd33, %rd8;
	cvta.to.global.u64 	%rd34, %rd7;
	cvta.to.global.u64 	%rd35, %rd6;
	cvta.to.global.u64 	%rd36, %rd5;
	cvta.to.global.u64 	%rd37, %rd4;
	cvta.to.global.u64 	%rd38, %rd3;
	cvta.to.global.u64 	%rd39, %rd2;
	cvta.to.global.u64 	%rd40, %rd1;
	mov.u32 	%r1, %tid.x;
	shl.b32 	%r2, %r1, 2;
	mov.u32 	%r3, _ZZ9kernel_33PfS_S_S_S_S_S_S_S_S_S_S_S_S_S_S_S_S_S_S_E5myVar;
	add.s32 	%r4, %r3, %r2;
	ld.shared.f32 	%f1, [%r4];
	cvt.f64.f32 	%fd1, %f1;
	mul.f64 	%fd2, %fd1, 0d404303E0D66F0CFE;
	cvt.rn.f32.f64 	%f2, %fd2;
	st.shared.f32 	[_ZZ9kernel_33PfS_S_S_S_S_S_S_S_S_S_S_S_S_S_S_S_S_S_S_E5myVar+20], %f2;
	ld.shared.f32 	%f3, [%r4];
	cvt.f64.f32 	%fd3, %f3;
	mul.f64 	%fd4, %fd3, 0d40460FA3A8E71477;
	cvt.rn.f32.f64 	%f4, %fd4;
	st.shared.f32 	[_ZZ9kernel_33PfS_S_S_S_S_S_S_S_S_S_S_S_S_S_S_S_S_S_S_E5myVar+20], %f4;
	ld.shared.f32 	%f5, [%r4];
	cvt.f64.f32 	%fd5, %f5;
	mul.f64 	%fd6, %fd5, 0d40417DCA643CC07B;
	cvt.rn.f32.f64 	%f6, %fd6;
	st.shared.f32 	[_ZZ9kernel_33PfS_S_S_S_S_S_S_S_S_S_S_S_S_S_S_S_S_S_S_E5myVar+12], %f6;
	ld.shared.f32 	%f7, [%r4];
	cvt.f64.f32 	%fd7, %f7;
	mul.f64 	%fd8, %fd7, 0d403F3BE63E8DDA49;
	cvt.rn.f32.f64 	%f8, %fd8;
	st.shared.f32 	[_ZZ9kernel_33PfS_S_S_S_S_S_S_S_S_S_S_S_S_S_S_S_S_S_S_E5myVar+28], %f8;
	ld.shared.f32 	%f9, [%r4];
	cvt.f64.f32 	%fd9, %f9;
	mul.f64 	%fd10, %fd9, 0d4044DC4A6A875D57;
	cvt.rn.f32.f64 	%f10, %fd10;
	st.shared.f32 	[_ZZ9kernel_33PfS_S_S_S_S_S_S_S_S_S_S_S_S_S_S_S_S_S_S_E5myVar+36], %f10;
	ld.shared.f32 	%f11, [%r4];
	cvt.f64.f32 	%fd11, %f11;
	mul.f64 	%fd12, %fd11, 0d40477BA53B8E4B88;
	cvt.rn.f32.f64 	%f12, %fd12;
	st.shared.f32 	[_ZZ9kernel_33PfS_S_S_S_S_S_S_S_S_S_S_S_S_S_S_S_S_S_S_E5myVar+16], %f12;
	ld.shared.f32 	%f13, [%r4];
	cvt.f64.f32 	%fd13, %f13;
	mul.f64 	%fd14, %fd13, 0d4041BDD894812BE5;
	cvt.rn.f32.f64 	%f14, %fd14;
	st.shared.f32 	[_ZZ9kernel_33PfS_S_S_S_S_S_S_S_S_S_S_S_S_S_S_S_S_S_S_E5myVar+16], %f14;
	ld.shared.f32 	%f15, [%r4];
	cvt.f64.f32 	%fd15, %f15;
	mul.f64 	%fd16, %fd15, 0d4034508A7A41E57E;
	cvt.rn.f32.f64 	%f16, %fd16;
	st.shared.f32 	[_ZZ9kernel_33PfS_S_S_S_S_S_S_S_S_S_S_S_S_S_S_S_S_S_S_E5myVar], %f16;
	ld.shared.f32 	%f17, [%r4];
	cvt.f64.f32 	%fd17, %f17;
	mul.f64 	%fd18, %fd17, 0d4037D47A8D64D7F1;
	cvt.rn.f32.f64 	%f18, %fd18;
	st.shared.f32 	[_ZZ9kernel_33PfS_S_S_S_S_S_S_S_S_S_S_S_S_S_S_S_S_S_S_E5myVar], %f18;
	ld.shared.f32 	%f19, [%r4];
	cvt.f64.f32 	%fd19, %f19;
	mul.f64 	%fd20, %fd19, 0d404178308787485E;
	cvt.rn.f32.f64 	%f20, %fd20;
	st.shared.f32 	[_ZZ9kernel_33PfS_S_S_S_S_S_S_S_S_S_S_S_S_S_S_S_S_S_S_E5myVar], %f20;
	st.global.f32 	[%rd40], %f20;
	ld.shared.f32 	%f21, [_ZZ9kernel_33PfS_S_S_S_S_S_S_S_S_S_S_S_S_S_S_S_S_S_S_E5myVar+4];
	st.global.f32 	[%rd39+4], %f21;
	ld.shared.f32 	%f22, [_ZZ9kernel_33PfS_S_S_S_S_S_S_S_S_S_S_S_S_S_S_S_S_S_S_E5myVar+8];
	st.global.f32 	[%rd38+8], %f22;
	st.global.f32 	[%rd37+12], %f6;
	st.global.f32 	[%rd36+16], %f14;
	st.global.f32 	[%rd35+20], %f4;
	ld.shared.f32 	%f23, [_ZZ9kernel_33PfS_S_S_S_S_S_S_S_S_S_S_S_S_S_S_S_S_S_S_E5myVar+24];
	st.global.f32 	[%rd34+24], %f23;
	st.global.f32 	[%rd33+28], %f8;
	ld.shared.f32 	%f24, [_ZZ9kernel_33PfS_S_S_S_S_S_S_S_S_S_S_S_S_S_S_S_S_S_S_E5myVar+32];
	st.global.f32 	[%rd32+32], %f24;
	st.global.f32 	[%rd31+36], %f10;
	ld.shared.f32 	%f25, [_ZZ9kernel_33PfS_S_S_S_S_S_S_S_S_S_S_S_S_S_S_S_S_S_S_E5myVar+40];
	st.global.f32 	[%rd30+40], %f25;
	ld.shared.f32 	%f26, [_ZZ9kernel_33PfS_S_S_S_S_S_S_S_S_S_S_S_S_S_S_S_S_S_S_E5myVar+44];
	st.global.f32 	[%rd29+44], %f26;
	ld.shared.f32 	%f27, [_ZZ9kernel_33PfS_S_S_S_S_S_S_S_S_S_S_S_S_S_S_S_S_S_S_E5myVar+48];
	st.global.f32 	[%rd28+48], %f27;
	ld.shared.f32 	%f28, [_ZZ9kernel_33PfS_S_S_S_S_S_S_S_S_S_S_S_S_S_S_S_S_S_S_E5myVar+52];
	st.global.f32 	[%rd27+52], %f28;
	ld.shared.f32 	%f29, [_ZZ9kernel_33PfS_S_S_S_S_S_S_S_S_S_S_S_S_S_S_S_S_S_S_E5myVar+56];
	st.global.f32 	[%rd26+56], %f29;
	ld.shared.f32 	%f30, [_ZZ9kernel_33PfS_S_S_S_S_S_S_S_S_S_S_S_S_S_S_S_S_S_S_E5myVar+60];
	st.global.f32 	[%rd25+60], %f30;
	ld.shared.f32 	%f31, [_ZZ9kernel_33PfS_S_S_S_S_S_S_S_S_S_S_S_S_S_S_S_S_S_S_E5myVar+64];
	st.global.f32 	[%rd24+64], %f31;
	ld.shared.f32 	%f32, [_ZZ9kernel_33PfS_S_S_S_S_S_S_S_S_S_S_S_S_S_S_S_S_S_S_E5myVar+68];
	st.global.f32 	[%rd23+68], %f32;
	ld.shared.f32 	%f33, [_ZZ9kernel_33PfS_S_S_S_S_S_S_S_S_S_S_S_S_S_S_S_S_S_S_E5myVar+72];
	st.global.f32 	[%rd22+72], %f33;
	ld.shared.f32 	%f34, [_ZZ9kernel_33PfS_S_S_S_S_S_S_S_S_S_S_S_S_S_S_S_S_S_S_E5myVar+76];
	st.global.f32 	[%rd21+76], %f34;
	ret;

}
	// .globl	_Z9kernel_34PfS_S_S_S_S_S_S_S_S_S_S_S_S_S_S_S_S_S_S_
.visible .entry _Z9kernel_34PfS_S_S_S_S_S_S_S_S_S_S_S_S_S_S_S_S_S_S_(
	.param .u64 .ptr .align 1 _Z9kernel_34PfS_S_S_S_S_S_S_S_S_S_S_S_S_S_S_S_S_S_S__param_0,
	.param .u64 .ptr .align 1 _Z9kernel_34PfS_S_S_S_S_S_S_S_S_S_S_S_S_S_S_S_S_S_S__param_1,
	.param .u64 .ptr .align 1 _Z9kernel_34PfS_S_S_S_S_S_S_S_S_S_S_S_S_S_S_S_S_S_S__param_2,
	.param .u64 .ptr .align 1 _Z9kernel_34PfS_S_S_S_S_S_S_S_S_S_S_S_S_S_S_S_S_S_S__param_3,
	.param .u64 .ptr .align 1 _Z9kernel_34PfS_S_S_S_S_S_S_S_S_S_S_S_S_S_S_S_S_S_S__param_4,
	.param .u64 .ptr .align 1 _Z9kernel_34PfS_S_S_S_S_S_S_S_S_S_S_S_S_S_S_S_S_S_S__param_5,
	.param .u64 .ptr .align 1 _Z9kernel_34PfS_S_S_S_S_S_S_S_S_S_S_S_S_S_S_S_S_S_S__param_6,
	.param .u64 .ptr .align 1 _Z9kernel_34PfS_S_S_S_S_S_S_S_S_S_S_S_S_S_S_S_S_S_S__param_7,
	.param .u64 .ptr .align 1 _Z9kernel_34PfS_S_S_S_S_S_S_S_S_S_S_S_S_S_S_S_S_S_S__param_8,
	.param .u64 .ptr .align 1 _Z9kernel_34PfS_S_S_S_S_S_S_S_S_S_S_S_S_S_S_S_S_S_S__param_9,
	.param .u64 .ptr .align 1 _Z9kernel_34PfS_S_S_S_S_S_S_S_S_S_S_S_S_S_S_S_S_S_S__param_10,
	.param .u64 .ptr .align 1 _Z9kernel_34PfS_S_S_S_S_S_S_S_S_S_S_S_S_S_S_S_S_S_S__param_11,
	.param .u64 .ptr .align 1 _Z9kernel_34PfS_S_S_S_S_S_S_S_S_S_S_S_S_S_S_S_S_S_S__param_12,
	.param .u64 .ptr .align 1 _Z9kernel_34PfS_S_S_S_S_S_S_S_S_S_S_S_S_S_S_S_S_S_S__param_13,
	.param .u64 .ptr .align 1 _Z9kernel_34PfS_S_S_S_S_S_S_S_S_S_S_S_S_S_S_S_S_S_S__param_14,
	.param .u64 .ptr .align 1 _Z9kernel_34PfS_S_S_S_S_S_S_S_S_S_S_S_S_S_S_S_S_S_S__param_15,
	.param .u64 .ptr .align 1 _Z9kernel_34PfS_S_S_S_S_S_S_S_S_S_S_S_S_S_S_S_S_S_S__param_16,
	.param .u64 .ptr .align 1 _Z9kernel_34PfS_S_S_S_S_S_S_S_S_S_S_S_S_S_S_S_S_S_S__param_17,
	.param .u64 .ptr .align 1 _Z9kernel_34PfS_S_S_S_S_S_S_S_S_S_S_S_S_S_S_S_S_S_S__param_18,
	.param .u64 .ptr .align 1 _Z9kernel_34PfS_S_S_S_S_S_S_S_S_S_S_S_S_S_S_S_S_S_S__param_19
)
{
	.reg .b32 	%r<5>;
	.reg .b32 	%f<35>;
	.reg .b64 	%rd<41>;
	.reg .b64 	%fd<21>;
	// demoted variable
	.shared .align 4 .b8 _ZZ9kernel_34PfS_S_S_S_S_S_S_S_S_S_S_S_S_S_S_S_S_S_S_E5myVar[4096];
	ld.param.u64 	%rd1, [_Z9kernel_34PfS_S_S_S_S_S_S_S_S_S_S_S_S_S_S_S_S_S_S__param_0];
	ld.param.u64 	%rd2, [_Z9kernel_34PfS_S_S_S_S_S_S_S_S_S_S_S_S_S_S_S_S_S_S__param_1];
	ld.param.u64 	%rd3, [_Z9kernel_34PfS_S_S_S_S_S_S_S_S_S_S_S_S_S_S_S_S_S_S__param_2];
	ld.param.u64 	%rd4, [_Z9kernel_34PfS_S_S_S_S_S_S_S_S_S_S_S_S_S_S_S_S_S_S__param_3];
	ld.param.u64 	%rd5, [_Z9kernel_34PfS_S_S_S_S_S_S_S_S_S_S_S_S_S_S_S_S_S_S__param_4];
	ld.param.u64 	%rd6, [_Z9kernel_34PfS_S_S_S_S_S_S_S_S_S_S_S_S_S_S_S_S_S_S__param_5];
	ld.param.u64 	%rd7, [_Z9kernel_34PfS_S_S_S_S_S_S_S_S_S_S_S_S_S_S_S_S_S_S__param_6];
	ld.param.u64 	%rd8, [_Z9kernel_34PfS_S_S_S_S_S_S_S_S_S_S_S_S_S_S_S_S_S_S__param_7];
	ld.param.u64 	%rd9, [_Z9kernel_34PfS_S_S_S_S_S_S_S_S_S_S_S_S_S_S_S_S_S_S__param_8];
	ld.param.u64 	%rd10, [_Z9kernel_34PfS_S_S_S_S_S_S_S_S_S_S_S_S_S_S_S_S_S_S__param_9];
	ld.param.u64 	%rd11, [_Z9kernel_34PfS_S_S_S_S_S_S_S_S_S_S_S_S_S_S_S_S_S_S__param_10];
	ld.param.u64 	%rd12, [_Z9kernel_34PfS_S_S_S_S_S_S_S_S_S_S_S_S_S_S_S_S_S_S__param_11];
	ld.param.u64 	%rd13, [_Z9kernel_34PfS_S_S_S_S_S_S_S_S_S_S_S_S_S_S_S_S_S_S__param_12];
	ld.param.u64 	%rd14, [_Z9kernel_34PfS_S_S_S_S_S_S_S_S_S_S_S_S_S_S_S_S_S_S__param_13];
	ld.param.u64 	%rd15, [_Z9kernel_34PfS_S_S_S_S_S_S_S_S_S_S_S_S_S_S_S_S_S_S__param_14];
	ld.param.u64 	%rd16, [_Z9kernel_34PfS_S_S_S_S_S_S_S_S_S_S_S_S_S_S_S_S_S_S__param_15];
	ld.param.u64 	%rd17, [_Z9kernel_34PfS_S_S_S_S_S_S_S_S_S_S_S_S_S_S_S_S_S_S__param_16];
	ld.param.u64 	%rd18, [_Z9kernel_34PfS_S_S_S_S_S_S_S_S_S_S_S_S_S_S_S_S_S_S__param_17];
	ld.param.u64 	%rd19, [_Z9kernel_34PfS_S_S_S_S_S_S_S_S_S_S_S_S_S_S_S_S_S_S__param_18];
	ld.param.u64 	%rd20, [_Z9kernel_34PfS_S_S_S_S_S_S_S_S_S_S_S_S_S_S_S_S_S_S__param_19];
	cvta.to.global.u64 	%rd21, %rd20;
	cvta.to.global.u64 	%rd22, %rd19;
	cvta.to.global.u64 	%rd23, %rd18;
	cvta.to.global.u64 	%rd24, %rd17;
	cvta.to.global.u64 	%rd25, %rd16;
	cvta.to.global.u64 	%rd26, %rd15;
	cvta.to.global.u64 	%rd27, %rd14;
	cvta.to.global.u64 	%rd28, %rd13;
	cvta.to.global.u64 	%rd29, %rd12;
	cvta.to.global.u64 	%rd30, %rd11;
	cvta.to.global.u64 	%rd31, %rd10;
	cvta.to.global.u64 	%rd32, %rd9;
	cvta.to.global.u64 	%rd33, %rd8;
	cvta.to.global.u64 	%rd34, %rd7;
	cvta.to.global.u64 	%rd35, %rd6;
	cvta.to.global.u64 	%rd36, %rd5;
	cvta.to.global.u64 	%rd37, %rd4;
	cvta.to.global.u64 	%rd38, %rd3;
	cvta.to.global.u64 	%rd39, %rd2;
	cvta.to.global.u64 	%rd40, %rd1;
	mov.u32 	%r1, %tid.x;
	shl.b32 	%r2, %r1, 2;
	mov.u32 	%r3, _ZZ9kernel_34PfS_S_S_S_S_S_S_S_S_S_S_S_S_S_S_S_S_S_S_E5myVar;
	add.s32 	%r4, %r3, %r2;
	ld.shared.f32 	%f1, [%r4];
	cvt.f64.f32 	%fd1, %f1;
	mul.f64 	%fd2, %fd1, 0d401364EB9A176DDB;
	cvt.rn.f32.f64 	%f2, %fd2;
	st.shared.f32 	[_ZZ9kernel_34PfS_S_S_S_S_S_S_S_S_S_S_S_S_S_S_S_S_S_S_E5myVar+4], %f2;
	ld.shared.f32 	%f3, [%r4];
	cvt.f64.f32 	%fd3, %f3;
	mul.f64 	%fd4, %fd3, 0d4046CC085B18548B;
	cvt.rn.f32.f64 	%f4, %fd4;
	st.shared.f32 	[_ZZ9kernel_34PfS_S_S_S_S_S_S_S_S_S_S_S_S_S_S_S_S_S_S_E5myVar+36], %f4;
	ld.shared.f32 	%f5, [%r4];
	cvt.f64.f32 	%fd5, %f5;
	mul.f64 	%fd6, %fd5, 0d401519A49C2C1B11;
	cvt.rn.f32.f64 	%f6, %fd6;
	st.shared.f32 	[_ZZ9kernel_34PfS_S_S_S_S_S_S_S_S_S_S_S_S_S_S_S_S_S_S_E5myVar+16], %f6;
	ld.shared.f32 	%f7, [%r4];
	cvt.f64.f32 	%fd7, %f7;
	mul.f64 	%fd8, %fd7, 0d4047BBC957CD466F;
	cvt.rn.f32.f64 	%f8, %fd8;
	st.shared.f32 	[_ZZ9kernel_34PfS_S_S_S_S_S_S_S_S_S_S_S_S_S_S_S_S_S_S_E5myVar+24], %f8;
	ld.shared.f32 	%f9, [%r4];
	cvt.f64.f32 	%fd9, %f9;
	mul.f64 	%fd10, %fd9, 0d4045CCC8F7553693;
	cvt.rn.f32.f64 	%f10, %fd10;
	st.shared.f32 	[_ZZ9kernel_34PfS_S_S_S_S_S_S_S_S_S_S_S_S_S_S_S_S_S_S_E5myVar], %f10;
	ld.shared.f32 	%f11, [%r4];
	cvt.f64.f32 	%fd11, %f11;
	mul.f64 	%fd12, %fd11, 0d40368B10DBF0563F;
	cvt.rn.f32.f64 	%f12, %fd12;
	st.shared.f32 	[_ZZ9kernel_34PfS_S_S_S_S_S_S_S_S_S_S_S_S_S_S_S_S_S_S_E5myVar], %f12;
	ld.shared.f32 	%f13, [%r4];
	cvt.f64.f32 	%fd13, %f13;
	mul.f64 	%fd14, %fd13, 0d40250049A9973D9F;
	cvt.rn.f32.f64 	%f14, %fd14;
	st.shared.f32 	[_ZZ9kernel_34PfS_S_S_S_S_S_S_S_S_S_S_S_S_S_S_S_S_S_S_E5myVar+12], %f14;
	ld.shared.f32 	%f15, [%r4];
	cvt.f64.f32 	%fd15, %f15;
	mul.f64 	%fd16, %fd15, 0d401C4E48626F60E1;
	cvt.rn.f32.f64 	%f16, %fd16;
	st.shared.f32 	[_ZZ9kernel_34PfS_S_S_S_S_S_S_S_S_S_S_S_S_S_S_S_S_S_S_E5myVar+36], %f16;
	ld.shared.f32 	%f17, [%r4];
	cvt.f64.f32 	%fd17, %f17;
	mul.f64 	%fd18, %fd17, 0d404293ECEDD48451;
	cvt.rn.f32.f64 	%f18, %fd18;
	st.shared.f32 	[_ZZ9kernel_34PfS_S_S_S_S_S_S_S_S_S_S_S_S_S_S_S_S_S_S_E5myVar+24], %f18;
	ld.shared.f32 	%f19, [%r4];
	cvt.f64.f32 	%fd19, %f19;
	mul.f64 	%fd20, %fd19, 0d4043AD041CC532A5;
	cvt.rn.f32.f64 	%f20, %fd20;
	st.shared.f32 	[_ZZ9kernel_34PfS_S_S_S_S_S_S_S_S_S_S_S_S_S_S_S_S_S_S_E5myVar+24], %f20;
	st.global.f32 	[%rd40], %f12;
	st.global.f32 	[%rd39+4], %f2;
	ld.shared.f32 	%f21, [_ZZ9kernel_34PfS_S_S_S_S_S_S_S_S_S_S_S_S_S_S_S_S_S_S_E5myVar+8];
	st.global.f32 	[%rd38+8], %f21;
	st.global.f32 	[%rd37+12], %f14;
	st.global.f32 	[%rd36+16], %f6;
	ld.shared.f32 	%f22, [_ZZ9kernel_34PfS_S_S_S_S_S_S_S_S_S_S_S_S_S_S_S_S_S_S_E5myVar+20];
	st.global.f32 	[%rd35+20], %f22;
	st.global.f32 	[%rd34+24], %f20;
	ld.shared.f32 	%f23, [_ZZ9kernel_34PfS_S_S_S_S_S_S_S_S_S_S_S_S_S_S_S_S_S_S_E5myVar+28];
	st.global.f32 	[%rd33+28], %f23;
	ld.shared.f32 	%f24, [_ZZ9kernel_34PfS_S_S_S_S_S_S_S_S_S_S_S_S_S_S_S_S_S_S_E5myVar+32];
	st.global.f32 	[%rd32+32], %f24;
	st.global.f32 	[%rd31+36], %f16;
	ld.shared.f32 	%f25, [_ZZ9kernel_34PfS_S_S_S_S_S_S_S_S_S_S_S_S_S_S_S_S_S_S_E5myVar+40];
	st.global.f32 	[%rd30+40], %f25;
	ld.shared.f32 	%f26, [_ZZ9kernel_34PfS_S_S_S_S_S_S_S_S_S_S_S_S_S_S_S_S_S_S_E5myVar+44];
	st.global.f32 	[%rd29+44], %f26;
	ld.shared.f32 	%f27, [_ZZ9kernel_34PfS_S_S_S_S_S_S_S_S_S_S_S_S_S_S_S_S_S_S_E5myVar+48];
	st.global.f32 	[%rd28+48], %f27;
	ld.shared.f32 	%f28, [_ZZ9kernel_34PfS_S_S_S_S_S_S_S_S_S_S_S_S_S_S_S_S_S_S_E5myVar+52];
	st.global.f32 	[%rd27+52], %f28;
	ld.shared.f32 	%f29, [_ZZ9kernel_34PfS_S_S_S_S_S_S_S_S_S_S_S_S_S_S_S_S_S_S_E5myVar+56];
	st.global.f32 	[%rd26+56], %f29;
	ld.shared.f32 	%f30, [_ZZ9kernel_34PfS_S_S_S_S_S_S_S_S_S_S_S_S_S_S_S_S_S_S_E5myVar+60];
	st.global.f32 	[%rd25+60], %f30;
	ld.shared.f32 	%f31, [_ZZ9kernel_34PfS_S_S_S_S_S_S_S_S_S_S_S_S_S_S_S_S_S_S_E5myVar+64];
	st.global.f32 	[%rd24+64], %f31;
	ld.shared.f32 	%f32, [_ZZ9kernel_34PfS_S_S_S_S_S_S_S_S_S_S_S_S_S_S_S_S_S_S_E5myVar+68];
	st.global.f32 	[%rd23+68], %f32;
	ld.shared.f32 	%f33, [_ZZ9kernel_34PfS_S_S_S_S_S_S_S_S_S_S_S_S_S_S_S_S_S_S_E5myVar+72];
	st.global.f32 	[%rd22+72], %f33;
	ld.shared.f32 	%f34, [_ZZ9kernel_34PfS_S_S_S_S_S_S_S_S_S_S_S_S_S_S_S_S_S_S_E5myVar+76];
	st.global.f32 	[%rd21+76], %f34;
	ret;

}
	// .globl	_Z9kernel_35PfS_S_S_S_S_S_S_S_S_S_S_S_S_S_S_S_S_S_S_
.visible .entry _Z9kernel_35PfS_S_S_S_S_S_S_S_S_S_S_S_S_S_S_S_S_S_S_(
	.param .u64 .ptr .align 1 _Z9kernel_35PfS_S_S_S_S_S_S_S_S_S_S_S_S_S_S_S_S_S_S__param_0,
	.param .u64 .ptr .align 1 _Z9kernel_35PfS_S_S_S_S_S_S_S_S_S_S_S_S_S_S_S_S_S_S__param_1,
	.param .u64 .ptr .align 1 _Z9kernel_35PfS_S_S_S_S_S_S_S_S_S_S_S_S_S_S_S_S_S_S__param_2,
	.param .u64 .ptr .align 1 _Z9kernel_35PfS_S_S_S_S_S_S_S_S_S_S_S_S_S_S_S_S_S_S__param_3,
	.param .u64 .ptr .align 1 _Z9kernel_35PfS_S_S_S_S_S_S_S_S_S_S_S_S_S_S_S_S_S_S__param_4,
	.param .u64 .ptr .align 1 _Z9kernel_35PfS_S_S_S_S_S_S_S_S_S_S_S_S_S_S_S_S_S_S__param_5,
	.param .u64 .ptr .align 1 _Z9kernel_35PfS_S_S_S_S_S_S_S_S_S_S_S_S_S_S_S_S_S_S__param_6,
	.param .u64 .ptr .align 1 _Z9kernel_35PfS_S_S_S_S_S_S_S_S_S_S_S_S_S_S_S_S_S_S__param_7,
	.param .u64 .ptr .align 1 _Z9kernel_35PfS_S_S_S_S_S_S_S_S_S_S_S_S_S_S_S_S_S_S__param_8,
	.param .u64 .ptr .align 1 _Z9kernel_35PfS_S_S_S_S_S_S_S_S_S_S_S_S_S_S_S_S_S_S__param_9,
	.param .u64 .ptr .align 1 _Z9kernel_35PfS_S_S_S_S_S_S_S_S_S_S_S_S_S_S_S_S_S_S__param_10,
	.param .u64 .ptr .align 1 _Z9kernel_35PfS_S_S_S_S_S_S_S_S_S_S_S_S_S_S_S_S_S_S__param_11,
	.param .u64 .ptr .align 1 _Z9kernel_35PfS_S_S_S_S_S_S_S_S_S_S_S_S_S_S_S_S_S_S__param_12,
	.param .u64 .ptr .align 1 _Z9kernel_35PfS_S_S_S_S_S_S_S_S_S_S_S_S_S_S_S_S_S_S__param_13,
	.param .u64 .ptr .align 1 _Z9kernel_35PfS_S_S_S_S_S_S_S_S_S_S_S_S_S_S_S_S_S_S__param_14,
	.param .u64 .ptr .align 1 _Z9kernel_35PfS_S_S_S_S_S_S_S_S_S_S_S_S_S_S_S_S_S_S__param_15,
	.param .u64 .ptr .align 1 _Z9kernel_35PfS_S_S_S_S_S_S_S_S_S_S_S_S_S_S_S_S_S_S__param_16,
	.param .u64 .ptr .align 1 _Z9kernel_35PfS_S_S_S_S_S_S_S_S_S_S_S_S_S_S_S_S_S_S__param_17,
	.param .u64 .ptr .align 1 _Z9kernel_35PfS_S_S_S_S_S_S_S_S_S_S_S_S_S_S_S_S_S_S__param_18,
	.param .u64 .ptr .align 1 _Z9kernel_35PfS_S_S_S_S_S_S_S_S_S_S_S_S_S_S_S_S_S_S__param_19
)
{
	.reg .b32 	%r<5>;
	.reg .b32 	%f<33>;
	.reg .b64 	%rd<41>;
	.reg .b64 	%fd<21>;
	// demoted variable
	.shared .align 4 .b8 _ZZ9kernel_35PfS_S_S_S_S_S_S_S_S_S_S_S_S_S_S_S_S_S_S_E5myVar[4096];
	ld.param.u64 	%rd1, [_Z9kernel_35PfS_S_S_S_S_S_S_S_S_S_S_S_S_S_S_S_S_S_S__param_0];
	ld.param.u64 	%rd2, [_Z9kernel_35PfS_S_S_S_S_S_S_S_S_S_S_S_S_S_S_S_S_S_S__param_1];
	ld.param.u64 	%rd3, [_Z9kernel_35PfS_S_S_S_S_S_S_S_S_S_S_S_S_S_S_S_S_S_S__param_2];
	ld.param.u64 	%rd4, [_Z9kernel_35PfS_S_S_S_S_S_S_S_S_S_S_S_S_S_S_S_S_S_S__param_3];
	ld.param.u64 	%rd5, [_Z9kernel_35PfS_S_S_S_S_S_S_S_S_S_S_S_S_S_S_S_S_S_S__param_4];
	ld.param.u64 	%rd6, [_Z9kernel_35PfS_S_S_S_S_S_S_S_S_S_S_S_S_S_S_S_S_S_S__param_5];
	ld.param.u64 	%rd7, [_Z9kernel_35PfS_S_S_S_S_S_S_S_S_S_S_S_S_S_S_S_S_S_S__param_6];
	ld.param.u64 	%rd8, [_Z9kernel_35PfS_S_S_S_S_S_S_S_S_S_S_S_S_S_S_S_S_S_S__param_7];
	ld.param.u64 	%rd9, [_Z9kernel_35PfS_S_S_S_S_S_S_S_S_S_S_S_S_S_S_S_S_S_S__param_8];
	ld.param.u64 	%rd10, [_Z9kernel_35PfS_S_S_S_S_S_S_S_S_S_S_S_S_S_S_S_S_S_S__param_9];
	ld.param.u64 	%rd11, [_Z9kernel_35PfS_S_S_S_S_S_S_S_S_S_S_S_S_S_S_S_S_S_S__param_10];
	ld.param.u64 	%rd12, [_Z9kernel_35PfS_S_S_S_S_S_S_S_S_S_S_S_S_S_S_S_S_S_S__param_11];
	ld.param.u64 	%rd13, [_Z9kernel_35PfS_S_S_S_S_S_S_S_S_S_S_S_S_S_S_S_S_S_S__param_12];
	ld.param.u64 	%rd14, [_Z9kernel_35PfS_S_S_S_S_S_S_S_S_S_S_S_S_S_S_S_S_S_S__param_13];
	ld.param.u64 	%rd15, [_Z9kernel_35PfS_S_S_S_S_S_S_S_S_S_S_S_S_S_S_S_S_S_S__param_14];
	ld.param.u64 	%rd16, [_Z9kernel_35PfS_S_S_S_S_S_S_S_S_S_S_S_S_S_S_S_S_S_S__param_15];
	ld.param.u64 	%rd17, [_Z9kernel_35PfS_S_S_S_S_S_S_S_S_S_S_S_S_S_S_S_S_S_S__param_16];
	ld.param.u64 	%rd18, [_Z9kernel_35PfS_S_S_S_S_S_S_S_S_S_S_S_S_S_S_S_S_S_S__param_17];
	ld.param.u64 	%rd19, [_Z9kernel_35PfS_S_S_S_S_S_S_S_S_S_S_S_S_S_S_S_S_S_S__param_18];
	ld.param.u64 	%rd20, [_Z9kernel_35PfS_S_S_S_S_S_S_S_S_S_S_S_S_S_S_S_S_S_S__param_19];
	cvta.to.global.u64 	%rd21, %rd20;
	cvta.to.global.u64 	%rd22, %rd19;
	cvta.to.global.u64 	%rd23, %rd18;
	cvta.to.global.u64 	%rd24, %rd17;
	cvta.to.global.u64 	%rd25, %rd16;
	cvta.to.global.u64 	%rd26, %rd15;
	cvta.to.global.u64 	%rd27, %rd14;
	cvta.to.global.u64 	%rd28, %rd13;
	cvta.to.global.u64 	%rd29, %rd12;
	cvta.to.global.u64 	%rd30, %rd11;
	cvta.to.global.u64 	%rd31, %rd10;
	cvta.to.global.u64 	%rd32, %rd9;
	cvta.to.global.u64 	%rd33, %rd8;
	cvta.to.global.u64 	%rd34, %rd7;
	cvta.to.global.u64 	%rd35, %rd6;
	cvta.to.global.u64 	%rd36, %rd5;
	cvta.to.global.u64 	%rd37, %rd4;
	cvta.to.global.u64 	%rd38, %rd3;
	cvta.to.global.u64 	%rd39, %rd2;
	cvta.to.global.u64 	%rd40, %rd1;
	mov.u32 	%r1, %tid.x;
	shl.b32 	%r2, %r1, 2;
	mov.u32 	%r3, _ZZ9kernel_35PfS_S_S_S_S_S_S_S_S_S_S_S_S_S_S_S_S_S_S_E5myVar;
	add.s32 	%r4, %r3, %r2;
	ld.shared.f32 	%f1, [%r4];
	cvt.f64.f32 	%fd1, %f1;
	mul.f64 	%fd2, %fd1, 0d40343B01322F2735;
	cvt.rn.f32.f64 	%f2, %fd2;
	st.shared.f32 	[_ZZ9kernel_35PfS_S_S_S_S_S_S_S_S_S_S_S_S_S_S_S_S_S_S_E5myVar+8], %f2;
	ld.shared.f32 	%f3, [%r4];
	cvt.f64.f32 	%fd3, %f3;
	mul.f64 	%fd4, %fd3, 0d4036B6B5807FED20;
	cvt.rn.f32.f64 	%f4, %fd4;
	st.shared.f32 	[_ZZ9kernel_35PfS_S_S_S_S_S_S_S_S_S_S_S_S_S_S_S_S_S_S_E5myVar+20], %f4;
	ld.shared.f32 	%f5, [%r4];
	cvt.f64.f32 	%fd5, %f5;
	mul.f64 	%fd6, %fd5, 0d4041816FDA836EB5;
	cvt.rn.f32.f64 	%f6, %fd6;
	st.shared.f32 	[_ZZ9kernel_35PfS_S_S_S_S_S_S_S_S_S_S_S_S_S_S_S_S_S_S_E5myVar+28], %f6;
	ld.shared.f32 	%f7, [%r4];
	cvt.f64.f32 	%fd7, %f7;
	mul.f64 	%fd8, %fd7, 0d4011B79C4113C686;
	cvt.rn.f32.f64 	%f8, %fd8;
	st.shared.f32 	[_ZZ9kernel_35PfS_S_S_S_S_S_S_S_S_S_S_S_S_S_S_S_S_S_S_E5myVar+32], %f8;
	ld.shared.f32 	%f9, [%r4];
	cvt.f64.f32 	%fd9, %f9;
	mul.f64 	%fd10, %fd9, 0d40405DB9AE0C1765;
	cvt.rn.f32.f64 	%f10, %fd10;
	st.shared.f32 	[_ZZ9kernel_35PfS_S_S_S_S_S_S_S_S_S_S_S_S_S_S_S_S_S_S_E5myVar+16], %f10;
	ld.shared.f32 	%f11, [%r4];
	cvt.f64.f32 	%fd11, %f11;
	mul.f64 	%fd12, %fd11, 0d4045B57E3D1CC101;
	cvt.rn.f32.f64 	%f12, %fd12;
	st.shared.f32 	[_ZZ9kernel_35PfS_S_S_S_S_S_S_S_S_S_S_S_S_S_S_S_S_S_S_E5myVar+28], %f12;
	ld.shared.f32 	%f13, [%r4];
	cvt.f64.f32 	%fd13, %f13;
	mul.f64 	%fd14, %fd13, 0d40206F4299D883BA;
	cvt.rn.f32.f64 	%f14, %fd14;
	st.shared.f32 	[_ZZ9kernel_35PfS_S_S_S_S_S_S_S_S_S_S_S_S_S_S_S_S_S_S_E5myVar+28], %f14;
	ld.shared.f32 	%f15, [%r4];
	cvt.f64.f32 	%fd15, %f15;
	mul.f64 	%fd16, %fd15, 0d404381DECE571088;
	cvt.rn.f32.f64 	%f16, %fd16;
	st.shared.f32 	[_ZZ9kernel_35PfS_S_S_S_S_S_S_S_S_S_S_S_S_S_S_S_S_S_S_E5myVar+4], %f16;
	ld.shared.f32 	%f17, [%r4];
	cvt.f64.f32 	%fd17, %f17;
	mul.f64 	%fd18, %fd17, 0d402C8BEBBFD71B04;
	cvt.rn.f32.f64 	%f18, %fd18;
	st.shared.f32 	[_ZZ9kernel_35PfS_S_S_S_S_S_S_S_S_S_S_S_S_S_S_S_S_S_S_E5myVar], %f18;
	ld.shared.f32 	%f19, [%r4];
	cvt.f64.f32 	%fd19, %f19;
	mul.f64 	%fd20, %fd19, 0d40269A9AA1D755BD;
	cvt.rn.f32.f64 	%f20, %fd20;
	st.shared.f32 	[_ZZ9kernel_35PfS_S_S_S_S_S_S_S_S_S_S_S_S_S_S_S_S_S_S_E5myVar+36], %f20;
	st.global.f32 	[%rd40], %f18;
	st.global.f32 	[%rd39+4], %f16;
	st.global.f32 	[%rd38+8], %f2;
	ld.shared.f32 	%f21, [_ZZ9kernel_35PfS_S_S_S_S_S_S_S_S_S_S_S_S_S_S_S_S_S_S_E5myVar+12];
	st.global.f32 	[%rd37+12], %f21;
	st.global.f32 	[%rd36+16], %f10;
	st.global.f32 	[%rd35+20], %f4;
	ld.shared.f32 	%f22, [_ZZ9kernel_35PfS_S_S_S_S_S_S_S_S_S_S_S_S_S_S_S_S_S_S_E5myVar+24];
	st.global.f32 	[%rd34+24], %f22;
	st.global.f32 	[%rd33+28], %f14;
	st.global.f32 	[%rd32+32], %f8;
	st.global.f32 	[%rd31+36], %f20;
	ld.shared.f32 	%f23, [_ZZ9kernel_35PfS_S_S_S_S_S_S_S_S_S_S_S_S_S_S_S_S_S_S_E5myVar+40];
	st.global.f32 	[%rd30+40], %f23;
	ld.shared.f32 	%f24, [_ZZ9kernel_35PfS_S_S_S_S_S_S_S_S_S_S_S_S_S_S_S_S_S_S_E5myVar+44];
	st.global.f32 	[%rd29+44], %f24;
	ld.shared.f32 	%f25, [_ZZ9kernel_35PfS_S_S_S_S_S_S_S_S_S_S_S_S_S_S_S_S_S_S_E5myVar+48];
	st.global.f32 	[%rd28+48], %f25;
	ld.shared.f32 	%f26, [_ZZ9kernel_35PfS_S_S_S_S_S_S_S_S_S_S_S_S_S_S_S_S_S_S_E5myVar+52];
	st.global.f32 	[%rd27+52], %f26;
	ld.shared.f32 	%f27, [_ZZ9kernel_35PfS_S_S_S_S_S_S_S_S_S_S_S_S_S_S_S_S_S_S_E5myVar+56];
	st.global.f32 	[%rd26+56], %f27;
	ld.shared.f32 	%f28, [_ZZ9kernel_35PfS_S_S_S_S_S_S_S_S_S_S_S_S_S_S_S_S_S_S_E5myVar+60];
	st.global.f32 	[%rd25+60], %f28;
	ld.shared.f32 	%f29, [_ZZ9kernel_35PfS_S_S_S_S_S_S_S_S_S_S_S_S_S_S_S_S_S_S_E5myVar+64];
	st.global.f32 	[%rd24+64], %f29;
	ld.shared.f32 	%f30, [_ZZ9kernel_35PfS_S_S_S_S_S_S_S_S_S_S_S_S_S_S_S_S_S_S_E5myVar+68];
	st.global.f32 	[%rd23+68], %f30;
	ld.shared.f32 	%f31, [_ZZ9kernel_35PfS_S_S_S_S_S_S_S_S_S_S_S_S_S_S_S_S_S_S_E5myVar+72];
	st.global.f32 	[%rd22+72], %f31;
	ld.shared.f32 	%f32, [_ZZ9kernel_35PfS_S_S_S_S_S_S_S_S_S_S_S_S_S_S_S_S_S_S_E5myVar+76];
	st.global.f32 	[%rd21+76], %f32;
	ret;

}
	// .globl	_Z9kernel_36PfS_S_S_S_S_S_S_S_S_S_S_S_S_S_S_S_S_S_S_
.visible .entry _Z9kernel_36PfS_S_S_S_S_S_S_S_S_S_S_S_S_S_S_S_S_S_S_(
	.param .u64 .ptr .align 1 _Z9kernel_36PfS_S_S_S_S_S_S_S_S_S_S_S_S_S_S_S_S_S_S__param_0,
	.param .u64 .ptr .align 1 _Z9kernel_36PfS_S_S_S_S_S_S_S_S_S_S_S_S_S_S_S_S_S_S__param_1,
	.param .u64 .ptr .align 1 _Z9kernel_36PfS_S_S_S_S_S_S_S_S_S_S_S_S_S_S_S_S_S_S__param_2,
	.param .u64 .ptr .align 1 _Z9kernel_36PfS_S_S_S_S_S_S_S_S_S_S_S_S_S_S_S_S_S_S__param_3,
	.param .u64 .ptr .align 1 _Z9kernel_36PfS_S_S_S_S_S_S_S_S_S_S_S_S_S_S_S_S_S_S__param_4,
	.param .u64 .ptr .align 1 _Z9kernel_36PfS_S_S_S_S_S_S_S_S_S_S_S_S_S_S_S_S_S_S__param_5,
	.param .u64 .ptr .align 1 _Z9kernel_36PfS_S_S_S_S_S_S_S_S_S_S_S_S_S_S_S_S_S_S__param_6,
	.param .u64 .ptr .align 1 _Z9kernel_36PfS_S_S_S_S_S_S_S_S_S_S_S_S_S_S_S_S_S_S__param_7,
	.param .u64 .ptr .align 1 _Z9kernel_36PfS_S_S_S_S_S_S_S_S_S_S_S_S_S_S_S_S_S_S__param_8,
	.param .u64 .ptr .align 1 _Z9kernel_36PfS_S_S_S_S_S_S_S_S_S_S_S_S_S_S_S_S_S_S__param_9,
	.param .u64 .ptr .align 1 _Z9kernel_36PfS_S_S_S_S_S_S_S_S_S_S_S_S_S_S_S_S_S_S__param_10,
	.param .u64 .ptr .align 1 _Z9kernel_36PfS_S_S_S_S_S_S_S_S_S_S_S_S_S_S_S_S_S_S__param_11,
	.param .u64 .ptr .align 1 _Z9kernel_36PfS_S_S_S_S_S_S_S_S_S_S_S_S_S_S_S_S_S_S__param_12,
	.param .u64 .ptr .align 1 _Z9kernel_36PfS_S_S_S_S_S_S_S_S_S_S_S_S_S_S_S_S_S_S__param_13,
	.param .u64 .ptr .align 1 _Z9kernel_36PfS_S_S_S_S_S_S_S_S_S_S_S_S_S_S_S_S_S_S__param_14,
	.param .u64 .ptr .align 1 _Z9kernel_36PfS_S_S_S_S_S_S_S_S_S_S_S_S_S_S_S_S_S_S__param_15,
	.param .u64 .ptr .align 1 _Z9kernel_36PfS_S_S_S_S_S_S_S_S_S_S_S_S_S_S_S_S_S_S__param_16,
	.param .u64 .ptr .align 1 _Z9kernel_36PfS_S_S_S_S_S_S_S_S_S_S_S_S_S_S_S_S_S_S__param_17,
	.param .u64 .ptr .align 1 _Z9kernel_36PfS_S_S_S_S_S_S_S_S_S_S_S_S_S_S_S_S_S_S__param_18,
	.param .u64 .ptr .align 1 _Z9kernel_36PfS_S_S_S_S_S_S_S_S_S_S_S_S_S_S_S_S_S_S__param_19
)
{
	.reg .b32 	%r<5>;
	.reg .b32 	%f<34>;
	.reg .b64 	%rd<41>;
	.reg .b64 	%fd<21>;
	// demoted variable
	.shared .align 4 .b8 _ZZ9kernel_36PfS_S_S_S_S_S_S_S_S_S_S_S_S_S_S_S_S_S_S_E5myVar[4096];
	ld.param.u64 	%rd1, [_Z9kernel_36PfS_S_S_S_S_S_S_S_S_S_S_S_S_S_S_S_S_S_S__param_0];
	ld.param.u64 	%rd2, [_Z9kernel_36PfS_S_S_S_S_S_S_S_S_S_S_S_S_S_S_S_S_S_S__param_1];
	ld.param.u64 	%rd3, [_Z9kernel_36PfS_S_S_S_S_S_S_S_S_S_S_S_S_S_S_S_S_S_S__param_2];
	ld.param.u64 	%rd4, [_Z9kernel_36PfS_S_S_S_S_S_S_S_S_S_S_S_S_S_S_S_S_S_S__param_3];
	ld.param.u64 	%rd5, [_Z9kernel_36PfS_S_S_S_S_S_S_S_S_S_S_S_S_S_S_S_S_S_S__param_4];
	ld.param.u64 	%rd6, [_Z9kernel_36PfS_S_S_S_S_S_S_S_S_S_S_S_S_S_S_S_S_S_S__param_5];
	ld.param.u64 	%rd7, [_Z9kernel_36PfS_S_S_S_S_S_S_S_S_S_S_S_S_S_S_S_S_S_S__param_6];
	ld.param.u64 	%rd8, [_Z9kernel_36PfS_S_S_S_S_S_S_S_S_S_S_S_S_S_S_S_S_S_S__param_7];
	ld.param.u64 	%rd9, [_Z9kernel_36PfS_S_S_S_S_S_S_S_S_S_S_S_S_S_S_S_S_S_S__param_8];
	ld.param.u64 	%rd10, [_Z9kernel_36PfS_S_S_S_S_S_S_S_S_S_S_S_S_S_S_S_S_S_S__param_9];
	ld.param.u64 	%rd11, [_Z9kernel_36PfS_S_S_S_S_S_S_S_S_S_S_S_S_S_S_S_S_S_S__param_10];
	ld.param.u64 	%rd12, [_Z9kernel_36PfS_S_S_S_S_S_S_S_S_S_S_S_S_S_S_S_S_S_S__param_11];
	ld.param.u64 	%rd13, [_Z9kernel_36PfS_S_S_S_S_S_S_S_S_S_S_S_S_S_S_S_S_S_S__param_12];
	ld.param.u64 	%rd14, [_Z9kernel_36PfS_S_S_S_S_S_S_S_S_S_S_S_S_S_S_S_S_S_S__param_13];
	ld.param.u64 	%rd15, [_Z9kernel_36PfS_S_S_S_S_S_S_S_S_S_S_S_S_S_S_S_S_S_S__param_14];
	ld.param.u64 	%rd16, [_Z9kernel_36PfS_S_S_S_S_S_S_S_S_S_S_S_S_S_S_S_S_S_S__param_15];
	ld.param.u64 	%rd17, [_Z9kernel_36PfS_S_S_S_S_S_S_S_S_S_S_S_S_S_S_S_S_S_S__param_16];
	ld.param.u64 	%rd18, [_Z9kernel_36PfS_S_S_S_S_S_S_S_S_S_S_S_S_S_S_S_S_S_S__param_17];
	ld.param.u64 	%rd19, [_Z9kernel_36PfS_S_S_S_S_S_S_S_S_S_S_S_S_S_S_S_S_S_S__param_18];
	ld.param.u64 	%rd20, [_Z9kernel_36PfS_S_S_S_S_S_S_S_S_S_S_S_S_S_S_S_S_S_S__param_19];
	cvta.to.global.u64 	%rd21, %rd20;
	cvta.to.global.u64 	%rd22, %rd19;
	cvta.to.global.u64 	%rd23, %rd18;
	cvta.to.global.u64 	%rd24, %rd17;
	cvta.to.global.u64 	%rd25, %rd16;
	cvta.to.global.u64 	%rd26, %rd15;
	cvta.to.global.u64 	%rd27, %rd14;
	cvta.to.global.u64 	%rd28, %rd13;
	cvta.to.global.u64 	%rd29, %rd12;
	cvta.to.global.u64 	%rd30, %rd11;
	cvta.to.global.u64 	%rd31, %rd10;
	cvta.to.global.u64 	%rd32, %rd9;
	cvta.to.global.u64 	%rd33, %rd8;
	cvta.to.global.u64 	%rd34, %rd7;
	cvta.to.global.u64 	%rd35, %rd6;
	cvta.to.global.u64 	%rd36, %rd5;
	cvta.to.global.u64 	%rd37, %rd4;
	cvta.to.global.u64 	%rd38, %rd3;
	cvta.to.global.u64 	%rd39, %rd2;
	cvta.to.global.u64 	%rd40, %rd1;
	mov.u32 	%r1, %tid.x;
	shl.b32 	%r2, %r1, 2;
	mov.u32 	%r3, _ZZ9kernel_36PfS_S_S_S_S_S_S_S_S_S_S_S_S_S_S_S_S_S_S_E5myVar;
	add.s32 	%r4, %r3, %r2;
	ld.shared.f32 	%f1, [%r4];
	cvt.f64.f32 	%fd1, %f1;
	mul.f64 	%fd2, %fd1, 0d404696F63800218E;
	cvt.rn.f32.f64 	%f2, %fd2;
	st.shared.f32 	[_ZZ9kernel_36PfS_S_S_S_S_S_S_S_S_S_S_S_S_S_S_S_S_S_S_E5myVar+20], %f2;
	ld.shared.f32 	%f3, [%r4];
	cvt.f64.f32 	%fd3, %f3;
	mul.f64 	%fd4, %fd3, 0d40346938BCDFEFBF;
	cvt.rn.f32.f64 	%f4, %fd4;
	st.shared.f32 	[_ZZ9kernel_36PfS_S_S_S_S_S_S_S_S_S_S_S_S_S_S_S_S_S_S_E5myVar+8], %f4;
	ld.shared.f32 	%f5, [%r4];
	cvt.f64.f32 	%fd5, %f5;
	mul.f64 	%fd6, %fd5, 0d4024BC5931CA7D67;
	cvt.rn.f32.f64 	%f6, %fd6;
	st.shared.f32 	[_ZZ9kernel_36PfS_S_S_S_S_S_S_S_S_S_S_S_S_S_S_S_S_S_S_E5myVar+12], %f6;
	ld.shared.f32 	%f7, [%r4];
	cvt.f64.f32 	%fd7, %f7;
	mul.f64 	%fd8, %fd7, 0d4044C82938DE6DDF;
	cvt.rn.f32.f64 	%f8, %fd8;
	st.shared.f32 	[_ZZ9kernel_36PfS_S_S_S_S_S_S_S_S_S_S_S_S_S_S_S_S_S_S_E5myVar+20], %f8;
	ld.shared.f32 	%f9, [%r4];
	cvt.f64.f32 	%fd9, %f9;
	mul.f64 	%fd10, %fd9, 0d4021F6779207D4E1;
	cvt.rn.f32.f64 	%f10, %fd10;
	st.shared.f32 	[_ZZ9kernel_36PfS_S_S_S_S_S_S_S_S_S_S_S_S_S_S_S_S_S_S_E5myVar], %f10;
	ld.shared.f32 	%f11, [%r4];
	cvt.f64.f32 	%fd11, %f11;
	mul.f64 	%fd12, %fd11, 0d402D869FF0CBAF96;
	cvt.rn.f32.f64 	%f12, %fd12;
	st.shared.f32 	[_ZZ9kernel_36PfS_S_S_S_S_S_S_S_S_S_S_S_S_S_S_S_S_S_S_E5myVar+4], %f12;
	ld.shared.f32 	%f13, [%r4];
	cvt.f64.f32 	%fd13, %f13;
	mul.f64 	%fd14, %fd13, 0d403FC924D099E0E7;
	cvt.rn.f32.f64 	%f14, %fd14;
	st.shared.f32 	[_ZZ9kernel_36PfS_S_S_S_S_S_S_S_S_S_S_S_S_S_S_S_S_S_S_E5myVar+36], %f14;
	ld.shared.f32 	%f15, [%r4];
	cvt.f64.f32 	%fd15, %f15;
	mul.f64 	%fd16, %fd15, 0d4029EFFD3F5B5FA2;
	cvt.rn.f32.f64 	%f16, %fd16;
	st.shared.f32 	[_ZZ9kernel_36PfS_S_S_S_S_S_S_S_S_S_S_S_S_S_S_S_S_S_S_E5myVar+36], %f16;
	ld.shared.f32 	%f17, [%r4];
	cvt.f64.f32 	%fd17, %f17;
	mul.f64 	%fd18, %fd17, 0d3FE37F1737542A24;
	cvt.rn.f32.f64 	%f18, %fd18;
	st.shared.f32 	[_ZZ9kernel_36PfS_S_S_S_S_S_S_S_S_S_S_S_S_S_S_S_S_S_S_E5myVar+8], %f18;
	ld.shared.f32 	%f19, [%r4];
	cvt.f64.f32 	%fd19, %f19;
	mul.f64 	%fd20, %fd19, 0d40462E620AB71327;
	cvt.rn.f32.f64 	%f20, %fd20;
	st.shared.f32 	[_ZZ9kernel_36PfS_S_S_S_S_S_S_S_S_S_S_S_S_S_S_S_S_S_S_E5myVar+24], %f20;
	st.global.f32 	[%rd40], %f10;
	st.global.f32 	[%rd39+4], %f12;
	st.global.f32 	[%rd38+8], %f18;
	st.global.f32 	[%rd37+12], %f6;
	ld.shared.f32 	%f21, [_ZZ9kernel_36PfS_S_S_S_S_S_S_S_S_S_S_S_S_S_S_S_S_S_S_E5myVar+16];
	st.global.f32 	[%rd36+16], %f21;
	st.global.f32 	[%rd35+20], %f8;
	st.global.f32 	[%rd34+24], %f20;
	ld.shared.f32 	%f22, [_ZZ9kernel_36PfS_S_S_S_S_S_S_S_S_S_S_S_S_S_S_S_S_S_S_E5myVar+28];
	st.global.f32 	[%rd33+28], %f22;
	ld.shared.f32 	%f23, [_ZZ9kernel_36PfS_S_S_S_S_S_S_S_S_S_S_S_S_S_S_S_S_S_S_E5myVar+32];
	st.global.f32 	[%rd32+32], %f23;
	st.global.f32 	[%rd31+36], %f16;
	ld.shared.f32 	%f24, [_ZZ9kernel_36PfS_S_S_S_S_S_S_S_S_S_S_S_S_S_S_S_S_S_S_E5myVar+40];
	st.global.f32 	[%rd30+40], %f24;
	ld.shared.f32 	%f25, [_ZZ9kernel_36PfS_S_S_S_S_S_S_S_S_S_S_S_S_S_S_S_S_S_S_E5myVar+44];
	st.global.f32 	[%rd29+44], %f25;
	ld.shared.f32 	%f26, [_ZZ9kernel_36PfS_S_S_S_S_S_S_S_S_S_S_S_S_S_S_S_S_S_S_E5myVar+48];
	st.global.f32 	[%rd28+48], %f26;
	ld.shared.f32 	%f27, [_ZZ9kernel_36PfS_S_S_S_S_S_S_S_S_S_S_S_S_S_S_S_S_S_S_E5myVar+52];
	st.global.f32 	[%rd27+52], %f27;
	ld.shared.f32 	%f28, [_ZZ9kernel_36PfS_S_S_S_S_S_S_S_S_S_S_S_S_S_S_S_S_S_S_E5myVar+56];
	st.global.f32 	[%rd26+56], %f28;
	ld.shared.f32 	%f29, [_ZZ9kernel_36PfS_S_S_S_S_S_S_S_S_S_S_S_S_S_S_S_S_S_S_E5myVar+60];
	st.global.f32 	[%rd25+60], %f29;
	ld.shared.f32 	%f30, [_ZZ9kernel_36PfS_S_S_S_S_S_S_S_S_S_S_S_S_S_S_S_S_S_S_E5myVar+64];
	st.global.f32 	[%rd24+64], %f30;
	ld.shared.f32 	%f31, [_ZZ9kernel_36PfS_S_S_S_S_S_S_S_S_S_S_S_S_S_S_S_S_S_S_E5myVar+68];
	st.global.f32 	[%rd23+68], %f31;
	ld.shared.f32 	%f32, [_ZZ9kernel_36PfS_S_S_S_S_S_S_S_S_S_S_S_S_S_S_S_S_S_S_E5myVar+72];
	st.global.f32 	[%rd22+72], %f32;
	ld.shared.f32 	%f33, [_ZZ9kernel_36PfS_S_S_S_S_S_S_S_S_S_S_S_S_S_S_S_S_S_S_E5myVar+76];
	st.global.f32 	[%rd21+76], %f33;
	ret;

}
	// .globl	_Z9kernel_37PfS_S_S_S_S_S_S_S_S_S_S_S_S_S_S_S_S_S_S_
.visible .entry _Z9kernel_37PfS_S_S_S_S_S_S_S_S_S_S_S_S_S_S_S_S_S_S_(
	.param .u64 .ptr .align 1 _Z9kernel_37PfS_S_S_S_S_S_S_S_S_S_S_S_S_S_S_S_S_S_S__param_0,
	.param .u64 .ptr .align 1 _Z9kernel_37PfS_S_S_S_S_S_S_S_S_S_S_S_S_S_S_S_S_S_S__param_1,
	.param .u64 .ptr .align 1 _Z9kernel_37PfS_S_S_S_S_S_S_S_S_S_S_S_S_S_S_S_S_S_S__param_2,
	.param .u64 .ptr .align 1 _Z9kernel_37PfS_S_S_S_S_S_S_S_S_S_S_S_S_S_S_S_S_S_S__param_3,
	.param .u64 .ptr .align 1 _Z9kernel_37PfS_S_S_S_S_S_S_S_S_S_S_S_S_S_S_S_S_S_S__param_4,
	.param .u64 .ptr .align 1 _Z9kernel_37PfS_S_S_S_S_S_S_S_S_S_S_S_S_S_S_S_S_S_S__param_5,
	.param .u64 .ptr .align 1 _Z9kernel_37PfS_S_S_S_S_S_S_S_S_S_S_S_S_S_S_S_S_S_S__param_6,
	.param .u64 .ptr .align 1 _Z9kernel_37PfS_S_S_S_S_S_S_S_S_S_S_S_S_S_S_S_S_S_S__param_7,
	.param .u64 .ptr .align 1 _Z9kernel_37PfS_S_S_S_S_S_S_S_S_S_S_S_S_S_S_S_S_S_S__param_8,
	.param .u64 .ptr .align 1 _Z9kernel_37PfS_S_S_S_S_S_S_S_S_S_S_S_S_S_S_S_S_S_S__param_9,
	.param .u64 .ptr .align 1 _Z9kernel_37PfS_S_S_S_S_S_S_S_S_S_S_S_S_S_S_S_S_S_S__param_10,
	.param .u64 .ptr .align 1 _Z9kernel_37PfS_S_S_S_S_S_S_S_S_S_S_S_S_S_S_S_S_S_S__param_11,
	.param .u64 .ptr .align 1 _Z9kernel_37PfS_S_S_S_S_S_S_S_S_S_S_S_S_S_S_S_S_S_S__param_12,
	.param .u64 .ptr .align 1 _Z9kernel_37PfS_S_S_S_S_S_S_S_S_S_S_S_S_S_S_S_S_S_S__param_13,
	.param .u64 .ptr .align 1 _Z9kernel_37PfS_S_S_S_S_S_S_S_S_S_S_S_S_S_S_S_S_S_S__param_14,
	.param .u64 .ptr .align 1 _Z9kernel_37PfS_S_S_S_S_S_S_S_S_S_S_S_S_S_S_S_S_S_S__param_15,
	.param .u64 .ptr .align 1 _Z9kernel_37PfS_S_S_S_S_S_S_S_S_S_S_S_S_S_S_S_S_S_S__param_16,
	.param .u64 .ptr .align 1 _Z9kernel_37PfS_S_S_S_S_S_S_S_S_S_S_S_S_S_S_S_S_S_S__param_17,
	.param .u64 .ptr .align 1 _Z9kernel_37PfS_S_S_S_S_S_S_S_S_S_S_S_S_S_S_S_S_S_S__param_18,
	.param .u64 .ptr .align 1 _Z9kernel_37PfS_S_S_S_S_S_S_S_S_S_S_S_S_S_S_S_S_S_S__param_19
)
{
	.reg .b32 	%r<5>;
	.reg .b32 	%f<34>;
	.reg .b64 	%rd<41>;
	.reg .b64 	%fd<21>;
	// demoted variable
	.shared .align 4 .b8 _ZZ9kernel_37PfS_S_S_S_S_S_S_S_S_S_S_S_S_S_S_S_S_S_S_E5myVar[4096];
	ld.param.u64 	%rd1, [_Z9kernel_37PfS_S_S_S_S_S_S_S_S_S_S_S_S_S_S_S_S_S_S__param_0];
	ld.param.u64 	%rd2, [_Z9kernel_37PfS_S_S_S_S_S_S_S_S_S_S_S_S_S_S_S_S_S_S__param_1];
	ld.param.u64 	%rd3, [_Z9kernel_37PfS_S_S_S_S_S_S_S_S_S_S_S_S_S_S_S_S_S_S__param_2];
	ld.param.u64 	%rd4, [_Z9kernel_37PfS_S_S_S_S_S_S_S_S_S_S_S_S_S_S_S_S_S_S__param_3];
	ld.param.u64 	%rd5, [_Z9kernel_37PfS_S_S_S_S_S_S_S_S_S_S_S_S_S_S_S_S_S_S__param_4];
	ld.param.u64 	%rd6, [_Z9kernel_37PfS_S_S_S_S_S_S_S_S_S_S_S_S_S_S_S_S_S_S__param_5];
	ld.param.u64 	%rd7, [_Z9kernel_37PfS_S_S_S_S_S_S_S_S_S_S_S_S_S_S_S_S_S_S__param_6];
	ld.param.u64 	%rd8, [_Z9kernel_37PfS_S_S_S_S_S_S_S_S_S_S_S_S_S_S_S_S_S_S__param_7];
	ld.param.u64 	%rd9, [_Z9kernel_37PfS_S_S_S_S_S_S_S_S_S_S_S_S_S_S_S_S_S_S__param_8];
	ld.param.u64 	%rd10, [_Z9kernel_37PfS_S_S_S_S_S_S_S_S_S_S_S_S_S_S_S_S_S_S__param_9];
	ld.param.u64 	%rd11, [_Z9kernel_37PfS_S_S_S_S_S_S_S_S_S_S_S_S_S_S_S_S_S_S__param_10];
	ld.param.u64 	%rd12, [_Z9kernel_37PfS_S_S_S_S_S_S_S_S_S_S_S_S_S_S_S_S_S_S__param_11];
	ld.param.u64 	%rd13, [_Z9kernel_37PfS_S_S_S_S_S_S_S_S_S_S_S_S_S_S_S_S_S_S__param_12];
	ld.param.u64 	%rd14, [_Z9kernel_37PfS_S_S_S_S_S_S_S_S_S_S_S_S_S_S_S_S_S_S__param_13];
	ld.param.u64 	%rd15, [_Z9kernel_37PfS_S_S_S_S_S_S_S_S_S_S_S_S_S_S_S_S_S_S__param_14];
	ld.param.u64 	%rd16, [_Z9kernel_37PfS_S_S_S_S_S_S_S_S_S_S_S_S_S_S_S_S_S_S__param_15];
	ld.param.u64 	%rd17, [_Z9kernel_37PfS_S_S_S_S_S_S_S_S_S_S_S_S_S_S_S_S_S_S__param_16];
	ld.param.u64 	%rd18, [_Z9kernel_37PfS_S_S_S_S_S_S_S_S_S_S_S_S_S_S_S_S_S_S__param_17];
	ld.param.u64 	%rd19, [_Z9kernel_37PfS_S_S_S_S_S_S_S_S_S_S_S_S_S_S_S_S_S_S__param_18];
	ld.param.u64 	%rd20, [_Z9kernel_37PfS_S_S_S_S_S_S_S_S_S_S_S_S_S_S_S_S_S_S__param_19];
	cvta.to.global.u64 	%rd21, %rd20;
	cvta.to.global.u64 	%rd22, %rd19;
	cvta.to.global.u64 	%rd23, %rd18;
	cvta.to.global.u64 	%rd24, %rd17;
	cvta.to.global.u64 	%rd25, %rd16;
	cvta.to.global.u64 	%rd26, %rd15;
	cvta.to.global.u64 	%rd27, %rd14;
	cvta.to.global.u64 	%rd28, %rd13;
	cvta.to.global.u64 	%rd29, %rd12;
	cvta.to.global.u64 	%rd30, %rd11;
	cvta.to.global.u64 	%rd31, %rd10;
	cvta.to.global.u64 	%rd32, %rd9;
	cvta.to.global.u64 	%rd33, %rd8;
	cvta.to.global.u64 	%rd34, %rd7;
	cvta.to.global.u64 	%rd35, %rd6;
	cvta.to.global.u64 	%rd36, %rd5;
	cvta.to.global.u64 	%rd37, %rd4;
	cvta.to.global.u64 	%rd38, %rd3;
	cvta.to.global.u64 	%rd39, %rd2;
	cvta.to.global.u64 	%rd40, %rd1;
	mov.u32 	%r1, %tid.x;
	shl.b32 	%r2, %r1, 2;
	mov.u32 	%r3, _ZZ9kernel_37PfS_S_S_S_S_S_S_S_S_S_S_S_S_S_S_S_S_S_S_E5myVar;
	add.s32 	%r4, %r3, %r2;
	ld.shared.f32 	%f1, [%r4];
	cvt.f64.f32 	%fd1, %f1;
	mul.f64 	%fd2, %fd1, 0d40418BFE64F54D1F;
	cvt.rn.f32.f64 	%f2, %fd2;
	st.shared.f32 	[_ZZ9kernel_37PfS_S_S_S_S_S_S_S_S_S_S_S_S_S_S_S_S_S_S_E5myVar+12], %f2;
	ld.shared.f32 	%f3, [%r4];
	cvt.f64.f32 	%fd3, %f3;
	mul.f64 	%fd4, %fd3, 0d404568E9BBF0DC77;
	cvt.rn.f32.f64 	%f4, %fd4;
	st.shared.f32 	[_ZZ9kernel_37PfS_S_S_S_S_S_S_S_S_S_S_S_S_S_S_S_S_S_S_E5myVar+8], %f4;
	ld.shared.f32 	%f5, [%r4];
	cvt.f64.f32 	%fd5, %f5;
	mul.f64 	%fd6, %fd5, 0d402DAC7B24638C97;
	cvt.rn.f32.f64 	%f6, %fd6;
	st.shared.f32 	[_ZZ9kernel_37PfS_S_S_S_S_S_S_S_S_S_S_S_S_S_S_S_S_S_S_E5myVar+28], %f6;
	ld.shared.f32 	%f7, [%r4];
	cvt.f64.f32 	%fd7, %f7;
	mul.f64 	%fd8, %fd7, 0d4039A7404EA4A8C1;
	cvt.rn.f32.f64 	%f8, %fd8;
	st.shared.f32 	[_ZZ9kernel_37PfS_S_S_S_S_S_S_S_S_S_S_S_S_S_S_S_S_S_S_E5myVar+32], %f8;
	ld.shared.f32 	%f9, [%r4];
	cvt.f64.f32 	%fd9, %f9;
	mul.f64 	%fd10, %fd9, 0d403AF64E7AB75643;
	cvt.rn.f32.f64 	%f10, %fd10;
	st.shared.f32 	[_ZZ9kernel_37PfS_S_S_S_S_S_S_S_S_S_S_S_S_S_S_S_S_S_S_E5myVar+16], %f10;
	ld.shared.f32 	%f11, [%r4];
	cvt.f64.f32 	%fd11, %f11;
	mul.f64 	%fd12, %fd11, 0d4043E3C925785F8D;
	cvt.rn.f32.f64 	%f12, %fd12;
	st.shared.f32 	[_ZZ9kernel_37PfS_S_S_S_S_S_S_S_S_S_S_S_S_S_S_S_S_S_S_E5myVar+20], %f12;
	ld.shared.f32 	%f13, [%r4];
	cvt.f64.f32 	%fd13, %f13;
	mul.f64 	%fd14, %fd13, 0d404385D72BCB5FE5;
	cvt.rn.f32.f64 	%f14, %fd14;
	st.shared.f32 	[_ZZ9kernel_37PfS_S_S_S_S_S_S_S_S_S_S_S_S_S_S_S_S_S_S_E5myVar+4], %f14;
	ld.shared.f32 	%f15, [%r4];
	cvt.f64.f32 	%fd15, %f15;
	mul.f64 	%fd16, %fd15, 0d4028272CB641700D;
	cvt.rn.f32.f64 	%f16, %fd16;
	st.shared.f32 	[_ZZ9kernel_37PfS_S_S_S_S_S_S_S_S_S_S_S_S_S_S_S_S_S_S_E5myVar+4], %f16;
	ld.shared.f32 	%f17, [%r4];
	cvt.f64.f32 	%fd17, %f17;
	mul.f64 	%fd18, %fd17, 0d4048890435EFA616;
	cvt.rn.f32.f64 	%f18, %fd18;
	st.shared.f32 	[_ZZ9kernel_37PfS_S_S_S_S_S_S_S_S_S_S_S_S_S_S_S_S_S_S_E5myVar+12], %f18;
	ld.shared.f32 	%f19, [%r4];
	cvt.f64.f32 	%fd19, %f19;
	mul.f64 	%fd20, %fd19, 0d40462539756C93A7;
	cvt.rn.f32.f64 	%f20, %fd20;
	st.shared.f32 	[_ZZ9kernel_37PfS_S_S_S_S_S_S_S_S_S_S_S_S_S_S_S_S_S_S_E5myVar+20], %f20;
	ld.shared.f32 	%f21, [_ZZ9kernel_37PfS_S_S_S_S_S_S_S_S_S_S_S_S_S_S_S_S_S_S_E5myVar];
	st.global.f32 	[%rd40], %f21;
	st.global.f32 	[%rd39+4], %f16;
	st.global.f32 	[%rd38+8], %f4;
	st.global.f32 	[%rd37+12], %f18;
	st.global.f32 	[%rd36+16], %f10;
	st.global.f32 	[%rd35+20], %f20;
	ld.shared.f32 	%f22, [_ZZ9kernel_37PfS_S_S_S_S_S_S_S_S_S_S_S_S_S_S_S_S_S_S_E5myVar+24];
	st.global.f32 	[%rd34+24], %f22;
	st.global.f32 	[%rd33+28], %f6;
	st.global.f32 	[%rd32+32], %f8;
	ld.shared.f32 	%f23, [_ZZ9kernel_37PfS_S_S_S_S_S_S_S_S_S_S_S_S_S_S_S_S_S_S_E5myVar+36];
	st.global.f32 	[%rd31+36], %f23;
	ld.shared.f32 	%f24, [_ZZ9kernel_37PfS_S_S_S_S_S_S_S_S_S_S_S_S_S_S_S_S_S_S_E5myVar+40];
	st.global.f32 	[%rd30+40], %f24;
	ld.shared.f32 	%f25, [_ZZ9kernel_37PfS_S_S_S_S_S_S_S_S_S_S_S_S_S_S_S_S_S_S_E5myVar+44];
	st.global.f32 	[%rd29+44], %f25;
	ld.shared.f32 	%f26, [_ZZ9kernel_37PfS_S_S_S_S_S_S_S_S_S_S_S_S_S_S_S_S_S_S_E5myVar+48];
	st.global.f32 	[%rd28+48], %f26;
	ld.shared.f32 	%f27, [_ZZ9kernel_37PfS_S_S_S_S_S_S_S_S_S_S_S_S_S_S_S_S_S_S_E5myVar+52];
	st.global.f32 	[%rd27+52], %f27;
	ld.shared.f32 	%f28, [_ZZ9kernel_37PfS_S_S_S_S_S_S_S_S_S_S_S_S_S_S_S_S_S_S_E5myVar+56];
	st.global.f32 	[%rd26+56], %f28;
	ld.shared.f32 	%f29, [_ZZ9kernel_37PfS_S_S_S_S_S_S_S_S_S_S_S_S_S_S_S_S_S_S_E5myVar+60];
	st.global.f32 	[%rd25+60], %f29;
	ld.shared.f32 	%f30, [_ZZ9kernel_37PfS_S_S_S_S_S_S_S_S_S_S_S_S_S_S_S_S_S_S_E5myVar+64];
	st.global.f32 	[%rd24+64], %f30;
	ld.shared.f32 	%f31, [_ZZ9kernel_37PfS_S_S_S_S_S_S_S_S_S_S_S_S_S_S_S_S_S_S_E5myVar+68];
	st.global.f32 	[%rd23+68], %f31;
	ld.shared.f32 	%f32, [_ZZ9kernel_37PfS_S_S_S_S_S_S_S_S_S_S_S_S_S_S_S_S_S_S_E5myVar+72];
	st.global.f32 	[%rd22+72], %f32;
	ld.shared.f32 	%f33, [_ZZ9kernel_37PfS_S_S_S_S_S_S_S_S_S_S_S_S_S_S_S_S_S_S_E5myVar+76];
	st.global.f32 	[%rd21+76], %f33;
	ret;

}
	// .globl	_Z9kernel_38PfS_S_S_S_S_S_S_S_S_S_S_S_S_S_S_S_S_S_S_
.visible .entry _Z9kernel_38PfS_S_S_S_S_S_S_S_S_S_S_S_S_S_S_S_S_S_S_(
	.param .u64 .ptr .align 1 _Z9kernel_38PfS_S_S_S_S_S_S_S_S_S_S_S_S_S_S_S_S_S_S__param_0,
	.param .u64 .ptr .align 1 _Z9kernel_38PfS_S_S_S_S_S_S_S_S_S_S_S_S_S_S_S_S_S_S__param_1,
	.param .u64 .ptr .align 1 _Z9kernel_38PfS_S_S_S_S_S_S_S_S_S_S_S_S_S_S_S_S_S_S__param_2,
	.param .u64 .ptr .align 1 _Z9kernel_38PfS_S_S_S_S_S_S_S_S_S_S_S_S_S_S_S_S_S_S__param_3,
	.param .u64 .ptr .align 1 _Z9kernel_38PfS_S_S_S_S_S_S_S_S_S_S_S_S_S_S_S_S_S_S__param_4,
	.param .u64 .ptr .align 1 _Z9kernel_38PfS_S_S_S_S_S_S_S_S_S_S_S_S_S_S_S_S_S_S__param_5,
	.param .u64 .ptr .align 1 _Z9kernel_38PfS_S_S_S_S_S_S_S_S_S_S_S_S_S_S_S_S_S_S__param_6,
	.param .u64 .ptr .align 1 _Z9kernel_38PfS_S_S_S_S_S_S_S_S_S_S_S_S_S_S_S_S_S_S__param_7,
	.param .u64 .ptr .align 1 _Z9kernel_38PfS_S_S_S_S_S_S_S_S_S_S_S_S_S_S_S_S_S_S__param_8,
	.param .u64 .ptr .align 1 _Z9kernel_38PfS_S_S_S_S_S_S_S_S_S_S_S_S_S_S_S_S_S_S__param_9,
	.param .u64 .ptr .align 1 _Z9kernel_38PfS_S_S_S_S_S_S_S_S_S_S_S_S_S_S_S_S_S_S__param_10,
	.param .u64 .ptr .align 1 _Z9kernel_38PfS_S_S_S_S_S_S_S_S_S_S_S_S_S_S_S_S_S_S__param_11,
	.param .u64 .ptr .align 1 _Z9kernel_38PfS_S_S_S_S_S_S_S_S_S_S_S_S_S_S_S_S_S_S__param_12,
	.param .u64 .ptr .align 1 _Z9kernel_38PfS_S_S_S_S_S_S_S_S_S_S_S_S_S_S_S_S_S_S__param_13,
	.param .u64 .ptr .align 1 _Z9kernel_38PfS_S_S_S_S_S_S_S_S_S_S_S_S_S_S_S_S_S_S__param_14,
	.param .u64 .ptr .align 1 _Z9kernel_38PfS_S_S_S_S_S_S_S_S_S_S_S_S_S_S_S_S_S_S__param_15,
	.param .u64 .ptr .align 1 _Z9kernel_38PfS_S_S_S_S_S_S_S_S_S_S_S_S_S_S_S_S_S_S__param_16,
	.param .u64 .ptr .align 1 _Z9kernel_38PfS_S_S_S_S_S_S_S_S_S_S_S_S_S_S_S_S_S_S__param_17,
	.param .u64 .ptr .align 1 _Z9kernel_38PfS_S_S_S_S_S_S_S_S_S_S_S_S_S_S_S_S_S_S__param_18,
	.param .u64 .ptr .align 1 _Z9kernel_38PfS_S_S_S_S_S_S_S_S_S_S_S_S_S_S_S_S_S_S__param_19
)
{
	.reg .b32 	%r<5>;
	.reg .b32 	%f<34>;
	.reg .b64 	%rd<41>;
	.reg .b64 	%fd<21>;
	// demoted variable
	.shared .align 4 .b8 _ZZ9kernel_38PfS_S_S_S_S_S_S_S_S_S_S_S_S_S_S_S_S_S_S_E5myVar[4096];
	ld.param.u64 	%rd1, [_Z9kernel_38PfS_S_S_S_S_S_S_S_S_S_S_S_S_S_S_S_S_S_S__param_0];
	ld.param.u64 	%rd2, [_Z9kernel_38PfS_S_S_S_S_S_S_S_S_S_S_S_S_S_S_S_S_S_S__param_1];
	ld.param.u64 	%rd3, [_Z9kernel_38PfS_S_S_S_S_S_S_S_S_S_S_S_S_S_S_S_S_S_S__param_2];
	ld.param.u64 	%rd4, [_Z9kernel_38PfS_S_S_S_S_S_S_S_S_S_S_S_S_S_S_S_S_S_S__param_3];
	ld.param.u64 	%rd5, [_Z9kernel_38PfS_S_S_S_S_S_S_S_S_S_S_S_S_S_S_S_S_S_S__param_4];
	ld.param.u64 	%rd6, [_Z9kernel_38PfS_S_S_S_S_S_S_S_S_S_S_S_S_S_S_S_S_S_S__param_5];
	ld.param.u64 	%rd7, [_Z9kernel_38PfS_S_S_S_S_S_S_S_S_S_S_S_S_S_S_S_S_S_S__param_6];
	ld.param.u64 	%rd8, [_Z9kernel_38PfS_S_S_S_S_S_S_S_S_S_S_S_S_S_S_S_S_S_S__param_7];
	ld.param.u64 	%rd9, [_Z9kernel_38PfS_S_S_S_S_S_S_S_S_S_S_S_S_S_S_S_S_S_S__param_8];
	ld.param.u64 	%rd10, [_Z9kernel_38PfS_S_S_S_S_S_S_S_S_S_S_S_S_S_S_S_S_S_S__param_9];
	ld.param.u64 	%rd11, [_Z9kernel_38PfS_S_S_S_S_S_S_S_S_S_S_S_S_S_S_S_S_S_S__param_10];
	ld.param.u64 	%rd12, [_Z9kernel_38PfS_S_S_S_S_S_S_S_S_S_S_S_S_S_S_S_S_S_S__param_11];
	ld.param.u64 	%rd13, [_Z9kernel_38PfS_S_S_S_S_S_S_S_S_S_S_S_S_S_S_S_S_S_S__param_12];
	ld.param.u64 	%rd14, [_Z9kernel_38PfS_S_S_S_S_S_S_S_S_S_S_S_S_S_S_S_S_S_S__param_13];
	ld.param.u64 	%rd15, [_Z9kernel_38PfS_S_S_S_S_S_S_S_S_S_S_S_S_S_S_S_S_S_S__param_14];
	ld.param.u64 	%rd16, [_Z9kernel_38PfS_S_S_S_S_S_S_S_S_S_S_S_S_S_S_S_S_S_S__param_15];
	ld.param.u64 	%rd17, [_Z9kernel_38PfS_S_S_S_S_S_S_S_S_S_S_S_S_S_S_S_S_S_S__param_16];
	ld.param.u64 	%rd18, [_Z9kernel_38PfS_S_S_S_S_S_S_S_S_S_S_S_S_S_S_S_S_S_S__param_17];
	ld.param.u64 	%rd19, [_Z9kernel_38PfS_S_S_S_S_S_S_S_S_S_S_S_S_S_S_S_S_S_S__param_18];
	ld.param.u64 	%rd20, [_Z9kernel_38PfS_S_S_S_S_S_S_S_S_S_S_S_S_S_S_S_S_S_S__param_19];
	cvta.to.global.u64 	%rd21, %rd20;
	cvta.to.global.u64 	%rd22, %rd19;
	cvta.to.global.u64 	%rd23, %rd18;
	cvta.to.global.u64 	%rd24, %rd17;
	cvta.to.global.u64 	%rd25, %rd16;
	cvta.to.global.u64 	%rd26, %rd15;
	cvta.to.global.u64 	%rd27, %rd14;
	cvta.to.global.u64 	%rd28, %rd13;
	cvta.to.global.u64 	%rd29, %rd12;
	cvta.to.global.u64 	%rd30, %rd11;
	cvta.to.global.u64 	%rd31, %rd10;
	cvta.to.global.u64 	%rd32, %rd9;
	cvta.to.global.u64 	%rd33, %rd8;
	cvta.to.global.u64 	%rd34, %rd7;
	cvta.to.global.u64 	%rd35, %rd6;
	cvta.to.global.u64 	%rd36, %rd5;
	cvta.to.global.u64 	%rd37, %rd4;
	cvta.to.global.u64 	%rd38, %rd3;
	cvta.to.global.u64 	%rd39, %rd2;
	cvta.to.global.u64 	%rd40, %rd1;
	mov.u32 	%r1, %tid.x;
	shl.b32 	%r2, %r1, 2;
	mov.u32 	%r3, _ZZ9kernel_38PfS_S_S_S_S_S_S_S_S_S_S_S_S_S_S_S_S_S_S_E5myVar;
	add.s32 	%r4, %r3, %r2;
	ld.shared.f32 	%f1, [%r4];
	cvt.f64.f32 	%fd1, %f1;
	mul.f64 	%fd2, %fd1, 0d4030F370EF566491;
	cvt.rn.f32.f64 	%f2, %fd2;
	st.shared.f32 	[_ZZ9kernel_38PfS_S_S_S_S_S_S_S_S_S_S_S_S_S_S_S_S_S_S_E5myVar+32], %f2;
	ld.shared.f32 	%f3, [%r4];
	cvt.f64.f32 	%fd3, %f3;
	mul.f64 	%fd4, %fd3, 0d4030B9374BC6A7F0;
	cvt.rn.f32.f64 	%f4, %fd4;
	st.shared.f32 	[_ZZ9kernel_38PfS_S_S_S_S_S_S_S_S_S_S_S_S_S_S_S_S_S_S_E5myVar+24], %f4;
	ld.shared.f32 	%f5, [%r4];
	cvt.f64.f32 	%fd5, %f5;
	mul.f64 	%fd6, %fd5, 0d3FE00C521DDA059A;
	cvt.rn.f32.f64 	%f6, %fd6;
	st.shared.f32 	[_ZZ9kernel_38PfS_S_S_S_S_S_S_S_S_S_S_S_S_S_S_S_S_S_S_E5myVar+4], %f6;
	ld.shared.f32 	%f7, [%r4];
	cvt.f64.f32 	%fd7, %f7;
	mul.f64 	%fd8, %fd7, 0d402FF020C49BA5E3;
	cvt.rn.f32.f64 	%f8, %fd8;
	st.shared.f32 	[_ZZ9kernel_38PfS_S_S_S_S_S_S_S_S_S_S_S_S_S_S_S_S_S_S_E5myVar+32], %f8;
	ld.shared.f32 	%f9, [%r4];
	cvt.f64.f32 	%fd9, %f9;
	mul.f64 	%fd10, %fd9, 0d403544894C447C31;
	cvt.rn.f32.f64 	%f10, %fd10;
	st.shared.f32 	[_ZZ9kernel_38PfS_S_S_S_S_S_S_S_S_S_S_S_S_S_S_S_S_S_S_E5myVar+36], %f10;
	ld.shared.f32 	%f11, [%r4];
	cvt.f64.f32 	%fd11, %f11;
	mul.f64 	%fd12, %fd11, 0d4048B7015C209247;
	cvt.rn.f32.f64 	%f12, %fd12;
	st.shared.f32 	[_ZZ9kernel_38PfS_S_S_S_S_S_S_S_S_S_S_S_S_S_S_S_S_S_S_E5myVar+16], %f12;
	ld.shared.f32 	%f13, [%r4];
	cvt.f64.f32 	%fd13, %f13;
	mul.f64 	%fd14, %fd13, 0d4033BED6A9C560C8;
	cvt.rn.f32.f64 	%f14, %fd14;
	st.shared.f32 	[_ZZ9kernel_38PfS_S_S_S_S_S_S_S_S_S_S_S_S_S_S_S_S_S_S_E5myVar+4], %f14;
	ld.shared.f32 	%f15, [%r4];
	cvt.f64.f32 	%fd15, %f15;
	mul.f64 	%fd16, %fd15, 0d40192A5B0FF10ECB;
	cvt.rn.f32.f64 	%f16, %fd16;
	st.shared.f32 	[_ZZ9kernel_38PfS_S_S_S_S_S_S_S_S_S_S_S_S_S_S_S_S_S_S_E5myVar], %f16;
	ld.shared.f32 	%f17, [%r4];
	cvt.f64.f32 	%fd17, %f17;
	mul.f64 	%fd18, %fd17, 0d3FF1D7A355043E53;
	cvt.rn.f32.f64 	%f18, %fd18;
	st.shared.f32 	[_ZZ9kernel_38PfS_S_S_S_S_S_S_S_S_S_S_S_S_S_S_S_S_S_S_E5myVar+20], %f18;
	ld.shared.f32 	%f19, [%r4];
	cvt.f64.f32 	%fd19, %f19;
	mul.f64 	%fd20, %fd19, 0d403E5D22C881E471;
	cvt.rn.f32.f64 	%f20, %fd20;
	st.shared.f32 	[_ZZ9kernel_38PfS_S_S_S_S_S_S_S_S_S_S_S_S_S_S_S_S_S_S_E5myVar], %f20;
	st.global.f32 	[%rd40], %f20;
	st.global.f32 	[%rd39+4], %f14;
	ld.shared.f32 	%f21, [_ZZ9kernel_38PfS_S_S_S_S_S_S_S_S_S_S_S_S_S_S_S_S_S_S_E5myVar+8];
	st.global.f32 	[%rd38+8], %f21;
	ld.shared.f32 	%f22, [_ZZ9kernel_38PfS_S_S_S_S_S_S_S_S_S_S_S_S_S_S_S_S_S_S_E5myVar+12];
	st.global.f32 	[%rd37+12], %f22;
	st.global.f32 	[%rd36+16], %f12;
	st.global.f32 	[%rd35+20], %f18;
	st.global.f32 	[%rd34+24], %f4;
	ld.shared.f32 	%f23, [_ZZ9kernel_38PfS_S_S_S_S_S_S_S_S_S_S_S_S_S_S_S_S_S_S_E5myVar+28];
	st.global.f32 	[%rd33+28], %f23;
	st.global.f32 	[%rd32+32], %f8;
	st.global.f32 	[%rd31+36], %f10;
	ld.shared.f32 	%f24, [_ZZ9kernel_38PfS_S_S_S_S_S_S_S_S_S_S_S_S_S_S_S_S_S_S_E5myVar+40];
	st.global.f32 	[%rd30+40], %f24;
	ld.shared.f32 	%f25, [_ZZ9kernel_38PfS_S_S_S_S_S_S_S_S_S_S_S_S_S_S_S_S_S_S_E5myVar+44];
	st.global.f32 	[%rd29+44], %f25;
	ld.shared.f32 	%f26, [_ZZ9kernel_38PfS_S_S_S_S_S_S_S_S_S_S_S_S_S_S_S_S_S_S_E5myVar+48];
	st.global.f32 	[%rd28+48], %f26;
	ld.shared.f32 	%f27, [_ZZ9kernel_38PfS_S_S_S_S_S_S_S_S_S_S_S_S_S_S_S_S_S_S_E5myVar+52];
	st.global.f32 	[%rd27+52], %f27;
	ld.shared.f32 	%f28, [_ZZ9kernel_38PfS_S_S_S_S_S_S_S_S_S_S_S_S_S_S_S_S_S_S_E5myVar+56];
	st.global.f32 	[%rd26+56], %f28;
	ld.shared.f32 	%f29, [_ZZ9kernel_38PfS_S_S_S_S_S_S_S_S_S_S_S_S_S_S_S_S_S_S_E5myVar+60];
	st.global.f32 	[%rd25+60], %f29;
	ld.shared.f32 	%f30, [_ZZ9kernel_38PfS_S_S_S_S_S_S_S_S_S_S_S_S_S_S_S_S_S_S_E5myVar+64];
	st.global.f32 	[%rd24+64], %f30;
	ld.shared.f32 	%f31, [_ZZ9kernel_38PfS_S_S_S_S_S_S_S_S_S_S_S_S_S_S_S_S_S_S_E5myVar+68];
	st.global.f32 	[%rd23+68], %f31;
	ld.shared.f32 	%f32, [_ZZ9kernel_38PfS_S_S_S_S_S_S_S_S_S_S_S_S_S_S_S_S_S_S_E5myVar+72];
	st.global.f32 	[%rd22+72], %f32;
	ld.shared.f32 	%f33, [_ZZ9kernel_38PfS_S_S_S_S_S_S_S_S_S_S_S_S_S_S_S_S_S_S_E5myVar+76];
	st.global.f32 	[%rd21+76], %f33;
	ret;

}
	// .globl	_Z9kernel_39PfS_S_S_S_S_S_S_S_S_S_S_S_S_S_S_S_S_S_S_
.visible .entry _Z9kernel_39PfS_S_S_S_S_S_S_S_S_S_S_S_S_S_S_S_S_S_S_(
	.param .u64 .ptr .align 1 _Z9kernel_39PfS_S_S_S_S_S_S_S_S_S_S_S_S_S_S_S_S_S_S__param_0,
	.param .u64 .ptr .align 1 _Z9kernel_39PfS_S_S_S_S_S_S_S_S_S_S_S_S_S_S_S_S_S_S__param_1,
	.param .u64 .ptr .align 1 _Z9kernel_39PfS_S_S_S_S_S_S_S_S_S_S_S_S_S_S_S_S_S_S__param_2,
	.param .u64 .ptr .align 1 _Z9kernel_39PfS_S_S_S_S_S_S_S_S_S_S_S_S_S_S_S_S_S_S__param_3,
	.param .u64 .ptr .align 1 _Z9kernel_39PfS_S_S_S_S_S_S_S_S_S_S_S_S_S_S_S_S_S_S__param_4,
	.param .u64 .ptr .align 1 _Z9kernel_39PfS_S_S_S_S_S_S_S_S_S_S_S_S_S_S_S_S_S_S__param_5,
	.param .u64 .ptr .align 1 _Z9kernel_39PfS_S_S_S_S_S_S_S_S_S_S_S_S_S_S_S_S_S_S__param_6,
	.param .u64 .ptr .align 1 _Z9kernel_39PfS_S_S_S_S_S_S_S_S_S_S_S_S_S_S_S_S_S_S__param_7,
	.param .u64 .ptr .align 1 _Z9kernel_39PfS_S_S_S_S_S_S_S_S_S_S_S_S_S_S_S_S_S_S__param_8,
	.param .u64 .ptr .align 1 _Z9kernel_39PfS_S_S_S_S_S_S_S_S_S_S_S_S_S_S_S_S_S_S__param_9,
	.param .u64 .ptr .align 1 _Z9kernel_39PfS_S_S_S_S_S_S_S_S_S_S_S_S_S_S_S_S_S_S__param_10,
	.param .u64 .ptr .align 1 _Z9kernel_39PfS_S_S_S_S_S_S_S_S_S_S_S_S_S_S_S_S_S_S__param_11,
	.param .u64 .ptr .align 1 _Z9kernel_39PfS_S_S_S_S_S_S_S_S_S_S_S_S_S_S_S_S_S_S__param_12,
	.param .u64 .ptr .align 1 _Z9kernel_39PfS_S_S_S_S_S_S_S_S_S_S_S_S_S_S_S_S_S_S__param_13,
	.param .u64 .ptr .align 1 _Z9kernel_39PfS_S_S_S_S_S_S_S_S_S_S_S_S_S_S_S_S_S_S__param_14,
	.param .u64 .ptr .align 1 _Z9kernel_39PfS_S_S_S_S_S_S_S_S_S_S_S_S_S_S_S_S_S_S__param_15,
	.param .u64 .ptr .align 1 _Z9kernel_39PfS_S_S_S_S_S_S_S_S_S_S_S_S_S_S_S_S_S_S__param_16,
	.param .u64 .ptr .align 1 _Z9kernel_39PfS_S_S_S_S_S_S_S_S_S_S_S_S_S_S_S_S_S_S__param_17,
	.param .u64 .ptr .align 1 _Z9kernel_39PfS_S_S_S_S_S_S_S_S_S_S_S_S_S_S_S_S_S_S__param_18,
	.param .u64 .ptr .align 1 _Z9kernel_39PfS_S_S_S_S_S_S_S_S_S_S_S_S_S_S_S_S_S_S__param_19
)
{
	.reg .b32 	%r<5>;
	.reg .b32 	%f<34>;
	.reg .b64 	%rd<41>;
	.reg .b64 	%fd<21>;
	// demoted variable
	.shared .align 4 .b8 _ZZ9kernel_39PfS_S_S_S_S_S_S_S_S_S_S_S_S_S_S_S_S_S_S_E5myVar[4096];
	ld.param.u64 	%rd1, [_Z9kernel_39PfS_S_S_S_S_S_S_S_S_S_S_S_S_S_S_S_S_S_S__param_0];
	ld.param.u64 	%rd2, [_Z9kernel_39PfS_S_S_S_S_S_S_S_S_S_S_S_S_S_S_S_S_S_S__param_1];
	ld.param.u64 	%rd3, [_Z9kernel_39PfS_S_S_S_S_S_S_S_S_S_S_S_S_S_S_S_S_S_S__param_2];
	ld.param.u64 	%rd4, [_Z9kernel_39PfS_S_S_S_S_S_S_S_S_S_S_S_S_S_S_S_S_S_S__param_3];
	ld.param.u64 	%rd5, [_Z9kernel_39PfS_S_S_S_S_S_S_S_S_S_S_S_S_S_S_S_S_S_S__param_4];
	ld.param.u64 	%rd6, [_Z9kernel_39PfS_S_S_S_S_S_S_S_S_S_S_S_S_S_S_S_S_S_S__param_5];
	ld.param.u64 	%rd7, [_Z9kernel_39PfS_S_S_S_S_S_S_S_S_S_S_S_S_S_S_S_S_S_S__param_6];
	ld.param.u64 	%rd8, [_Z9kernel_39PfS_S_S_S_S_S_S_S_S_S_S_S_S_S_S_S_S_S_S__param_7];
	ld.param.u64 	%rd9, [_Z9kernel_39PfS_S_S_S_S_S_S_S_S_S_S_S_S_S_S_S_S_S_S__param_8];
	ld.param.u64 	%rd10, [_Z9kernel_39PfS_S_S_S_S_S_S_S_S_S_S_S_S_S_S_S_S_S_S__param_9];
	ld.param.u64 	%rd11, [_Z9kernel_39PfS_S_S_S_S_S_S_S_S_S_S_S_S_S_S_S_S_S_S__param_10];
	ld.param.u64 	%rd12, [_Z9kernel_39PfS_S_S_S_S_S_S_S_S_S_S_S_S_S_S_S_S_S_S__param_11];
	ld.param.u64 	%rd13, [_Z9kernel_39PfS_S_S_S_S_S_S_S_S_S_S_S_S_S_S_S_S_S_S__param_12];
	ld.param.u64 	%rd14, [_Z9kernel_39PfS_S_S_S_S_S_S_S_S_S_S_S_S_S_S_S_S_S_S__param_13];
	ld.param.u64 	%rd15, [_Z9kernel_39PfS_S_S_S_S_S_S_S_S_S_S_S_S_S_S_S_S_S_S__param_14];
	ld.param.u64 	%rd16, [_Z9kernel_39PfS_S_S_S_S_S_S_S_S_S_S_S_S_S_S_S_S_S_S__param_15];
	ld.param.u64 	%rd17, [_Z9kernel_39PfS_S_S_S_S_S_S_S_S_S_S_S_S_S_S_S_S_S_S__param_16];
	ld.param.u64 	%rd18, [_Z9kernel_39PfS_S_S_S_S_S_S_S_S_S_S_S_S_S_S_S_S_S_S__param_17];
	ld.param.u64 	%rd19, [_Z9kernel_39PfS_S_S_S_S_S_S_S_S_S_S_S_S_S_S_S_S_S_S__param_18];
	ld.param.u64 	%rd20, [_Z9kernel_39PfS_S_S_S_S_S_S_S_S_S_S_S_S_S_S_S_S_S_S__param_19];
	cvta.to.global.u64 	%rd21, %rd20;
	cvta.to.global.u64 	%rd22, %rd19;
	cvta.to.global.u64 	%rd23, %rd18;
	cvta.to.global.u64 	%rd24, %rd17;
	cvta.to.global.u64 	%rd25, %rd16;
	cvta.to.global.u64 	%rd26, %rd15;
	cvta.to.global.u64 	%rd27, %rd14;
	cvta.to.global.u64 	%rd28, %rd13;
	cvta.to.global.u64 	%rd29, %rd12;
	cvta.to.global.u64 	%rd30, %rd11;
	cvta.to.global.u64 	%rd31, %rd10;
	cvta.to.global.u64 	%rd32, %rd9;
	cvta.to.global.u64 	%rd33, %rd8;
	cvta.to.global.u64 	%rd34, %rd7;
	cvta.to.global.u64 	%rd35, %rd6;
	cvta.to.global.u64 	%rd36, %rd5;
	cvta.to.global.u64 	%rd37, %rd4;
	cvta.to.global.u64 	%rd38, %rd3;
	cvta.to.global.u64 	%rd39, %rd2;
	cvta.to.global.u64 	%rd40, %rd1;
	mov.u32 	%r1, %tid.x;
	shl.b32 	%r2, %r1, 2;
	mov.u32 	%r3, _ZZ9kernel_39PfS_S_S_S_S_S_S_S_S_S_S_S_S_S_S_S_S_S_S_E5myVar;
	add.s32 	%r4, %r3, %r2;
	ld.shared.f32 	%f1, [%r4];
	cvt.f64.f32 	%fd1, %f1;
	mul.f64 	%fd2, %fd1, 0d40483EC9320D9946;
	cvt.rn.f32.f64 	%f2, %fd2;
	st.shared.f32 	[_ZZ9kernel_39PfS_S_S_S_S_S_S_S_S_S_S_S_S_S_S_S_S_S_S_E5myVar+16], %f2;
	ld.shared.f32 	%f3, [%r4];
	cvt.f64.f32 	%fd3, %f3;
	mul.f64 	%fd4, %fd3, 0d4029376A0DBAD3A6;
	cvt.rn.f32.f64 	%f4, %fd4;
	st.shared.f32 	[_ZZ9kernel_39PfS_S_S_S_S_S_S_S_S_S_S_S_S_S_S_S_S_S_S_E5myVar+36], %f4;
	ld.shared.f32 	%f5, [%r4];
	cvt.f64.f32 	%fd5, %f5;
	mul.f64 	%fd6, %fd5, 0d404194345CFEDE98;
	cvt.rn.f32.f64 	%f6, %fd6;
	st.shared.f32 	[_ZZ9kernel_39PfS_S_S_S_S_S_S_S_S_S_S_S_S_S_S_S_S_S_S_E5myVar+8], %f6;
	ld.shared.f32 	%f7, [%r4];
	cvt.f64.f32 	%fd7, %f7;
	mul.f64 	%fd8, %fd7, 0d3FF30348F53C579F;
	cvt.rn.f32.f64 	%f8, %fd8;
	st.shared.f32 	[_ZZ9kernel_39PfS_S_S_S_S_S_S_S_S_S_S_S_S_S_S_S_S_S_S_E5myVar], %f8;
	ld.shared.f32 	%f9, [%r4];
	cvt.f64.f32 	%fd9, %f9;
	mul.f64 	%fd10, %fd9, 0d4046AEA0B1BBCF4F;
	cvt.rn.f32.f64 	%f10, %fd10;
	st.shared.f32 	[_ZZ9kernel_39PfS_S_S_S_S_S_S_S_S_S_S_S_S_S_S_S_S_S_S_E5myVar+20], %f10;
	ld.shared.f32 	%f11, [%r4];
	cvt.f64.f32 	%fd11, %f11;
	mul.f64 	%fd12, %fd11, 0d404108CF7CAA758A;
	cvt.rn.f32.f64 	%f12, %fd12;
	st.shared.f32 	[_ZZ9kernel_39PfS_S_S_S_S_S_S_S_S_S_S_S_S_S_S_S_S_S_S_E5myVar+12], %f12;
	ld.shared.f32 	%f13, [%r4];
	cvt.f64.f32 	%fd13, %f13;
	mul.f64 	%fd14, %fd13, 0d403520C5B8DC5500;
	cvt.rn.f32.f64 	%f14, %fd14;
	st.shared.f32 	[_ZZ9kernel_39PfS_S_S_S_S_S_S_S_S_S_S_S_S_S_S_S_S_S_S_E5myVar+8], %f14;
	ld.shared.f32 	%f15, [%r4];
	cvt.f64.f32 	%fd15, %f15;
	mul.f64 	%fd16, %fd15, 0d402C7D375C8D9F90;
	cvt.rn.f32.f64 	%f16, %fd16;
	st.shared.f32 	[_ZZ9kernel_39PfS_S_S_S_S_S_S_S_S_S_S_S_S_S_S_S_S_S_S_E5myVar+20], %f16;
	ld.shared.f32 	%f17, [%r4];
	cvt.f64.f32 	%fd17, %f17;
	mul.f64 	%fd18, %fd17, 0d400936049ECB31C2;
	cvt.rn.f32.f64 	%f18, %fd18;
	st.shared.f32 	[_ZZ9kernel_39PfS_S_S_S_S_S_S_S_S_S_S_S_S_S_S_S_S_S_S_E5myVar+12], %f18;
	ld.shared.f32 	%f19, [%r4];
	cvt.f64.f32 	%fd19, %f19;
	mul.f64 	%fd20, %fd19, 0d400271D57FF9B563;
	cvt.rn.f32.f64 	%f20, %fd20;
	st.shared.f32 	[_ZZ9kernel_39PfS_S_S_S_S_S_S_S_S_S_S_S_S_S_S_S_S_S_S_E5myVar+24], %f20;
	st.global.f32 	[%rd40], %f8;
	ld.shared.f32 	%f21, [_ZZ9kernel_39PfS_S_S_S_S_S_S_S_S_S_S_S_S_S_S_S_S_S_S_E5myVar+4];
	st.global.f32 	[%rd39+4], %f21;
	st.global.f32 	[%rd38+8], %f14;
	st.global.f32 	[%rd37+12], %f18;
	st.global.f32 	[%rd36+16], %f2;
	st.global.f32 	[%rd35+20], %f16;
	st.global.f32 	[%rd34+24], %f20;
	ld.shared.f32 	%f22, [_ZZ9kernel_39PfS_S_S_S_S_S_S_S_S_S_S_S_S_S_S_S_S_S_S_E5myVar+28];
	st.global.f32 	[%rd33+28], %f22;
	ld.shared.f32 	%f23, [_ZZ9kernel_39PfS_S_S_S_S_S_S_S_S_S_S_S_S_S_S_S_S_S_S_E5myVar+32];
	st.global.f32 	[%rd32+32], %f23;
	st.global.f32 	[%rd31+36], %f4;
	ld.shared.f32 	%f24, [_ZZ9kernel_39PfS_S_S_S_S_S_S_S_S_S_S_S_S_S_S_S_S_S_S_E5myVar+40];
	st.global.f32 	[%rd30+40], %f24;
	ld.shared.f32 	%f25, [_ZZ9kernel_39PfS_S_S_S_S_S_S_S_S_S_S_S_S_S_S_S_S_S_S_E5myVar+44];
	st.global.f32 	[%rd29+44], %f25;
	ld.shared.f32 	%f26, [_ZZ9kernel_39PfS_S_S_S_S_S_S_S_S_S_S_S_S_S_S_S_S_S_S_E5myVar+48];
	st.global.f32 	[%rd28+48], %f26;
	ld.shared.f32 	%f27, [_ZZ9kernel_39PfS_S_S_S_S_S_S_S_S_S_S_S_S_S_S_S_S_S_S_E5myVar+52];
	st.global.f32 	[%rd27+52], %f27;
	ld.shared.f32 	%f28, [_ZZ9kernel_39PfS_S_S_S_S_S_S_S_S_S_S_S_S_S_S_S_S_S_S_E5myVar+56];
	st.global.f32 	[%rd26+56], %f28;
	ld.shared.f32 	%f29, [_ZZ9kernel_39PfS_S_S_S_S_S_S_S_S_S_S_S_S_S_S_S_S_S_S_E5myVar+60];
	st.global.f32 	[%rd25+60], %f29;
	ld.shared.f32 	%f30, [_ZZ9kernel_39PfS_S_S_S_S_S_S_S_S_S_S_S_S_S_S_S_S_S_S_E5myVar+64];
	st.global.f32 	[%rd24+64], %f30;
	ld.shared.f32 	%f31, [_ZZ9kernel_39PfS_S_S_S_S_S_S_S_S_S_S_S_S_S_S_S_S_S_S_E5myVar+68];
	st.global.f32 	[%rd23+68], %f31;
	ld.shared.f32 	%f32, [_ZZ9kernel_39PfS_S_S_S_S_S_S_S_S_S_S_S_S_S_S_S_S_S_S_E5myVar+72];
	st.global.f32 	[%rd22+72], %f32;
	ld.shared.f32 	%f33, [_ZZ9kernel_39PfS_S_S_S_S_S_S_S_S_S_S_S_S_S_S_S_S_S_S_E5myVar+76];
	st.global.f32 	[%rd21+76], %f33;
	ret;

}
	// .globl	_Z9kernel_40PfS_S_S_S_S_S_S_S_S_S_S_S_S_S_S_S_S_S_S_
.visible .entry _Z9kernel_40PfS_S_S_S_S_S_S_S_S_S_S_S_S_S_S_S_S_S_S_(
	.param .u64 .ptr .align 1 _Z9kernel_40PfS_S_S_S_S_S_S_S_S_S_S_S_S_S_S_S_S_S_S__param_0,
	.param .u64 .ptr .align 1 _Z9kernel_40PfS_S_S_S_S_S_S_S_S_S_S_S_S_S_S_S_S_S_S__param_1,
	.param .u64 .ptr .align 1 _Z9kernel_40PfS_S_S_S_S_S_S_S_S_S_S_S_S_S_S_S_S_S_S__param_2,
	.param .u64 .ptr .align 1 _Z9kernel_40PfS_S_S_S_S_S_S_S_S_S_S_S_S_S_S_S_S_S_S__param_3,
	.param .u64 .ptr .align 1 _Z9kernel_40PfS_S_S_S_S_S_S_S_S_S_S_S_S_S_S_S_S_S_S__param_4,
	.param .u64 .ptr .align 1 _Z9kernel_40PfS_S_S_S_S_S_S_S_S_S_S_S_S_S_S_S_S_S_S__param_5,
	.param .u64 .ptr .align 1 _Z9kernel_40PfS_S_S_S_S_S_S_S_S_S_S_S_S_S_S_S_S_S_S__param_6,
	.param .u64 .ptr .align 1 _Z9kernel_40PfS_S_S_S_S_S_S_S_S_S_S_S_S_S_S_S_S_S_S__param_7,
	.param .u64 .ptr .align 1 _Z9kernel_40PfS_S_S_S_S_S_S_S_S_S_S_S_S_S_S_S_S_S_S__param_8,
	.param .u64 .ptr .align 1 _Z9kernel_40PfS_S_S_S_S_S_S_S_S_S_S_S_S_S_S_S_S_S_S__param_9,
	.param .u64 .ptr .align 1 _Z9kernel_40PfS_S_S_S_S_S_S_S_S_S_S_S_S_S_S_S_S_S_S__param_10,
	.param .u64 .ptr .align 1 _Z9kernel_40PfS_S_S_S_S_S_S_S_S_S_S_S_S_S_S_S_S_S_S__param_11,
	.param .u64 .ptr .align 1 _Z9kernel_40PfS_S_S_S_S_S_S_S_S_S_S_S_S_S_S_S_S_S_S__param_12,
	.param .u64 .ptr .align 1 _Z9kernel_40PfS_S_S_S_S_S_S_S_S_S_S_S_S_S_S_S_S_S_S__param_13,
	.param .u64 .ptr .align 1 _Z9kernel_40PfS_S_S_S_S_S_S_S_S_S_S_S_S_S_S_S_S_S_S__param_14,
	.param .u64 .ptr .align 1 _Z9kernel_40PfS_S_S_S_S_S_S_S_S_S_S_S_S_S_S_S_S_S_S__param_15,
	.param .u64 .ptr .align 1 _Z9kernel_40PfS_S_S_S_S_S_S_S_S_S_S_S_S_S_S_S_S_S_S__param_16,
	.param .u64 .ptr .align 1 _Z9kernel_40PfS_S_S_S_S_S_S_S_S_S_S_S_S_S_S_S_S_S_S__param_17,
	.param .u64 .ptr .align 1 _Z9kernel_40PfS_S_S_S_S_S_S_S_S_S_S_S_S_S_S_S_S_S_S__param_18,
	.param .u64 .ptr .align 1 _Z9kernel_40PfS_S_S_S_S_S_S_S_S_S_S_S_S_S_S_S_S_S_S__param_19
)
{
	.reg .b32 	%r<5>;
	.reg .b32 	%f<35>;
	.reg .b64 	%rd<41>;
	.reg .b64 	%fd<21>;
	// demoted variable
	.shared .align 4 .b8 _ZZ9kernel_40PfS_S_S_S_S_S_S_S_S_S_S_S_S_S_S_S_S_S_S_E5myVar[4096];
	ld.param.u64 	%rd1, [_Z9kernel_40PfS_S_S_S_S_S_S_S_S_S_S_S_S_S_S_S_S_S_S__param_0];
	ld.param.u64 	%rd2, [_Z9kernel_40PfS_S_S_S_S_S_S_S_S_S_S_S_S_S_S_S_S_S_S__param_1];
	ld.param.u64 	%rd3, [_Z9kernel_40PfS_S_S_S_S_S_S_S_S_S_S_S_S_S_S_S_S_S_S__param_2];
	ld.param.u64 	%rd4, [_Z9kernel_40PfS_S_S_S_S_S_S_S_S_S_S_S_S_S_S_S_S_S_S__param_3];
	ld.param.u64 	%rd5, [_Z9kernel_40PfS_S_S_S_S_S_S_S_S_S_S_S_S_S_S_S_S_S_S__param_4];
	ld.param.u64 	%rd6, [_Z9kernel_40PfS_S_S_S_S_S_S_S_S_S_S_S_S_S_S_S_S_S_S__param_5];
	ld.param.u64 	%rd7, [_Z9kernel_40PfS_S_S_S_S_S_S_S_S_S_S_S_S_S_S_S_S_S_S__param_6];
	ld.param.u64 	%rd8, [_Z9kernel_40PfS_S_S_S_S_S_S_S_S_S_S_S_S_S_S_S_S_S_S__param_7];
	ld.param.u64 	%rd9, [_Z9kernel_40PfS_S_S_S_S_S_S_S_S_S_S_S_S_S_S_S_S_S_S__param_8];
	ld.param.u64 	%rd10, [_Z9kernel_40PfS_S_S_S_S_S_S_S_S_S_S_S_S_S_S_S_S_S_S__param_9];
	ld.param.u64 	%rd11, [_Z9kernel_40PfS_S_S_S_S_S_S_S_S_S_S_S_S_S_S_S_S_S_S__param_10];
	ld.param.u64 	%rd12, [_Z9kernel_40PfS_S_S_S_S_S_S_S_S_S_S_S_S_S_S_S_S_S_S__param_11];
	ld.param.u64 	%rd13, [_Z9kernel_40PfS_S_S_S_S_S_S_S_S_S_S_S_S_S_S_S_S_S_S__param_12];
	ld.param.u64 	%rd14, [_Z9kernel_40PfS_S_S_S_S_S_S_S_S_S_S_S_S_S_S_S_S_S_S__param_13];
	ld.param.u64 	%rd15, [_Z9kernel_40PfS_S_S_S_S_S_S_S_S_S_S_S_S_S_S_S_S_S_S__param_14];
	ld.param.u64 	%rd16, [_Z9kernel_40PfS_S_S_S_S_S_S_S_S_S_S_S_S_S_S_S_S_S_S__param_15];
	ld.param.u64 	%rd17, [_Z9kernel_40PfS_S_S_S_S_S_S_S_S_S_S_S_S_S_S_S_S_S_S__param_16];
	ld.param.u64 	%rd18, [_Z9kernel_40PfS_S_S_S_S_S_S_S_S_S_S_S_S_S_S_S_S_S_S__param_17];
	ld.param.u64 	%rd19, [_Z9kernel_40PfS_S_S_S_S_S_S_S_S_S_S_S_S_S_S_S_S_S_S__param_18];
	ld.param.u64 	%rd20, [_Z9kernel_40PfS_S_S_S_S_S_S_S_S_S_S_S_S_S_S_S_S_S_S__param_19];
	cvta.to.global.u64 	%rd21, %rd20;
	cvta.to.global.u64 	%rd22, %rd19;
	cvta.to.global.u64 	%rd23, %rd18;
	cvta.to.global.u64 	%rd24, %rd17;
	cvta.to.global.u64 	%rd25, %rd16;
	cvta.to.global.u64 	%rd26, %rd15;
	cvta.to.global.u64 	%rd27, %rd14;
	cvta.to.global.u64 	%rd28, %rd13;
	cvta.to.global.u64 	%rd29, %rd12;
	cvta.to.global.u64 	%rd30, %rd11;
	cvta.to.global.u64 	%rd31, %rd10;
	cvta.to.global.u64 	%rd32, %rd9;
	cvta.to.global.u64 	%rd33, %rd8;
	cvta.to.global.u64 	%rd34, %rd7;
	cvta.to.global.u64 	%rd35, %rd6;
	cvta.to.global.u64 	%rd36, %rd5;
	cvta.to.global.u64 	%rd37, %rd4;
	cvta.to.global.u64 	%rd38, %rd3;
	cvta.to.global.u64 	%rd39, %rd2;
	cvta.to.global.u64 	%rd40, %rd1;
	mov.u32 	%r1, %tid.x;
	shl.b32 	%r2, %r1, 2;
	mov.u32 	%r3, _ZZ9kernel_40PfS_S_S_S_S_S_S_S_S_S_S_S_S_S_S_S_S_S_S_E5myVar;
	add.s32 	%r4, %r3, %r2;
	ld.shared.f32 	%f1, [%r4];
	cvt.f64.f32 	%fd1, %f1;
	mul.f64 	%fd2, %fd1, 0d40435F33B1077469;
	cvt.rn.f32.f64 	%f2, %fd2;
	st.shared.f32 	[_ZZ9kernel_40PfS_S_S_S_S_S_S_S_S_S_S_S_S_S_S_S_S_S_S_E5myVar+24], %f2;
	ld.shared.f32 	%f3, [%r4];
	cvt.f64.f32 	%fd3, %f3;
	mul.f64 	%fd4, %fd3, 0d400F5192EA52EF91;
	cvt.rn.f32.f64 	%f4, %fd4;
	st.shared.f32 	[_ZZ9kernel_40PfS_S_S_S_S_S_S_S_S_S_S_S_S_S_S_S_S_S_S_E5myVar], %f4;
	ld.shared.f32 	%f5, [%r4];
	cvt.f64.f32 	%fd5, %f5;
	mul.f64 	%fd6, %fd5, 0d4046EF08D4BAD7D8;
	cvt.rn.f32.f64 	%f6, %fd6;
	st.shared.f32 	[_ZZ9kernel_40PfS_S_S_S_S_S_S_S_S_S_S_S_S_S_S_S_S_S_S_E5myVar], %f6;
	ld.shared.f32 	%f7, [%r4];
	cvt.f64.f32 	%fd7, %f7;
	mul.f64 	%fd8, %fd7, 0d402EF5E28AA43351;
	cvt.rn.f32.f64 	%f8, %fd8;
	st.shared.f32 	[_ZZ9kernel_40PfS_S_S_S_S_S_S_S_S_S_S_S_S_S_S_S_S_S_S_E5myVar+32], %f8;
	ld.shared.f32 	%f9, [%r4];
	cvt.f64.f32 	%fd9, %f9;
	mul.f64 	%fd10, %fd9, 0d401D0AC53B0813CB;
	cvt.rn.f32.f64 	%f10, %fd10;
	st.shared.f32 	[_ZZ9kernel_40PfS_S_S_S_S_S_S_S_S_S_S_S_S_S_S_S_S_S_S_E5myVar+24], %f10;
	ld.shared.f32 	%f11, [%r4];
	cvt.f64.f32 	%fd11, %f11;
	mul.f64 	%fd12, %fd11, 0d401C6352220BC383;
	cvt.rn.f32.f64 	%f12, %fd12;
	st.shared.f32 	[_ZZ9kernel_40PfS_S_S_S_S_S_S_S_S_S_S_S_S_S_S_S_S_S_S_E5myVar+12], %f12;
	ld.shared.f32 	%f13, [%r4];
	cvt.f64.f32 	%fd13, %f13;
	mul.f64 	%fd14, %fd13, 0d40178566CF41F213;
	cvt.rn.f32.f64 	%f14, %fd14;
	st.shared.f32 	[_ZZ9kernel_40PfS_S_S_S_S_S_S_S_S_S_S_S_S_S_S_S_S_S_S_E5myVar+20], %f14;
	ld.shared.f32 	%f15, [%r4];
	cvt.f64.f32 	%fd15, %f15;
	mul.f64 	%fd16, %fd15, 0d4036D34CA0C282C7;
	cvt.rn.f32.f64 	%f16, %fd16;
	st.shared.f32 	[_ZZ9kernel_40PfS_S_S_S_S_S_S_S_S_S_S_S_S_S_S_S_S_S_S_E5myVar+12], %f16;
	ld.shared.f32 	%f17, [%r4];
	cvt.f64.f32 	%fd17, %f17;
	mul.f64 	%fd18, %fd17, 0d40305C17225B749B;
	cvt.rn.f32.f64 	%f18, %fd18;
	st.shared.f32 	[_ZZ9kernel_40PfS_S_S_S_S_S_S_S_S_S_S_S_S_S_S_S_S_S_S_E5myVar+8], %f18;
	ld.shared.f32 	%f19, [%r4];
	cvt.f64.f32 	%fd19, %f19;
	mul.f64 	%fd20, %fd19, 0d402E40FDC1615EC0;
	cvt.rn.f32.f64 	%f20, %fd20;
	st.shared.f32 	[_ZZ9kernel_40PfS_S_S_S_S_S_S_S_S_S_S_S_S_S_S_S_S_S_S_E5myVar+12], %f20;
	st.global.f32 	[%rd40], %f6;
	ld.shared.f32 	%f21, [_ZZ9kernel_40PfS_S_S_S_S_S_S_S_S_S_S_S_S_S_S_S_S_S_S_E5myVar+4];
	st.global.f32 	[%rd39+4], %f21;
	st.global.f32 	[%rd38+8], %f18;
	st.global.f32 	[%rd37+12], %f20;
	ld.shared.f32 	%f22, [_ZZ9kernel_40PfS_S_S_S_S_S_S_S_S_S_S_S_S_S_S_S_S_S_S_E5myVar+16];
	st.global.f32 	[%rd36+16], %f22;
	st.global.f32 	[%rd35+20], %f14;
	st.global.f32 	[%rd34+24], %f10;
	ld.shared.f32 	%f23, [_ZZ9kernel_40PfS_S_S_S_S_S_S_S_S_S_S_S_S_S_S_S_S_S_S_E5myVar+28];
	st.global.f32 	[%rd33+28], %f23;
	st.global.f32 	[%rd32+32], %f8;
	ld.shared.f32 	%f24, [_ZZ9kernel_40PfS_S_S_S_S_S_S_S_S_S_S_S_S_S_S_S_S_S_S_E5myVar+36];
	st.global.f32 	[%rd31+36], %f24;
	ld.shared.f32 	%f25, [_ZZ9kernel_40PfS_S_S_S_S_S_S_S_S_S_S_S_S_S_S_S_S_S_S_E5myVar+40];
	st.global.f32 	[%rd30+40], %f25;
	ld.shared.f32 	%f26, [_ZZ9kernel_40PfS_S_S_S_S_S_S_S_S_S_S_S_S_S_S_S_S_S_S_E5myVar+44];
	st.global.f32 	[%rd29+44], %f26;
	ld.shared.f32 	%f27, [_ZZ9kernel_40PfS_S_S_S_S_S_S_S_S_S_S_S_S_S_S_S_S_S_S_E5myVar+48];
	st.global.f32 	[%rd28+48], %f27;
	ld.shared.f32 	%f28, [_ZZ9kernel_40PfS_S_S_S_S_S_S_S_S_S_S_S_S_S_S_S_S_S_S_E5myVar+52];
	st.global.f32 	[%rd27+52], %f28;
	ld.shared.f32 	%f29, [_ZZ9kernel_40PfS_S_S_S_S_S_S_S_S_S_S_S_S_S_S_S_S_S_S_E5myVar+56];
	st.global.f32 	[%rd26+56], %f29;
	ld.shared.f32 	%f30, [_ZZ9kernel_40PfS_S_S_S_S_S_S_S_S_S_S_S_S_S_S_S_S_S_S_E5myVar+60];
	st.global.f32 	[%rd25+60], %f30;
	ld.shared.f32 	%f31, [_ZZ9kernel_40PfS_S_S_S_S_S_S_S_S_S_S_S_S_S_S_S_S_S_S_E5myVar+64];
	st.global.f32 	[%rd24+64], %f31;
	ld.shared.f32 	%f32, [_ZZ9kernel_40PfS_S_S_S_S_S_S_S_S_S_S_S_S_S_S_S_S_S_S_E5myVar+68];
	st.global.f32 	[%rd23+68], %f32;
	ld.shared.f32 	%f33, [_ZZ9kernel_40PfS_S_S_S_S_S_S_S_S_S_S_S_S_S_S_S_S_S_S_E5myVar+72];
	st.global.f32 	[%rd22+72], %f33;
	ld.shared.f32 	%f34, [_ZZ9kernel_40PfS_S_S_S_S_S_S_S_S_S_S_S_S_S_S_S_S_S_S_E5myVar+76];
	st.global.f32 	[%rd21+76], %f34;
	ret;

}
	// .globl	_Z9kernel_41PfS_S_S_S_S_S_S_S_S_S_S_S_S_S_S_S_S_S_S_
.visible .entry _Z9kernel_41PfS_S_S_S_S_S_S_S_S_S_S_S_S_S_S_S_S_S_S_(
	.param .u64 .ptr .align 1 _Z9kernel_41PfS_S_S_S_S_S_S_S_S_S_S_S_S_S_S_S_S_S_S__param_0,
	.param .u64 .ptr .align 1 _Z9kernel_41PfS_S_S_S_S_S_S_S_S_S_S_S_S_S_S_S_S_S_S__param_1,
	.param .u64 .ptr .align 1 _Z9kernel_41PfS_S_S_S_S_S_S_S_S_S_S_S_S_S_S_S_S_S_S__param_2,
	.param .u64 .ptr .align 1 _Z9kernel_41PfS_S_S_S_S_S_S_S_S_S_S_S_S_S_S_S_S_S_S__param_3,
	.param .u64 .ptr .align 1 _Z9kernel_41PfS_S_S_S_S_S_S_S_S_S_S_S_S_S_S_S_S_S_S__param_4,
	.param .u64 .ptr .align 1 _Z9kernel_41PfS_S_S_S_S_S_S_S_S_S_S_S_S_S_S_S_S_S_S__param_5,
	.param .u64 .ptr .align 1 _Z9kernel_41PfS_S_S_S_S_S_S_S_S_S_S_S_S_S_S_S_S_S_S__param_6,
	.param .u64 .ptr .align 1 _Z9kernel_41PfS_S_S_S_S_S_S_S_S_S_S_S_S_S_S_S_S_S_S__param_7,
	.param .u64 .ptr .align 1 _Z9kernel_41PfS_S_S_S_S_S_S_S_S_S_S_S_S_S_S_S_S_S_S__param_8,
	.param .u64 .ptr .align 1 _Z9kernel_41PfS_S_S_S_S_S_S_S_S_S_S_S_S_S_S_S_S_S_S__param_9,
	.param .u64 .ptr .align 1 _Z9kernel_41PfS_S_S_S_S_S_S_S_S_S_S_S_S_S_S_S_S_S_S__param_10,
	.param .u64 .ptr .align 1 _Z9kernel_41PfS_S_S_S_S_S_S_S_S_S_S_S_S_S_S_S_S_S_S__param_11,
	.param .u64 .ptr .align 1 _Z9kernel_41PfS_S_S_S_S_S_S_S_S_S_S_S_S_S_S_S_S_S_S__param_12,
	.param .u64 .ptr .align 1 _Z9kernel_41PfS_S_S_S_S_S_S_S_S_S_S_S_S_S_S_S_S_S_S__param_13,
	.param .u64 .ptr .align 1 _Z9kernel_41PfS_S_S_S_S_S_S_S_S_S_S_S_S_S_S_S_S_S_S__param_14,
	.param .u64 .ptr .align 1 _Z9kernel_41PfS_S_S_S_S_S_S_S_S_S_S_S_S_S_S_S_S_S_S__param_15,
	.param .u64 .ptr .align 1 _Z9kernel_41PfS_S_S_S_S_S_S_S_S_S_S_S_S_S_S_S_S_S_S__param_16,
	.param .u64 .ptr .align 1 _Z9kernel_41PfS_S_S_S_S_S_S_S_S_S_S_S_S_S_S_S_S_S_S__param_17,
	.param .u64 .ptr .align 1 _Z9kernel_41PfS_S_S_S_S_S_S_S_S_S_S_S_S_S_S_S_S_S_S__param_18,
	.param .u64 .ptr .align 1 _Z9kernel_41PfS_S_S_S_S_S_S_S_S_S_S_S_S_S_S_S_S_S_S__param_19
)
{
	.reg .b32 	%r<5>;
	.reg .b32 	%f<34>;
	.reg .b64 	%rd<41>;
	.reg .b64 	%fd<21>;
	// demoted variable
	.shared .align 4 .b8 _ZZ9kernel_41PfS_S_S_S_S_S_S_S_S_S_S_S_S_S_S_S_S_S_S_E5myVar[4096];
	ld.param.u64 	%rd1, [_Z9kernel_41PfS_S_S_S_S_S_S_S_S_S_S_S_S_S_S_S_S_S_S__param_0];
	ld.param.u64 	%rd2, [_Z9kernel_41PfS_S_S_S_S_S_S_S_S_S_S_S_S_S_S_S_S_S_S__param_1];
	ld.param.u64 	%rd3, [_Z9kernel_41PfS_S_S_S_S_S_S_S_S_S_S_S_S_S_S_S_S_S_S__param_2];
	ld.param.u64 	%rd4, [_Z9kernel_41PfS_S_S_S_S_S_S_S_S_S_S_S_S_S_S_S_S_S_S__param_3];
	ld.param.u64 	%rd5, [_Z9kernel_41PfS_S_S_S_S_S_S_S_S_S_S_S_S_S_S_S_S_S_S__param_4];
	ld.param.u64 	%rd6, [_Z9kernel_41PfS_S_S_S_S_S_S_S_S_S_S_S_S_S_S_S_S_S_S__param_5];
	ld.param.u64 	%rd7, [_Z9kernel_41PfS_S_S_S_S_S_S_S_S_S_S_S_S_S_S_S_S_S_S__param_6];
	ld.param.u64 	%rd8, [_Z9kernel_41PfS_S_S_S_S_S_S_S_S_S_S_S_S_S_S_S_S_S_S__param_7];
	ld.param.u64 	%rd9, [_Z9kernel_41PfS_S_S_S_S_S_S_S_S_S_S_S_S_S_S_S_S_S_S__param_8];
	ld.param.u64 	%rd10, [_Z9kernel_41PfS_S_S_S_S_S_S_S_S_S_S_S_S_S_S_S_S_S_S__param_9];
	ld.param.u64 	%rd11, [_Z9kernel_41PfS_S_S_S_S_S_S_S_S_S_S_S_S_S_S_S_S_S_S__param_10];
	ld.param.u64 	%rd12, [_Z9kernel_41PfS_S_S_S_S_S_S_S_S_S_S_S_S_S_S_S_S_S_S__param_11];
	ld.param.u64 	%rd13, [_Z9kernel_41PfS_S_S_S_S_S_S_S_S_S_S_S_S_S_S_S_S_S_S__param_12];
	ld.param.u64 	%rd14, [_Z9kernel_41PfS_S_S_S_S_S_S_S_S_S_S_S_S_S_S_S_S_S_S__param_13];
	ld.param.u64 	%rd15, [_Z9kernel_41PfS_S_S_S_S_S_S_S_S_S_S_S_S_S_S_S_S_S_S__param_14];
	ld.param.u64 	%rd16, [_Z9kernel_41PfS_S_S_S_S_S_S_S_S_S_S_S_S_S_S_S_S_S_S__param_15];
	ld.param.u64 	%rd17, [_Z9kernel_41PfS_S_S_S_S_S_S_S_S_S_S_S_S_S_S_S_S_S_S__param_16];
	ld.param.u64 	%rd18, [_Z9kernel_41PfS_S_S_S_S_S_S_S_S_S_S_S_S_S_S_S_S_S_S__param_17];
	ld.param.u64 	%rd19, [_Z9kernel_41PfS_S_S_S_S_S_S_S_S_S_S_S_S_S_S_S_S_S_S__param_18];
	ld.param.u64 	%rd20, [_Z9kernel_41PfS_S_S_S_S_S_S_S_S_S_S_S_S_S_S_S_S_S_S__param_19];
	cvta.to.global.u64 	%rd21, %rd20;
	cvta.to.global.u64 	%rd22, %rd19;
	cvta.to.global.u64 	%rd23, %rd18;
	cvta.to.global.u64 	%rd24, %rd17;
	cvta.to.global.u64 	%rd25, %rd16;
	cvta.to.global.u64 	%rd26, %rd15;
	cvta.to.global.u64 	%rd27, %rd14;
	cvta.to.global.u64 	%rd28, %rd13;
	cvta.to.global.u64 	%rd29, %rd12;
	cvta.to.global.u64 	%rd30, %rd11;
	cvta.to.global.u64 	%rd31, %rd10;
	cvta.to.global.u64 	%rd32, %rd9;
	cvta.to.global.u64 	%rd33, %rd8;
	cvta.to.global.u64 	%rd34, %rd7;
	cvta.to.global.u64 	%rd35, %rd6;
	cvta.to.global.u64 	%rd36, %rd5;
	cvta.to.global.u64 	%rd37, %rd4;
	cvta.to.global.u64 	%rd38, %rd3;
	cvta.to.global.u64 	%rd39, %rd2;
	cvta.to.global.u64 	%rd40, %rd1;
	mov.u32 	%r1, %tid.x;
	shl.b32 	%r2, %r1, 2;
	mov.u32 	%r3, _ZZ9kernel_41PfS_S_S_S_S_S_S_S_S_S_S_S_S_S_S_S_S_S_S_E5myVar;
	add.s32 	%r4, %r3, %r2;
	ld.shared.f32 	%f1, [%r4];
	cvt.f64.f32 	%fd1, %f1;
	mul.f64 	%fd2, %fd1, 0d4034917DAE81882B;
	cvt.rn.f32.f64 	%f2, %fd2;
	st.shared.f32 	[_ZZ9kernel_41PfS_S_S_S_S_S_S_S_S_S_S_S_S_S_S_S_S_S_S_E5myVar+12], %f2;
	ld.shared.f32 	%f3, [%r4];
	cvt.f64.f32 	%fd3, %f3;
	mul.f64 	%fd4, %fd3, 0d4035058C8EEF1BAC;
	cvt.rn.f32.f64 	%f4, %fd4;
	st.shared.f32 	[_ZZ9kernel_41PfS_S_S_S_S_S_S_S_S_S_S_S_S_S_S_S_S_S_S_E5myVar+4], %f4;
	ld.shared.f32 	%f5, [%r4];
	cvt.f64.f32 	%fd5, %f5;
	mul.f64 	%fd6, %fd5, 0d40444F673C4F3BA7;
	cvt.rn.f32.f64 	%f6, %fd6;
	st.shared.f32 	[_ZZ9kernel_41PfS_S_S_S_S_S_S_S_S_S_S_S_S_S_S_S_S_S_S_E5myVar+4], %f6;
	ld.shared.f32 	%f7, [%r4];
	cvt.f64.f32 	%fd7, %f7;
	mul.f64 	%fd8, %fd7, 0d404256C1CA3A4B55;
	cvt.rn.f32.f64 	%f8, %fd8;
	st.shared.f32 	[_ZZ9kernel_41PfS_S_S_S_S_S_S_S_S_S_S_S_S_S_S_S_S_S_S_E5myVar+36], %f8;
	ld.shared.f32 	%f9, [%r4];
	cvt.f64.f32 	%fd9, %f9;
	mul.f64 	%fd10, %fd9, 0d403BAE4FDB09A672;
	cvt.rn.f32.f64 	%f10, %fd10;
	st.shared.f32 	[_ZZ9kernel_41PfS_S_S_S_S_S_S_S_S_S_S_S_S_S_S_S_S_S_S_E5myVar+28], %f10;
	ld.shared.f32 	%f11, [%r4];
	cvt.f64.f32 	%fd11, %f11;
	mul.f64 	%fd12, %fd11, 0d4046540232096788;
	cvt.rn.f32.f64 	%f12, %fd12;
	st.shared.f32 	[_ZZ9kernel_41PfS_S_S_S_S_S_S_S_S_S_S_S_S_S_S_S_S_S_S_E5myVar+8], %f12;
	ld.shared.f32 	%f13, [%r4];
	cvt.f64.f32 	%fd13, %f13;
	mul.f64 	%fd14, %fd13, 0d403600C49BA5E354;
	cvt.rn.f32.f64 	%f14, %fd14;
	st.shared.f32 	[_ZZ9kernel_41PfS_S_S_S_S_S_S_S_S_S_S_S_S_S_S_S_S_S_S_E5myVar+36], %f14;
	ld.shared.f32 	%f15, [%r4];
	cvt.f64.f32 	%fd15, %f15;
	mul.f64 	%fd16, %fd15, 0d403047DD22856606;
	cvt.rn.f32.f64 	%f16, %fd16;
	st.shared.f32 	[_ZZ9kernel_41PfS_S_S_S_S_S_S_S_S_S_S_S_S_S_S_S_S_S_S_E5myVar+16], %f16;
	ld.shared.f32 	%f17, [%r4];
	cvt.f64.f32 	%fd17, %f17;
	mul.f64 	%fd18, %fd17, 0d40309EF1BAC2DF0D;
	cvt.rn.f32.f64 	%f18, %fd18;
	st.shared.f32 	[_ZZ9kernel_41PfS_S_S_S_S_S_S_S_S_S_S_S_S_S_S_S_S_S_S_E5myVar+36], %f18;
	ld.shared.f32 	%f19, [%r4];
	cvt.f64.f32 	%fd19, %f19;
	mul.f64 	%fd20, %fd19, 0d3FD666559F6EC5B0;
	cvt.rn.f32.f64 	%f20, %fd20;
	st.shared.f32 	[_ZZ9kernel_41PfS_S_S_S_S_S_S_S_S_S_S_S_S_S_S_S_S_S_S_E5myVar+32], %f20;
	ld.shared.f32 	%f21, [_ZZ9kernel_41PfS_S_S_S_S_S_S_S_S_S_S_S_S_S_S_S_S_S_S_E5myVar];
	st.global.f32 	[%rd40], %f21;
	st.global.f32 	[%rd39+4], %f6;
	st.global.f32 	[%rd38+8], %f12;
	st.global.f32 	[%rd37+12], %f2;
	st.global.f32 	[%rd36+16], %f16;
	ld.shared.f32 	%f22, [_ZZ9kernel_41PfS_S_S_S_S_S_S_S_S_S_S_S_S_S_S_S_S_S_S_E5myVar+20];
	st.global.f32 	[%rd35+20], %f22;
	ld.shared.f32 	%f23, [_ZZ9kernel_41PfS_S_S_S_S_S_S_S_S_S_S_S_S_S_S_S_S_S_S_E5myVar+24];
	st.global.f32 	[%rd34+24], %f23;
	st.global.f32 	[%rd33+28], %f10;
	st.global.f32 	[%rd32+32], %f20;
	st.global.f32 	[%rd31+36], %f18;
	ld.shared.f32 	%f24, [_ZZ9kernel_41PfS_S_S_S_S_S_S_S_S_S_S_S_S_S_S_S_S_S_S_E5myVar+40];
	st.global.f32 	[%rd30+40], %f24;
	ld.shared.f32 	%f25, [_ZZ9kernel_41PfS_S_S_S_S_S_S_S_S_S_S_S_S_S_S_S_S_S_S_E5myVar+44];
	st.global.f32 	[%rd29+44], %f25;
	ld.shared.f32 	%f26, [_ZZ9kernel_41PfS_S_S_S_S_S_S_S_S_S_S_S_S_S_S_S_S_S_S_E5myVar+48];
	st.global.f32 	[%rd28+48], %f26;
	ld.shared.f32 	%f27, [_ZZ9kernel_41PfS_S_S_S_S_S_S_S_S_S_S_S_S_S_S_S_S_S_S_E5myVar+52];
	st.global.f32 	[%rd27+52], %f27;
	ld.shared.f32 	%f28, [_ZZ9kernel_41PfS_S_S_S_S_S_S_S_S_S_S_S_S_S_S_S_S_S_S_E5myVar+56];
	st.global.f32 	[%rd26+56], %f28;
	ld.shared.f32 	%f29, [_ZZ9kernel_41PfS_S_S_S_S_S_S_S_S_S_S_S_S_S_S_S_S_S_S_E5myVar+60];
	st.global.f32 	[%rd25+60], %f29;
	ld.shared.f32 	%f30, [_ZZ9kernel_41PfS_S_S_S_S_S_S_S_S_S_S_S_S_S_S_S_S_S_S_E5myVar+64];
	st.global.f32 	[%rd24+64], %f30;
	ld.shared.f32 	%f31, [_ZZ9kernel_41PfS_S_S_S_S_S_S_S_S_S_S_S_S_S_S_S_S_S_S_E5myVar+68];
	st.global.f32 	[%rd23+68], %f31;
	ld.shared.f32 	%f32, [_ZZ9kernel_41PfS_S_S_S_S_S_S_S_S_S_S_S_S_S_S_S_S_S_S_E5myVar+72];
	st.global.f32 	[%rd22+72], %f32;
	ld.shared.f32 	%f33, [_ZZ9kernel_41PfS_S_S_S_S_S_S_S_S_S_S_S_S_S_S_S_S_S_S_E5myVar+76];
	st.global.f32 	[%rd21+76], %f33;
	ret;

}
	// .globl	_Z9kernel_42PfS_S_S_S_S_S_S_S_S_S_S_S_S_S_S_S_S_S_S_
.visible .entry _Z9kernel_42PfS_S_S_S_S_S_S_S_S_S_S_S_S_S_S_S_S_S_S_(
	.param .u64 .ptr .align 1 _Z9kernel_42PfS_S_S_S_S_S_S_S_S_S_S_S_S_S_S_S_S_S_S__param_0,
	.param .u64 .ptr .align 1 _Z9kernel_42PfS_S_S_S_S_S_S_S_S_S_S_S_S_S_S_S_S_S_S__param_1,
	.param .u64 .ptr .align 1 _Z9kernel_42PfS_S_S_S_S_S_S_S_S_S_S_S_S_S_S_S_S_S_S__param_2,
	.param .u64 .ptr .align 1 _Z9kernel_42PfS_S_S_S_S_S_S_S_S_S_S_S_S_S_S_S_S_S_S__param_3,
	.param .u64 .ptr .align 1 _Z9kernel_42PfS_S_S_S_S_S_S_S_S_S_S_S_S_S_S_S_S_S_S__param_4,
	.param .u64 .ptr .align 1 _Z9kernel_42PfS_S_S_S_S_S_S_S_S_S_S_S_S_S_S_S_S_S_S__param_5,
	.param .u64 .ptr .align 1 _Z9kernel_42PfS_S_S_S_S_S_S_S_S_S_S_S_S_S_S_S_S_S_S__param_6,
	.param .u64 .ptr .align 1 _Z9kernel_42PfS_S_S_S_S_S_S_S_S_S_S_S_S_S_S_S_S_S_S__param_7,
	.param .u64 .ptr .align 1 _Z9kernel_42PfS_S_S_S_S_S_S_S_S_S_S_S_S_S_S_S_S_S_S__param_8,
	.param .u64 .ptr .align 1 _Z9kernel_42PfS_S_S_S_S_S_S_S_S_S_S_S_S_S_S_S_S_S_S__param_9,
	.param .u64 .ptr .align 1 _Z9kernel_42PfS_S_S_S_S_S_S_S_S_S_S_S_S_S_S_S_S_S_S__param_10,
	.param .u64 .ptr .align 1 _Z9kernel_42PfS_S_S_S_S_S_S_S_S_S_S_S_S_S_S_S_S_S_S__param_11,
	.param .u64 .ptr .align 1 _Z9kernel_42PfS_S_S_S_S_S_S_S_S_S_S_S_S_S_S_S_S_S_S__param_12,
	.param .u64 .ptr .align 1 _Z9kernel_42PfS_S_S_S_S_S_S_S_S_S_S_S_S_S_S_S_S_S_S__param_13,
	.param .u64 .ptr .align 1 _Z9kernel_42PfS_S_S_S_S_S_S_S_S_S_S_S_S_S_S_S_S_S_S__param_14,
	.param .u64 .ptr .align 1 _Z9kernel_42PfS_S_S_S_S_S_S_S_S_S_S_S_S_S_S_S_S_S_S__param_15,
	.param .u64 .ptr .align 1 _Z9kernel_42PfS_S_S_S_S_S_S_S_S_S_S_S_S_S_S_S_S_S_S__param_16,
	.param .u64 .ptr .align 1 _Z9kernel_42PfS_S_S_S_S_S_S_S_S_S_S_S_S_S_S_S_S_S_S__param_17,
	.param .u64 .ptr .align 1 _Z9kernel_42PfS_S_S_S_S_S_S_S_S_S_S_S_S_S_S_S_S_S_S__param_18,
	.param .u64 .ptr .align 1 _Z9kernel_42PfS_S_S_S_S_S_S_S_S_S_S_S_S_S_S_S_S_S_S__param_19
)
{
	.reg .b32 	%r<5>;
	.reg .b32 	%f<35>;
	.reg .b64 	%rd<41>;
	.reg .b64 	%fd<21>;
	// demoted variable
	.shared .align 4 .b8 _ZZ9kernel_42PfS_S_S_S_S_S_S_S_S_S_S_S_S_S_S_S_S_S_S_E5myVar[4096];
	ld.param.u64 	%rd1, [_Z9kernel_42PfS_S_S_S_S_S_S_S_S_S_S_S_S_S_S_S_S_S_S__param_0];
	ld.param.u64 	%rd2, [_Z9kernel_42PfS_S_S_S_S_S_S_S_S_S_S_S_S_S_S_S_S_S_S__param_1];
	ld.param.u64 	%rd3, [_Z9kernel_42PfS_S_S_S_S_S_S_S_S_S_S_S_S_S_S_S_S_S_S__param_2];
	ld.param.u64 	%rd4, [_Z9kernel_42PfS_S_S_S_S_S_S_S_S_S_S_S_S_S_S_S_S_S_S__param_3];
	ld.param.u64 	%rd5, [_Z9kernel_42PfS_S_S_S_S_S_S_S_S_S_S_S_S_S_S_S_S_S_S__param_4];
	ld.param.u64 	%rd6, [_Z9kernel_42PfS_S_S_S_S_S_S_S_S_S_S_S_S_S_S_S_S_S_S__param_5];
	ld.param.u64 	%rd7, [_Z9kernel_42PfS_S_S_S_S_S_S_S_S_S_S_S_S_S_S_S_S_S_S__param_6];
	ld.param.u64 	%rd8, [_Z9kernel_42PfS_S_S_S_S_S_S_S_S_S_S_S_S_S_S_S_S_S_S__param_7];
	ld.param.u64 	%rd9, [_Z9kernel_42PfS_S_S_S_S_S_S_S_S_S_S_S_S_S_S_S_S_S_S__param_8];
	ld.param.u64 	%rd10, [_Z9kernel_42PfS_S_S_S_S_S_S_S_S_S_S_S_S_S_S_S_S_S_S__param_9];
	ld.param.u64 	%rd11, [_Z9kernel_42PfS_S_S_S_S_S_S_S_S_S_S_S_S_S_S_S_S_S_S__param_10];
	ld.param.u64 	%rd12, [_Z9kernel_42PfS_S_S_S_S_S_S_S_S_S_S_S_S_S_S_S_S_S_S__param_11];
	ld.param.u64 	%rd13, [_Z9kernel_42PfS_S_S_S_S_S_S_S_S_S_S_S_S_S_S_S_S_S_S__param_12];
	ld.param.u64 	%rd14, [_Z9kernel_42PfS_S_S_S_S_S_S_S_S_S_S_S_S_S_S_S_S_S_S__param_13];
	ld.param.u64 	%rd15, [_Z9kernel_42PfS_S_S_S_S_S_S_S_S_S_S_S_S_S_S_S_S_S_S__param_14];
	ld.param.u64 	%rd16, [_Z9kernel_42PfS_S_S_S_S_S_S_S_S_S_S_S_S_S_S_S_S_S_S__param_15];
	ld.param.u64 	%rd17, [_Z9kernel_42PfS_S_S_S_S_S_S_S_S_S_S_S_S_S_S_S_S_S_S__param_16];
	ld.param.u64 	%rd18, [_Z9kernel_42PfS_S_S_S_S_S_S_S_S_S_S_S_S_S_S_S_S_S_S__param_17];
	ld.param.u64 	%rd19, [_Z9kernel_42PfS_S_S_S_S_S_S_S_S_S_S_S_S_S_S_S_S_S_S__param_18];
	ld.param.u64 	%rd20, [_Z9kernel_42PfS_S_S_S_S_S_S_S_S_S_S_S_S_S_S_S_S_S_S__param_19];
	cvta.to.global.u64 	%rd21, %rd20;
	cvta.to.global.u64 	%rd22, %rd19;
	cvta.to.global.u64 	%rd23, %rd18;
	cvta.to.global.u64 	%rd24, %rd17;
	cvta.to.global.u64 	%rd25, %rd16;
	cvta.to.global.u64 	%rd26, %rd15;
	cvta.to.global.u64 	%rd27, %rd14;
	cvta.to.global.u64 	%rd28, %rd13;
	cvta.to.global.u64 	%rd29, %rd12;
	cvta.to.global.u64 	%rd30, %rd11;
	cvta.to.global.u64 	%rd31, %rd10;
	cvta.to.global.u64 	%rd32, %rd9;
	cvta.to.global.u64 	%rd33, %rd8;
	cvta.to.global.u64 	%rd34, %rd7;
	cvta.to.global.u64 	%rd35, %rd6;
	cvta.to.global.u64 	%rd36, %rd5;
	cvta.to.global.u64 	%rd37, %rd4;
	cvta.to.global.u64 	%rd38, %rd3;
	cvta.to.global.u64 	%rd39, %rd2;
	cvta.to.global.u64 	%rd40, %rd1;
	mov.u32 	%r1, %tid.x;
	shl.b32 	%r2, %r1, 2;
	mov.u32 	%r3, _ZZ9kernel_42PfS_S_S_S_S_S_S_S_S_S_S_S_S_S_S_S_S_S_S_E5myVar;
	add.s32 	%r4, %r3, %r2;
	ld.shared.f32 	%f1, [%r4];
	cvt.f64.f32 	%fd1, %f1;
	mul.f64 	%fd2, %fd1, 0d40450E4399B2C40D;
	cvt.rn.f32.f64 	%f2, %fd2;
	st.shared.f32 	[_ZZ9kernel_42PfS_S_S_S_S_S_S_S_S_S_S_S_S_S_S_S_S_S_S_E5myVar+24], %f2;
	ld.shared.f32 	%f3, [%r4];
	cvt.f64.f32 	%fd3, %f3;
	mul.f64 	%fd4, %fd3, 0d400AEBD017DAE819;
	cvt.rn.f32.f64 	%f4, %fd4;
	st.shared.f32 	[_ZZ9kernel_42PfS_S_S_S_S_S_S_S_S_S_S_S_S_S_S_S_S_S_S_E5myVar+32], %f4;
	ld.shared.f32 	%f5, [%r4];
	cvt.f64.f32 	%fd5, %f5;
	mul.f64 	%fd6, %fd5, 0d4040F20D130DF9BE;
	cvt.rn.f32.f64 	%f6, %fd6;
	st.shared.f32 	[_ZZ9kernel_42PfS_S_S_S_S_S_S_S_S_S_S_S_S_S_S_S_S_S_S_E5myVar+8], %f6;
	ld.shared.f32 	%f7, [%r4];
	cvt.f64.f32 	%fd7, %f7;
	mul.f64 	%fd8, %fd7, 0d4044E229BF162AE5;
	cvt.rn.f32.f64 	%f8, %fd8;
	st.shared.f32 	[_ZZ9kernel_42PfS_S_S_S_S_S_S_S_S_S_S_S_S_S_S_S_S_S_S_E5myVar+16], %f8;
	ld.shared.f32 	%f9, [%r4];
	cvt.f64.f32 	%fd9, %f9;
	mul.f64 	%fd10, %fd9, 0d401CB90C4DEC1C1D;
	cvt.rn.f32.f64 	%f10, %fd10;
	st.shared.f32 	[_ZZ9kernel_42PfS_S_S_S_S_S_S_S_S_S_S_S_S_S_S_S_S_S_S_E5myVar+8], %f10;
	ld.shared.f32 	%f11, [%r4];
	cvt.f64.f32 	%fd11, %f11;
	mul.f64 	%fd12, %fd11, 0d40447832EBE596C8;
	cvt.rn.f32.f64 	%f12, %fd12;
	st.shared.f32 	[_ZZ9kernel_42PfS_S_S_S_S_S_S_S_S_S_S_S_S_S_S_S_S_S_S_E5myVar+36], %f12;
	ld.shared.f32 	%f13, [%r4];
	cvt.f64.f32 	%fd13, %f13;
	mul.f64 	%fd14, %fd13, 0d403B59D798D8A97A;
	cvt.rn.f32.f64 	%f14, %fd14;
	st.shared.f32 	[_ZZ9kernel_42PfS_S_S_S_S_S_S_S_S_S_S_S_S_S_S_S_S_S_S_E5myVar+8], %f14;
	ld.shared.f32 	%f15, [%r4];
	cvt.f64.f32 	%fd15, %f15;
	mul.f64 	%fd16, %fd15, 0d4043E7CC2938DE6E;
	cvt.rn.f32.f64 	%f16, %fd16;
	st.shared.f32 	[_ZZ9kernel_42PfS_S_S_S_S_S_S_S_S_S_S_S_S_S_S_S_S_S_S_E5myVar+8], %f16;
	ld.shared.f32 	%f17, [%r4];
	cvt.f64.f32 	%fd17, %f17;
	mul.f64 	%fd18, %fd17, 0d4042C36C93A71151;
	cvt.rn.f32.f64 	%f18, %fd18;
	st.shared.f32 	[_ZZ9kernel_42PfS_S_S_S_S_S_S_S_S_S_S_S_S_S_S_S_S_S_S_E5myVar], %f18;
	ld.shared.f32 	%f19, [%r4];
	cvt.f64.f32 	%fd19, %f19;
	mul.f64 	%fd20, %fd19, 0d403A899C27E95315;
	cvt.rn.f32.f64 	%f20, %fd20;
	st.shared.f32 	[_ZZ9kernel_42PfS_S_S_S_S_S_S_S_S_S_S_S_S_S_S_S_S_S_S_E5myVar+16], %f20;
	st.global.f32 	[%rd40], %f18;
	ld.shared.f32 	%f21, [_ZZ9kernel_42PfS_S_S_S_S_S_S_S_S_S_S_S_S_S_S_S_S_S_S_E5myVar+4];
	st.global.f32 	[%rd39+4], %f21;
	st.global.f32 	[%rd38+8], %f16;
	ld.shared.f32 	%f22, [_ZZ9kernel_42PfS_S_S_S_S_S_S_S_S_S_S_S_S_S_S_S_S_S_S_E5myVar+12];
	st.global.f32 	[%rd37+12], %f22;
	st.global.f32 	[%rd36+16], %f20;
	ld.shared.f32 	%f23, [_ZZ9kernel_42PfS_S_S_S_S_S_S_S_S_S_S_S_S_S_S_S_S_S_S_E5myVar+20];
	st.global.f32 	[%rd35+20], %f23;
	st.global.f32 	[%rd34+24], %f2;
	ld.shared.f32 	%f24, [_ZZ9kernel_42PfS_S_S_S_S_S_S_S_S_S_S_S_S_S_S_S_S_S_S_E5myVar+28];
	st.global.f32 	[%rd33+28], %f24;
	st.global.f32 	[%rd32+32], %f4;
	st.global.f32 	[%rd31+36], %f12;
	ld.shared.f32 	%f25, [_ZZ9kernel_42PfS_S_S_S_S_S_S_S_S_S_S_S_S_S_S_S_S_S_S_E5myVar+40];
	st.global.f32 	[%rd30+40], %f25;
	ld.shared.f32 	%f26, [_ZZ9kernel_42PfS_S_S_S_S_S_S_S_S_S_S_S_S_S_S_S_S_S_S_E5myVar+44];
	st.global.f32 	[%rd29+44], %f26;
	ld.shared.f32 	%f27, [_ZZ9kernel_42PfS_S_S_S_S_S_S_S_S_S_S_S_S_S_S_S_S_S_S_E5myVar+48];
	st.global.f32 	[%rd28+48], %f27;
	ld.shared.f32 	%f28, [_ZZ9kernel_42PfS_S_S_S_S_S_S_S_S_S_S_S_S_S_S_S_S_S_S_E5myVar+52];
	st.global.f32 	[%rd27+52], %f28;
	ld.shared.f32 	%f29, [_ZZ9kernel_42PfS_S_S_S_S_S_S_S_S_S_S_S_S_S_S_S_S_S_S_E5myVar+56];
	st.global.f32 	[%rd26+56], %f29;
	ld.shared.f32 	%f30, [_ZZ9kernel_42PfS_S_S_S_S_S_S_S_S_S_S_S_S_S_S_S_S_S_S_E5myVar+60];
	st.global.f32 	[%rd25+60], %f30;
	ld.shared.f32 	%f31, [_ZZ9kernel_42PfS_S_S_S_S_S_S_S_S_S_S_S_S_S_S_S_S_S_S_E5myVar+64];
	st.global.f32 	[%rd24+64], %f31;
	ld.shared.f32 	%f32, [_ZZ9kernel_42PfS_S_S_S_S_S_S_S_S_S_S_S_S_S_S_S_S_S_S_E5myVar+68];
	st.global.f32 	[%rd23+68], %f32;
	ld.shared.f32 	%f33, [_ZZ9kernel_42PfS_S_S_S_S_S_S_S_S_S_S_S_S_S_S_S_S_S_S_E5myVar+72];
	st.global.f32 	[%rd22+72], %f33;
	ld.shared.f32 	%f34, [_ZZ9kernel_42PfS_S_S_S_S_S_S_S_S_S_S_S_S_S_S_S_S_S_S_E5myVar+76];
	st.global.f32 	[%rd21+76], %f34;
	ret;

}
	// .globl	_Z9kernel_43PfS_S_S_S_S_S_S_S_S_S_S_S_S_S_S_S_S_S_S_
.visible .entry _Z9kernel_43PfS_S_S_S_S_S_S_S_S_S_S_S_S_S_S_S_S_S_S_(
	.param .u64 .ptr .align 1 _Z9kernel_43PfS_S_S_S_S_S_S_S_S_S_S_S_S_S_S_S_S_S_S__param_0,
	.param .u64 .ptr .align 1 _Z9kernel_43PfS_S_S_S_S_S_S_S_S_S_S_S_S_S_S_S_S_S_S__param_1,
	.param .u64 .ptr .align 1 _Z9kernel_43PfS_S_S_S_S_S_S_S_S_S_S_S_S_S_S_S_S_S_S__param_2,
	.param .u64 .ptr .align 1 _Z9kernel_43PfS_S_S_S_S_S_S_S_S_S_S_S_S_S_S_S_S_S_S__param_3,
	.param .u64 .ptr .align 1 _Z9kernel_43PfS_S_S_S_S_S_S_S_S_S_S_S_S_S_S_S_S_S_S__param_4,
	.param .u64 .ptr .align 1 _Z9kernel_43PfS_S_S_S_S_S_S_S_S_S_S_S_S_S_S_S_S_S_S__param_5,
	.param .u64 .ptr .align 1 _Z9kernel_43PfS_S_S_S_S_S_S_S_S_S_S_S_S_S_S_S_S_S_S__param_6,
	.param .u64 .ptr .align 1 _Z9kernel_43PfS_S_S_S_S_S_S_S_S_S_S_S_S_S_S_S_S_S_S__param_7,
	.param .u64 .ptr .align 1 _Z9kernel_43PfS_S_S_S_S_S_S_S_S_S_S_S_S_S_S_S_S_S_S__param_8,
	.param .u64 .ptr .align 1 _Z9kernel_43PfS_S_S_S_S_S_S_S_S_S_S_S_S_S_S_S_S_S_S__param_9,
	.param .u64 .ptr .align 1 _Z9kernel_43PfS_S_S_S_S_S_S_S_S_S_S_S_S_S_S_S_S_S_S__param_10,
	.param .u64 .ptr .align 1 _Z9kernel_43PfS_S_S_S_S_S_S_S_S_S_S_S_S_S_S_S_S_S_S__param_11,
	.param .u64 .ptr .align 1 _Z9kernel_43PfS_S_S_S_S_S_S_S_S_S_S_S_S_S_S_S_S_S_S__param_12,
	.param .u64 .ptr .align 1 _Z9kernel_43PfS_S_S_S_S_S_S_S_S_S_S_S_S_S_S_S_S_S_S__param_13,
	.param .u64 .ptr .align 1 _Z9kernel_43PfS_S_S_S_S_S_S_S_S_S_S_S_S_S_S_S_S_S_S__param_14,
	.param .u64 .ptr .align 1 _Z9kernel_43PfS_S_S_S_S_S_S_S_S_S_S_S_S_S_S_S_S_S_S__param_15,
	.param .u64 .ptr .align 1 _Z9kernel_43PfS_S_S_S_S_S_S_S_S_S_S_S_S_S_S_S_S_S_S__param_16,
	.param .u64 .ptr .align 1 _Z9kernel_43PfS_S_S_S_S_S_S_S_S_S_S_S_S_S_S_S_S_S_S__param_17,
	.param .u64 .ptr .align 1 _Z9kernel_43PfS_S_S_S_S_S_S_S_S_S_S_S_S_S_S_S_S_S_S__param_18,
	.param .u64 .ptr .align 1 _Z9kernel_43PfS_S_S_S_S_S_S_S_S_S_S_S_S_S_S_S_S_S_S__param_19
)
{
	.reg .b32 	%r<5>;
	.reg .b32 	%f<34>;
	.reg .b64 	%rd<41>;
	.reg .b64 	%fd<21>;
	// demoted variable
	.shared .align 4 .b8 _ZZ9kernel_43PfS_S_S_S_S_S_S_S_S_S_S_S_S_S_S_S_S_S_S_E5myVar[4096];
	ld.param.u64 	%rd1, [_Z9kernel_43PfS_S_S_S_S_S_S_S_S_S_S_S_S_S_S_S_S_S_S__param_0];
	ld.param.u64 	%rd2, [_Z9kernel_43PfS_S_S_S_S_S_S_S_S_S_S_S_S_S_S_S_S_S_S__param_1];
	ld.param.u64 	%rd3, [_Z9kernel_43PfS_S_S_S_S_S_S_S_S_S_S_S_S_S_S_S_S_S_S__param_2];
	ld.param.u64 	%rd4, [_Z9kernel_43PfS_S_S_S_S_S_S_S_S_S_S_S_S_S_S_S_S_S_S__param_3];
	ld.param.u64 	%rd5, [_Z9kernel_43PfS_S_S_S_S_S_S_S_S_S_S_S_S_S_S_S_S_S_S__param_4];
	ld.param.u64 	%rd6, [_Z9kernel_43PfS_S_S_S_S_S_S_S_S_S_S_S_S_S_S_S_S_S_S__param_5];
	ld.param.u64 	%rd7, [_Z9kernel_43PfS_S_S_S_S_S_S_S_S_S_S_S_S_S_S_S_S_S_S__param_6];
	ld.param.u64 	%rd8, [_Z9kernel_43PfS_S_S_S_S_S_S_S_S_S_S_S_S_S_S_S_S_S_S__param_7];
	ld.param.u64 	%rd9, [_Z9kernel_43PfS_S_S_S_S_S_S_S_S_S_S_S_S_S_S_S_S_S_S__param_8];
	ld.param.u64 	%rd10, [_Z9kernel_43PfS_S_S_S_S_S_S_S_S_S_S_S_S_S_S_S_S_S_S__param_9];
	ld.param.u64 	%rd11, [_Z9kernel_43PfS_S_S_S_S_S_S_S_S_S_S_S_S_S_S_S_S_S_S__param_10];
	ld.param.u64 	%rd12, [_Z9kernel_43PfS_S_S_S_S_S_S_S_S_S_S_S_S_S_S_S_S_S_S__param_11];
	ld.param.u64 	%rd13, [_Z9kernel_43PfS_S_S_S_S_S_S_S_S_S_S_S_S_S_S_S_S_S_S__param_12];
	ld.param.u64 	%rd14, [_Z9kernel_43PfS_S_S_S_S_S_S_S_S_S_S_S_S_S_S_S_S_S_S__param_13];
	ld.param.u64 	%rd15, [_Z9kernel_43PfS_S_S_S_S_S_S_S_S_S_S_S_S_S_S_S_S_S_S__param_14];
	ld.param.u64 	%rd16, [_Z9kernel_43PfS_S_S_S_S_S_S_S_S_S_S_S_S_S_S_S_S_S_S__param_15];
	ld.param.u64 	%rd17, [_Z9kernel_43PfS_S_S_S_S_S_S_S_S_S_S_S_S_S_S_S_S_S_S__param_16];
	ld.param.u64 	%rd18, [_Z9kernel_43PfS_S_S_S_S_S_S_S_S_S_S_S_S_S_S_S_S_S_S__param_17];
	ld.param.u64 	%rd19, [_Z9kernel_43PfS_S_S_S_S_S_S_S_S_S_S_S_S_S_S_S_S_S_S__param_18];
	ld.param.u64 	%rd20, [_Z9kernel_43PfS_S_S_S_S_S_S_S_S_S_S_S_S_S_S_S_S_S_S__param_19];
	cvta.to.global.u64 	%rd21, %rd20;
	cvta.to.global.u64 	%rd22, %rd19;
	cvta.to.global.u64 	%rd23, %rd18;
	cvta.to.global.u64 	%rd24, %rd17;
	cvta.to.global.u64 	%rd25, %rd16;
	cvta.to.global.u64 	%rd26, %rd15;
	cvta.to.global.u64 	%rd27, %rd14;
	cvta.to.global.u64 	%rd28, %rd13;
	cvta.to.global.u64 	%rd29, %rd12;
	cvta.to.global.u64 	%rd30, %rd11;
	cvta.to.global.u64 	%rd31, %rd10;
	cvta.to.global.u64 	%rd32, %rd9;
	cvta.to.global.u64 	%rd33, %rd8;
	cvta.to.global.u64 	%rd34, %rd7;
	cvta.to.global.u64 	%rd35, %rd6;
	cvta.to.global.u64 	%rd36, %rd5;
	cvta.to.global.u64 	%rd37, %rd4;
	cvta.to.global.u64 	%rd38, %rd3;
	cvta.to.global.u64 	%rd39, %rd2;
	cvta.to.global.u64 	%rd40, %rd1;
	mov.u32 	%r1, %tid.x;
	shl.b32 	%r2, %r1, 2;
	mov.u32 	%r3, _ZZ9kernel_43PfS_S_S_S_S_S_S_S_S_S_S_S_S_S_S_S_S_S_S_E5myVar;
	add.s32 	%r4, %r3, %r2;
	ld.shared.f32 	%f1, [%r4];
	cvt.f64.f32 	%fd1, %f1;
	mul.f64 	%fd2, %fd1, 0d404230E73E681A9C;
	cvt.rn.f32.f64 	%f2, %fd2;
	st.shared.f32 	[_ZZ9kernel_43PfS_S_S_S_S_S_S_S_S_S_S_S_S_S_S_S_S_S_S_E5myVar+8], %f2;
	ld.shared.f32 	%f3, [%r4];
	cvt.f64.f32 	%fd3, %f3;
	mul.f64 	%fd4, %fd3, 0d4037C494E5D5B24F;
	cvt.rn.f32.f64 	%f4, %fd4;
	st.shared.f32 	[_ZZ9kernel_43PfS_S_S_S_S_S_S_S_S_S_S_S_S_S_S_S_S_S_S_E5myVar+28], %f4;
	ld.shared.f32 	%f5, [%r4];
	cvt.f64.f32 	%fd5, %f5;
	mul.f64 	%fd6, %fd5, 0d40488DAA821F2991;
	cvt.rn.f32.f64 	%f6, %fd6;
	st.shared.f32 	[_ZZ9kernel_43PfS_S_S_S_S_S_S_S_S_S_S_S_S_S_S_S_S_S_S_E5myVar], %f6;
	ld.shared.f32 	%f7, [%r4];
	cvt.f64.f32 	%fd7, %f7;
	mul.f64 	%fd8, %fd7, 0d403CFADF2ECF2064;
	cvt.rn.f32.f64 	%f8, %fd8;
	st.shared.f32 	[_ZZ9kernel_43PfS_S_S_S_S_S_S_S_S_S_S_S_S_S_S_S_S_S_S_E5myVar+32], %f8;
	ld.shared.f32 	%f9, [%r4];
	cvt.f64.f32 	%fd9, %f9;
	mul.f64 	%fd10, %fd9, 0d4035E2892253111F;
	cvt.rn.f32.f64 	%f10, %fd10;
	st.shared.f32 	[_ZZ9kernel_43PfS_S_S_S_S_S_S_S_S_S_S_S_S_S_S_S_S_S_S_E5myVar+4], %f10;
	ld.shared.f32 	%f11, [%r4];
	cvt.f64.f32 	%fd11, %f11;
	mul.f64 	%fd12, %fd11, 0d4038FE0CAE642BFA;
	cvt.rn.f32.f64 	%f12, %fd12;
	st.shared.f32 	[_ZZ9kernel_43PfS_S_S_S_S_S_S_S_S_S_S_S_S_S_S_S_S_S_S_E5myVar+8], %f12;
	ld.shared.f32 	%f13, [%r4];
	cvt.f64.f32 	%fd13, %f13;
	mul.f64 	%fd14, %fd13, 0d4047C5D3910C2C5E;
	cvt.rn.f32.f64 	%f14, %fd14;
	st.shared.f32 	[_ZZ9kernel_43PfS_S_S_S_S_S_S_S_S_S_S_S_S_S_S_S_S_S_S_E5myVar+24], %f14;
	ld.shared.f32 	%f15, [%r4];
	cvt.f64.f32 	%fd15, %f15;
	mul.f64 	%fd16, %fd15, 0d3FE517481B21C476;
	cvt.rn.f32.f64 	%f16, %fd16;
	st.shared.f32 	[_ZZ9kernel_43PfS_S_S_S_S_S_S_S_S_S_S_S_S_S_S_S_S_S_S_E5myVar+12], %f16;
	ld.shared.f32 	%f17, [%r4];
	cvt.f64.f32 	%fd17, %f17;
	mul.f64 	%fd18, %fd17, 0d4044A4A6A012599F;
	cvt.rn.f32.f64 	%f18, %fd18;
	st.shared.f32 	[_ZZ9kernel_43PfS_S_S_S_S_S_S_S_S_S_S_S_S_S_S_S_S_S_S_E5myVar+12], %f18;
	ld.shared.f32 	%f19, [%r4];
	cvt.f64.f32 	%fd19, %f19;
	mul.f64 	%fd20, %fd19, 0d40367F8B588E368F;
	cvt.rn.f32.f64 	%f20, %fd20;
	st.shared.f32 	[_ZZ9kernel_43PfS_S_S_S_S_S_S_S_S_S_S_S_S_S_S_S_S_S_S_E5myVar+32], %f20;
	st.global.f32 	[%rd40], %f6;
	st.global.f32 	[%rd39+4], %f10;
	st.global.f32 	[%rd38+8], %f12;
	st.global.f32 	[%rd37+12], %f18;
	ld.shared.f32 	%f21, [_ZZ9kernel_43PfS_S_S_S_S_S_S_S_S_S_S_S_S_S_S_S_S_S_S_E5myVar+16];
	st.global.f32 	[%rd36+16], %f21;
	ld.shared.f32 	%f22, [_ZZ9kernel_43PfS_S_S_S_S_S_S_S_S_S_S_S_S_S_S_S_S_S_S_E5myVar+20];
	st.global.f32 	[%rd35+20], %f22;
	st.global.f32 	[%rd34+24], %f14;
	st.global.f32 	[%rd33+28], %f4;
	st.global.f32 	[%rd32+32], %f20;
	ld.shared.f32 	%f23, [_ZZ9kernel_43PfS_S_S_S_S_S_S_S_S_S_S_S_S_S_S_S_S_S_S_E5myVar+36];
	st.global.f32 	[%rd31+36], %f23;
	ld.shared.f32 	%f24, [_ZZ9kernel_43PfS_S_S_S_S_S_S_S_S_S_S_S_S_S_S_S_S_S_S_E5myVar+40];
	st.global.f32 	[%rd30+40], %f24;
	ld.shared.f32 	%f25, [_ZZ9kernel_43PfS_S_S_S_S_S_S_S_S_S_S_S_S_S_S_S_S_S_S_E5myVar+44];
	st.global.f32 	[%rd29+44], %f25;
	ld.shared.f32 	%f26, [_ZZ9kernel_43PfS_S_S_S_S_S_S_S_S_S_S_S_S_S_S_S_S_S_S_E5myVar+48];
	st.global.f32 	[%rd28+48], %f26;
	ld.shared.f32 	%f27, [_ZZ9kernel_43PfS_S_S_S_S_S_S_S_S_S_S_S_S_S_S_S_S_S_S_E5myVar+52];
	st.global.f32 	[%rd27+52], %f27;
	ld.shared.f32 	%f28, [_ZZ9kernel_43PfS_S_S_S_S_S_S_S_S_S_S_S_S_S_S_S_S_S_S_E5myVar+56];
	st.global.f32 	[%rd26+56], %f28;
	ld.shared.f32 	%f29, [_ZZ9kernel_43PfS_S_S_S_S_S_S_S_S_S_S_S_S_S_S_S_S_S_S_E5myVar+60];
	st.global.f32 	[%rd25+60], %f29;
	ld.shared.f32 	%f30, [_ZZ9kernel_43PfS_S_S_S_S_S_S_S_S_S_S_S_S_S_S_S_S_S_S_E5myVar+64];
	st.global.f32 	[%rd24+64], %f30;
	ld.shared.f32 	%f31, [_ZZ9kernel_43PfS_S_S_S_S_S_S_S_S_S_S_S_S_S_S_S_S_S_S_E5myVar+68];
	st.global.f32 	[%rd23+68], %f31;
	ld.shared.f32 	%f32, [_ZZ9kernel_43PfS_S_S_S_S_S_S_S_S_S_S_S_S_S_S_S_S_S_S_E5myVar+72];
	st.global.f32 	[%rd22+72], %f32;
	ld.shared.f32 	%f33, [_ZZ9kernel_43PfS_S_S_S_S_S_S_S_S_S_S_S_S_S_S_S_S_S_S_E5myVar+76];
	st.global.f32 	[%rd21+76], %f33;
	ret;

}
	// .globl	_Z9kernel_44PfS_S_S_S_S_S_S_S_S_S_S_S_S_S_S_S_S_S_S_
.visible .entry _Z9kernel_44PfS_S_S_S_S_S_S_S_S_S_S_S_S_S_S_S_S_S_S_(
	.param .u64 .ptr .align 1 _Z9kernel_44PfS_S_S_S_S_S_S_S_S_S_S_S_S_S_S_S_S_S_S__param_0,
	.param .u64 .ptr .align 1 _Z9kernel_44PfS_S_S_S_S_S_S_S_S_S_S_S_S_S_S_S_S_S_S__param_1,
	.param .u64 .ptr .align 1 _Z9kernel_44PfS_S_S_S_S_S_S_S_S_S_S_S_S_S_S_S_S_S_S__param_2,
	.param .u64 .ptr .align 1 _Z9kernel_44PfS_S_S_S_S_S_S_S_S_S_S_S_S_S_S_S_S_S_S__param_3,
	.param .u64 .ptr .align 1 _Z9kernel_44PfS_S_S_S_S_S_S_S_S_S_S_S_S_S_S_S_S_S_S__param_4,
	.param .u64 .ptr .align 1 _Z9kernel_44PfS_S_S_S_S_S_S_S_S_S_S_S_S_S_S_S_S_S_S__param_5,
	.param .u64 .ptr .align 1 _Z9kernel_44PfS_S_S_S_S_S_S_S_S_S_S_S_S_S_S_S_S_S_S__param_6,
	.param .u64 .ptr .align 1 _Z9kernel_44PfS_S_S_S_S_S_S_S_S_S_S_S_S_S_S_S_S_S_S__param_7,
	.param .u64 .ptr .align 1 _Z9kernel_44PfS_S_S_S_S_S_S_S_S_S_S_S_S_S_S_S_S_S_S__param_8,
	.param .u64 .ptr .align 1 _Z9kernel_44PfS_S_S_S_S_S_S_S_S_S_S_S_S_S_S_S_S_S_S__param_9,
	.param .u64 .ptr .align 1 _Z9kernel_44PfS_S_S_S_S_S_S_S_S_S_S_S_S_S_S_S_S_S_S__param_10,
	.param .u64 .ptr .align 1 _Z9kernel_44PfS_S_S_S_S_S_S_S_S_S_S_S_S_S_S_S_S_S_S__param_11,
	.param .u64 .ptr .align 1 _Z9kernel_44PfS_S_S_S_S_S_S_S_S_S_S_S_S_S_S_S_S_S_S__param_12,
	.param .u64 .ptr .align 1 _Z9kernel_44PfS_S_S_S_S_S_S_S_S_S_S_S_S_S_S_S_S_S_S__param_13,
	.param .u64 .ptr .align 1 _Z9kernel_44PfS_S_S_S_S_S_S_S_S_S_S_S_S_S_S_S_S_S_S__param_14,
	.param .u64 .ptr .align 1 _Z9kernel_44PfS_S_S_S_S_S_S_S_S_S_S_S_S_S_S_S_S_S_S__param_15,
	.param .u64 .ptr .align 1 _Z9kernel_44PfS_S_S_S_S_S_S_S_S_S_S_S_S_S_S_S_S_S_S__param_16,
	.param .u64 .ptr .align 1 _Z9kernel_44PfS_S_S_S_S_S_S_S_S_S_S_S_S_S_S_S_S_S_S__param_17,
	.param .u64 .ptr .align 1 _Z9kernel_44PfS_S_S_S_S_S_S_S_S_S_S_S_S_S_S_S_S_S_S__param_18,
	.param .u64 .ptr .align 1 _Z9kernel_44PfS_S_S_S_S_S_S_S_S_S_S_S_S_S_S_S_S_S_S__param_19
)
{
	.reg .b32 	%r<5>;
	.reg .b32 	%f<35>;
	.reg .b64 	%rd<41>;
	.reg .b64 	%fd<21>;
	// demoted variable
	.shared .align 4 .b8 _ZZ9kernel_44PfS_S_S_S_S_S_S_S_S_S_S_S_S_S_S_S_S_S_S_E5myVar[4096];
	ld.param.u64 	%rd1, [_Z9kernel_44PfS_S_S_S_S_S_S_S_S_S_S_S_S_S_S_S_S_S_S__param_0];
	ld.param.u64 	%rd2, [_Z9kernel_44PfS_S_S_S_S_S_S_S_S_S_S_S_S_S_S_S_S_S_S__param_1];
	ld.param.u64 	%rd3, [_Z9kernel_44PfS_S_S_S_S_S_S_S_S_S_S_S_S_S_S_S_S_S_S__param_2];
	ld.param.u64 	%rd4, [_Z9kernel_44PfS_S_S_S_S_S_S_S_S_S_S_S_S_S_S_S_S_S_S__param_3];
	ld.param.u64 	%rd5, [_Z9kernel_44PfS_S_S_S_S_S_S_S_S_S_S_S_S_S_S_S_S_S_S__param_4];
	ld.param.u64 	%rd6, [_Z9kernel_44PfS_S_S_S_S_S_S_S_S_S_S_S_S_S_S_S_S_S_S__param_5];
	ld.param.u64 	%rd7, [_Z9kernel_44PfS_S_S_S_S_S_S_S_S_S_S_S_S_S_S_S_S_S_S__param_6];
	ld.param.u64 	%rd8, [_Z9kernel_44PfS_S_S_S_S_S_S_S_S_S_S_S_S_S_S_S_S_S_S__param_7];
	ld.param.u64 	%rd9, [_Z9kernel_44PfS_S_S_S_S_S_S_S_S_S_S_S_S_S_S_S_S_S_S__param_8];
	ld.param.u64 	%rd10, [_Z9kernel_44PfS_S_S_S_S_S_S_S_S_S_S_S_S_S_S_S_S_S_S__param_9];
	ld.param.u64 	%rd11, [_Z9kernel_44PfS_S_S_S_S_S_S_S_S_S_S_S_S_S_S_S_S_S_S__param_10];
	ld.param.u64 	%rd12, [_Z9kernel_44PfS_S_S_S_S_S_S_S_S_S_S_S_S_S_S_S_S_S_S__param_11];
	ld.param.u64 	%rd13, [_Z9kernel_44PfS_S_S_S_S_S_S_S_S_S_S_S_S_S_S_S_S_S_S__param_12];
	ld.param.u64 	%rd14, [_Z9kernel_44PfS_S_S_S_S_S_S_S_S_S_S_S_S_S_S_S_S_S_S__param_13];
	ld.param.u64 	%rd15, [_Z9kernel_44PfS_S_S_S_S_S_S_S_S_S_S_S_S_S_S_S_S_S_S__param_14];
	ld.param.u64 	%rd16, [_Z9kernel_44PfS_S_S_S_S_S_S_S_S_S_S_S_S_S_S_S_S_S_S__param_15];
	ld.param.u64 	%rd17, [_Z9kernel_44PfS_S_S_S_S_S_S_S_S_S_S_S_S_S_S_S_S_S_S__param_16];
	ld.param.u64 	%rd18, [_Z9kernel_44PfS_S_S_S_S_S_S_S_S_S_S_S_S_S_S_S_S_S_S__param_17];
	ld.param.u64 	%rd19, [_Z9kernel_44PfS_S_S_S_S_S_S_S_S_S_S_S_S_S_S_S_S_S_S__param_18];
	ld.param.u64 	%rd20, [_Z9kernel_44PfS_S_S_S_S_S_S_S_S_S_S_S_S_S_S_S_S_S_S__param_19];
	cvta.to.global.u64 	%rd21, %rd20;
	cvta.to.global.u64 	%rd22, %rd19;
	cvta.to.global.u64 	%rd23, %rd18;
	cvta.to.global.u64 	%rd24, %rd17;
	cvta.to.global.u64 	%rd25, %rd16;
	cvta.to.global.u64 	%rd26, %rd15;
	cvta.to.global.u64 	%rd27, %rd14;
	cvta.to.global.u64 	%rd28, %rd13;
	cvta.to.global.u64 	%rd29, %rd12;
	cvta.to.global.u64 	%rd30, %rd11;
	cvta.to.global.u64 	%rd31, %rd10;
	cvta.to.global.u64 	%rd32, %rd9;
	cvta.to.global.u64 	%rd33, %rd8;
	cvta.to.global.u64 	%rd34, %rd7;
	cvta.to.global.u64 	%rd35, %rd6;
	cvta.to.global.u64 	%rd36, %rd5;
	cvta.to.global.u64 	%rd37, %rd4;
	cvta.to.global.u64 	%rd38, %rd3;
	cvta.to.global.u64 	%rd39, %rd2;
	cvta.to.global.u64 	%rd40, %rd1;
	mov.u32 	%r1, %tid.x;
	shl.b32 	%r2, %r1, 2;
	mov.u32 	%r3, _ZZ9kernel_44PfS_S_S_S_S_S_S_S_S_S_S_S_S_S_S_S_S_S_S_E5myVar;
	add.s32 	%r4, %r3, %r2;
	ld.shared.f32 	%f1, [%r4];
	cvt.f64.f32 	%fd1, %f1;
	mul.f64 	%fd2, %fd1, 0d4036B26138FFFBCE;
	cvt.rn.f32.f64 	%f2, %fd2;
	st.shared.f32 	[_ZZ9kernel_44PfS_S_S_S_S_S_S_S_S_S_S_S_S_S_S_S_S_S_S_E5myVar+4], %f2;
	ld.shared.f32 	%f3, [%r4];
	cvt.f64.f32 	%fd3, %f3;
	mul.f64 	%fd4, %fd3, 0d401CEA5D28D002E2;
	cvt.rn.f32.f64 	%f4, %fd4;
	st.shared.f32 	[_ZZ9kernel_44PfS_S_S_S_S_S_S_S_S_S_S_S_S_S_S_S_S_S_S_E5myVar+16], %f4;
	ld.shared.f32 	%f5, [%r4];
	cvt.f64.f32 	%fd5, %f5;
	mul.f64 	%fd6, %fd5, 0d404019CA7D6733EC;
	cvt.rn.f32.f64 	%f6, %fd6;
	st.shared.f32 	[_ZZ9kernel_44PfS_S_S_S_S_S_S_S_S_S_S_S_S_S_S_S_S_S_S_E5myVar+24], %f6;
	ld.shared.f32 	%f7, [%r4];
	cvt.f64.f32 	%fd7, %f7;
	mul.f64 	%fd8, %fd7, 0d403731461B6D43D0;
	cvt.rn.f32.f64 	%f8, %fd8;
	st.shared.f32 	[_ZZ9kernel_44PfS_S_S_S_S_S_S_S_S_S_S_S_S_S_S_S_S_S_S_E5myVar+36], %f8;
	ld.shared.f32 	%f9, [%r4];
	cvt.f64.f32 	%fd9, %f9;
	mul.f64 	%fd10, %fd9, 0d403D0CA808C8259E;
	cvt.rn.f32.f64 	%f10, %fd10;
	st.shared.f32 	[_ZZ9kernel_44PfS_S_S_S_S_S_S_S_S_S_S_S_S_S_S_S_S_S_S_E5myVar+28], %f10;
	ld.shared.f32 	%f11, [%r4];
	cvt.f64.f32 	%fd11, %f11;
	mul.f64 	%fd12, %fd11, 0d4044FDB4D48882F1;
	cvt.rn.f32.f64 	%f12, %fd12;
	st.shared.f32 	[_ZZ9kernel_44PfS_S_S_S_S_S_S_S_S_S_S_S_S_S_S_S_S_S_S_E5myVar+16], %f12;
	ld.shared.f32 	%f13, [%r4];
	cvt.f64.f32 	%fd13, %f13;
	mul.f64 	%fd14, %fd13, 0d40405B064ECE9A2C;
	cvt.rn.f32.f64 	%f14, %fd14;
	st.shared.f32 	[_ZZ9kernel_44PfS_S_S_S_S_S_S_S_S_S_S_S_S_S_S_S_S_S_S_E5myVar+20], %f14;
	ld.shared.f32 	%f15, [%r4];
	cvt.f64.f32 	%fd15, %f15;
	mul.f64 	%fd16, %fd15, 0d4045E892D55A3A08;
	cvt.rn.f32.f64 	%f16, %fd16;
	st.shared.f32 	[_ZZ9kernel_44PfS_S_S_S_S_S_S_S_S_S_S_S_S_S_S_S_S_S_S_E5myVar+36], %f16;
	ld.shared.f32 	%f17, [%r4];
	cvt.f64.f32 	%fd17, %f17;
	mul.f64 	%fd18, %fd17, 0d40414E01E68A0D35;
	cvt.rn.f32.f64 	%f18, %fd18;
	st.shared.f32 	[_ZZ9kernel_44PfS_S_S_S_S_S_S_S_S_S_S_S_S_S_S_S_S_S_S_E5myVar+16], %f18;
	ld.shared.f32 	%f19, [%r4];
	cvt.f64.f32 	%fd19, %f19;
	mul.f64 	%fd20, %fd19, 0d403C22BC1EFF9F88;
	cvt.rn.f32.f64 	%f20, %fd20;
	st.shared.f32 	[_ZZ9kernel_44PfS_S_S_S_S_S_S_S_S_S_S_S_S_S_S_S_S_S_S_E5myVar+36], %f20;
	ld.shared.f32 	%f21, [_ZZ9kernel_44PfS_S_S_S_S_S_S_S_S_S_S_S_S_S_S_S_S_S_S_E5myVar];
	st.global.f32 	[%rd40], %f21;
	st.global.f32 	[%rd39+4], %f2;
	ld.shared.f32 	%f22, [_ZZ9kernel_44PfS_S_S_S_S_S_S_S_S_S_S_S_S_S_S_S_S_S_S_E5myVar+8];
	st.global.f32 	[%rd38+8], %f22;
	ld.shared.f32 	%f23, [_ZZ9kernel_44PfS_S_S_S_S_S_S_S_S_S_S_S_S_S_S_S_S_S_S_E5myVar+12];
	st.global.f32 	[%rd37+12], %f23;
	st.global.f32 	[%rd36+16], %f18;
	st.global.f32 	[%rd35+20], %f14;
	st.global.f32 	[%rd34+24], %f6;
	st.global.f32 	[%rd33+28], %f10;
	ld.shared.f32 	%f24, [_ZZ9kernel_44PfS_S_S_S_S_S_S_S_S_S_S_S_S_S_S_S_S_S_S_E5myVar+32];
	st.global.f32 	[%rd32+32], %f24;
	st.global.f32 	[%rd31+36], %f20;
	ld.shared.f32 	%f25, [_ZZ9kernel_44PfS_S_S_S_S_S_S_S_S_S_S_S_S_S_S_S_S_S_S_E5myVar+40];
	st.global.f32 	[%rd30+40], %f25;
	ld.shared.f32 	%f26, [_ZZ9kernel_44PfS_S_S_S_S_S_S_S_S_S_S_S_S_S_S_S_S_S_S_E5myVar+44];
	st.global.f32 	[%rd29+44], %f26;
	ld.shared.f32 	%f27, [_ZZ9kernel_44PfS_S_S_S_S_S_S_S_S_S_S_S_S_S_S_S_S_S_S_E5myVar+48];
	st.global.f32 	[%rd28+48], %f27;
	ld.shared.f32 	%f28, [_ZZ9kernel_44PfS_S_S_S_S_S_S_S_S_S_S_S_S_S_S_S_S_S_S_E5myVar+52];
	st.global.f32 	[%rd27+52], %f28;
	ld.shared.f32 	%f29, [_ZZ9kernel_44PfS_S_S_S_S_S_S_S_S_S_S_S_S_S_S_S_S_S_S_E5myVar+56];
	st.global.f32 	[%rd26+56], %f29;
	ld.shared.f32 	%f30, [_ZZ9kernel_44PfS_S_S_S_S_S_S_S_S_S_S_S_S_S_S_S_S_S_S_E5myVar+60];
	st.global.f32 	[%rd25+60], %f30;
	ld.shared.f32 	%f31, [_ZZ9kernel_44PfS_S_S_S_S_S_S_S_S_S_S_S_S_S_S_S_S_S_S_E5myVar+64];
	st.global.f32 	[%rd24+64], %f31;
	ld.shared.f32 	%f32, [_ZZ9kernel_44PfS_S_S_S_S_S_S_S_S_S_S_S_S_S_S_S_S_S_S_E5myVar+68];
	st.global.f32 	[%rd23+68], %f32;
	ld.shared.f32 	%f33, [_ZZ9kernel_44PfS_S_S_S_S_S_S_S_S_S_S_S_S_S_S_S_S_S_S_E5myVar+72];
	st.global.f32 	[%rd22+72], %f33;
	ld.shared.f32 	%f34, [_ZZ9kernel_44PfS_S_S_S_S_S_S_S_S_S_S_S_S_S_S_S_S_S_S_E5myVar+76];
	st.global.f32 	[%rd21+76], %f34;
	ret;

}
	// .globl	_Z9kernel_45PfS_S_S_S_S_S_S_S_S_S_S_S_S_S_S_S_S_S_S_
.visible .entry _Z9kernel_45PfS_S_S_S_S_S_S_S_S_S_S_S_S_S_S_S_S_S_S_(
	.param .u64 .ptr .align 1 _Z9kernel_45PfS_S_S_S_S_S_S_S_S_S_S_S_S_S_S_S_S_S_S__param_0,
	.param .u64 .ptr .align 1 _Z9kernel_45PfS_S_S_S_S_S_S_S_S_S_S_S_S_S_S_S_S_S_S__param_1,
	.param .u64 .ptr .align 1 _Z9kernel_45PfS_S_S_S_S_S_S_S_S_S_S_S_S_S_S_S_S_S_S__param_2,
	.param .u64 .ptr .align 1 _Z9kernel_45PfS_S_S_S_S_S_S_S_S_S_S_S_S_S_S_S_S_S_S__param_3,
	.param .u64 .ptr .align 1 _Z9kernel_45PfS_S_S_S_S_S_S_S_S_S_S_S_S_S_S_S_S_S_S__param_4,
	.param .u64 .ptr .align 1 _Z9kernel_45PfS_S_S_S_S_S_S_S_S_S_S_S_S_S_S_S_S_S_S__param_5,
	.param .u64 .ptr .align 1 _Z9kernel_45PfS_S_S_S_S_S_S_S_S_S_S_S_S_S_S_S_S_S_S__param_6,
	.param .u64 .ptr .align 1 _Z9kernel_45PfS_S_S_S_S_S_S_S_S_S_S_S_S_S_S_S_S_S_S__param_7,
	.param .u64 .ptr .align 1 _Z9kernel_45PfS_S_S_S_S_S_S_S_S_S_S_S_S_S_S_S_S_S_S__param_8,
	.param .u64 .ptr .align 1 _Z9kernel_45PfS_S_S_S_S_S_S_S_S_S_S_S_S_S_S_S_S_S_S__param_9,
	.param .u64 .ptr .align 1 _Z9kernel_45PfS_S_S_S_S_S_S_S_S_S_S_S_S_S_S_S_S_S_S__param_10,
	.param .u64 .ptr .align 1 _Z9kernel_45PfS_S_S_S_S_S_S_S_S_S_S_S_S_S_S_S_S_S_S__param_11,
	.param .u64 .ptr .align 1 _Z9kernel_45PfS_S_S_S_S_S_S_S_S_S_S_S_S_S_S_S_S_S_S__param_12,
	.param .u64 .ptr .align 1 _Z9kernel_45PfS_S_S_S_S_S_S_S_S_S_S_S_S_S_S_S_S_S_S__param_13,
	.param .u64 .ptr .align 1 _Z9kernel_45PfS_S_S_S_S_S_S_S_S_S_S_S_S_S_S_S_S_S_S__param_14,
	.param .u64 .ptr .align 1 _Z9kernel_45PfS_S_S_S_S_S_S_S_S_S_S_S_S_S_S_S_S_S_S__param_15,
	.param .u64 .ptr .align 1 _Z9kernel_45PfS_S_S_S_S_S_S_S_S_S_S_S_S_S_S_S_S_S_S__param_16,
	.param .u64 .ptr .align 1 _Z9kernel_45PfS_S_S_S_S_S_S_S_S_S_S_S_S_S_S_S_S_S_S__param_17,
	.param .u64 .ptr .align 1 _Z9kernel_45PfS_S_S_S_S_S_S_S_S_S_S_S_S_S_S_S_S_S_S__param_18,
	.param .u64 .ptr .align 1 _Z9kernel_45PfS_S_S_S_S_S_S_S_S_S_S_S_S_S_S_S_S_S_S__param_19
)
{
	.reg .b32 	%r<5>;
	.reg .b32 	%f<35>;
	.reg .b64 	%rd<41>;
	.reg .b64 	%fd<21>;
	// demoted variable
	.shared .align 4 .b8 _ZZ9kernel_45PfS_S_S_S_S_S_S_S_S_S_S_S_S_S_S_S_S_S_S_E5myVar[4096];
	ld.param.u64 	%rd1, [_Z9kernel_45PfS_S_S_S_S_S_S_S_S_S_S_S_S_S_S_S_S_S_S__param_0];
	ld.param.u64 	%rd2, [_Z9kernel_45PfS_S_S_S_S_S_S_S_S_S_S_S_S_S_S_S_S_S_S__param_1];
	ld.param.u64 	%rd3, [_Z9kernel_45PfS_S_S_S_S_S_S_S_S_S_S_S_S_S_S_S_S_S_S__param_2];
	ld.param.u64 	%rd4, [_Z9kernel_45PfS_S_S_S_S_S_S_S_S_S_S_S_S_S_S_S_S_S_S__param_3];
	ld.param.u64 	%rd5, [_Z9kernel_45PfS_S_S_S_S_S_S_S_S_S_S_S_S_S_S_S_S_S_S__param_4];
	ld.param.u64 	%rd6, [_Z9kernel_45PfS_S_S_S_S_S_S_S_S_S_S_S_S_S_S_S_S_S_S__param_5];
	ld.param.u64 	%rd7, [_Z9kernel_45PfS_S_S_S_S_S_S_S_S_S_S_S_S_S_S_S_S_S_S__param_6];
	ld.param.u64 	%rd8, [_Z9kernel_45PfS_S_S_S_S_S_S_S_S_S_S_S_S_S_S_S_S_S_S__param_7];
	ld.param.u64 	%rd9, [_Z9kernel_45PfS_S_S_S_S_S_S_S_S_S_S_S_S_S_S_S_S_S_S__param_8];
	ld.param.u64 	%rd10, [_Z9kernel_45PfS_S_S_S_S_S_S_S_S_S_S_S_S_S_S_S_S_S_S__param_9];
	ld.param.u64 	%rd11, [_Z9kernel_45PfS_S_S_S_S_S_S_S_S_S_S_S_S_S_S_S_S_S_S__param_10];
	ld.param.u64 	%rd12, [_Z9kernel_45PfS_S_S_S_S_S_S_S_S_S_S_S_S_S_S_S_S_S_S__param_11];
	ld.param.u64 	%rd13, [_Z9kernel_45PfS_S_S_S_S_S_S_S_S_S_S_S_S_S_S_S_S_S_S__param_12];
	ld.param.u64 	%rd14, [_Z9kernel_45PfS_S_S_S_S_S_S_S_S_S_S_S_S_S_S_S_S_S_S__param_13];
	ld.param.u64 	%rd15, [_Z9kernel_45PfS_S_S_S_S_S_S_S_S_S_S_S_S_S_S_S_S_S_S__param_14];
	ld.param.u64 	%rd16, [_Z9kernel_45PfS_S_S_S_S_S_S_S_S_S_S_S_S_S_S_S_S_S_S__param_15];
	ld.param.u64 	%rd17, [_Z9kernel_45PfS_S_S_S_S_S_S_S_S_S_S_S_S_S_S_S_S_S_S__param_16];
	ld.param.u64 	%rd18, [_Z9kernel_45PfS_S_S_S_S_S_S_S_S_S_S_S_S_S_S_S_S_S_S__param_17];
	ld.param.u64 	%rd19, [_Z9kernel_45PfS_S_S_S_S_S_S_S_S_S_S_S_S_S_S_S_S_S_S__param_18];
	ld.param.u64 	%rd20, [_Z9kernel_45PfS_S_S_S_S_S_S_S_S_S_S_S_S_S_S_S_S_S_S__param_19];
	cvta.to.global.u64 	%rd21, %rd20;
	cvta.to.global.u64 	%rd22, %rd19;
	cvta.to.global.u64 	%rd23, %rd18;
	cvta.to.global.u64 	%rd24, %rd17;
	cvta.to.global.u64 	%rd25, %rd16;
	cvta.to.global.u64 	%rd26, %rd15;
	cvta.to.global.u64 	%rd27, %rd14;
	cvta.to.global.u64 	%rd28, %rd13;
	cvta.to.global.u64 	%rd29, %rd12;
	cvta.to.global.u64 	%rd30, %rd11;
	cvta.to.global.u64 	%rd31, %rd10;
	cvta.to.global.u64 	%rd32, %rd9;
	cvta.to.global.u64 	%rd33, %rd8;
	cvta.to.global.u64 	%rd34, %rd7;
	cvta.to.global.u64 	%rd35, %rd6;
	cvta.to.global.u64 	%rd36, %rd5;
	cvta.to.global.u64 	%rd37, %rd4;
	cvta.to.global.u64 	%rd38, %rd3;
	cvta.to.global.u64 	%rd39, %rd2;
	cvta.to.global.u64 	%rd40, %rd1;
	mov.u32 	%r1, %tid.x;
	shl.b32 	%r2, %r1, 2;
	mov.u32 	%r3, _ZZ9kernel_45PfS_S_S_S_S_S_S_S_S_S_S_S_S_S_S_S_S_S_S_E5myVar;
	add.s32 	%r4, %r3, %r2;
	ld.shared.f32 	%f1, [%r4];
	cvt.f64.f32 	%fd1, %f1;
	mul.f64 	%fd2, %fd1, 0d40150F177A7008A7;
	cvt.rn.f32.f64 	%f2, %fd2;
	st.shared.f32 	[_ZZ9kernel_45PfS_S_S_S_S_S_S_S_S_S_S_S_S_S_S_S_S_S_S_E5myVar+4], %f2;
	ld.shared.f32 	%f3, [%r4];
	cvt.f64.f32 	%fd3, %f3;
	mul.f64 	%fd4, %fd3, 0d403A77662FDFC19C;
	cvt.rn.f32.f64 	%f4, %fd4;
	st.shared.f32 	[_ZZ9kernel_45PfS_S_S_S_S_S_S_S_S_S_S_S_S_S_S_S_S_S_S_E5myVar+32], %f4;
	ld.shared.f32 	%f5, [%r4];
	cvt.f64.f32 	%fd5, %f5;
	mul.f64 	%fd6, %fd5, 0d401813721D53CDDD;
	cvt.rn.f32.f64 	%f6, %fd6;
	st.shared.f32 	[_ZZ9kernel_45PfS_S_S_S_S_S_S_S_S_S_S_S_S_S_S_S_S_S_S_E5myVar+8], %f6;
	ld.shared.f32 	%f7, [%r4];
	cvt.f64.f32 	%fd7, %f7;
	mul.f64 	%fd8, %fd7, 0d4021DB3AEEE95747;
	cvt.rn.f32.f64 	%f8, %fd8;
	st.shared.f32 	[_ZZ9kernel_45PfS_S_S_S_S_S_S_S_S_S_S_S_S_S_S_S_S_S_S_E5myVar+32], %f8;
	ld.shared.f32 	%f9, [%r4];
	cvt.f64.f32 	%fd9, %f9;
	mul.f64 	%fd10, %fd9, 0d4030AA43CC07AAEF;
	cvt.rn.f32.f64 	%f10, %fd10;
	st.shared.f32 	[_ZZ9kernel_45PfS_S_S_S_S_S_S_S_S_S_S_S_S_S_S_S_S_S_S_E5myVar+28], %f10;
	ld.shared.f32 	%f11, [%r4];
	cvt.f64.f32 	%fd11, %f11;
	mul.f64 	%fd12, %fd11, 0d40456E3F4666EC9E;
	cvt.rn.f32.f64 	%f12, %fd12;
	st.shared.f32 	[_ZZ9kernel_45PfS_S_S_S_S_S_S_S_S_S_S_S_S_S_S_S_S_S_S_E5myVar+20], %f12;
	ld.shared.f32 	%f13, [%r4];
	cvt.f64.f32 	%fd13, %f13;
	mul.f64 	%fd14, %fd13, 0d403FA222A2C23748;
	cvt.rn.f32.f64 	%f14, %fd14;
	st.shared.f32 	[_ZZ9kernel_45PfS_S_S_S_S_S_S_S_S_S_S_S_S_S_S_S_S_S_S_E5myVar+36], %f14;
	ld.shared.f32 	%f15, [%r4];
	cvt.f64.f32 	%fd15, %f15;
	mul.f64 	%fd16, %fd15, 0d403BB5C93EA2D2FE;
	cvt.rn.f32.f64 	%f16, %fd16;
	st.shared.f32 	[_ZZ9kernel_45PfS_S_S_S_S_S_S_S_S_S_S_S_S_S_S_S_S_S_S_E5myVar+8], %f16;
	ld.shared.f32 	%f17, [%r4];
	cvt.f64.f32 	%fd17, %f17;
	mul.f64 	%fd18, %fd17, 0d4043BA3DF6DB9410;
	cvt.rn.f32.f64 	%f18, %fd18;
	st.shared.f32 	[_ZZ9kernel_45PfS_S_S_S_S_S_S_S_S_S_S_S_S_S_S_S_S_S_S_E5myVar+32], %f18;
	ld.shared.f32 	%f19, [%r4];
	cvt.f64.f32 	%fd19, %f19;
	mul.f64 	%fd20, %fd19, 0d4033167A20578E5C;
	cvt.rn.f32.f64 	%f20, %fd20;
	st.shared.f32 	[_ZZ9kernel_45PfS_S_S_S_S_S_S_S_S_S_S_S_S_S_S_S_S_S_S_E5myVar+4], %f20;
	ld.shared.f32 	%f21, [_ZZ9kernel_45PfS_S_S_S_S_S_S_S_S_S_S_S_S_S_S_S_S_S_S_E5myVar];
	st.global.f32 	[%rd40], %f21;
	st.global.f32 	[%rd39+4], %f20;
	st.global.f32 	[%rd38+8], %f16;
	ld.shared.f32 	%f22, [_ZZ9kernel_45PfS_S_S_S_S_S_S_S_S_S_S_S_S_S_S_S_S_S_S_E5myVar+12];
	st.global.f32 	[%rd37+12], %f22;
	ld.shared.f32 	%f23, [_ZZ9kernel_45PfS_S_S_S_S_S_S_S_S_S_S_S_S_S_S_S_S_S_S_E5myVar+16];
	st.global.f32 	[%rd36+16], %f23;
	st.global.f32 	[%rd35+20], %f12;
	ld.shared.f32 	%f24, [_ZZ9kernel_45PfS_S_S_S_S_S_S_S_S_S_S_S_S_S_S_S_S_S_S_E5myVar+24];
	st.global.f32 	[%rd34+24], %f24;
	st.global.f32 	[%rd33+28], %f10;
	st.global.f32 	[%rd32+32], %f18;
	st.global.f32 	[%rd31+36], %f14;
	ld.shared.f32 	%f25, [_ZZ9kernel_45PfS_S_S_S_S_S_S_S_S_S_S_S_S_S_S_S_S_S_S_E5myVar+40];
	st.global.f32 	[%rd30+40], %f25;
	ld.shared.f32 	%f26, [_ZZ9kernel_45PfS_S_S_S_S_S_S_S_S_S_S_S_S_S_S_S_S_S_S_E5myVar+44];
	st.global.f32 	[%rd29+44], %f26;
	ld.shared.f32 	%f27, [_ZZ9kernel_45PfS_S_S_S_S_S_S_S_S_S_S_S_S_S_S_S_S_S_S_E5myVar+48];
	st.global.f32 	[%rd28+48], %f27;
	ld.shared.f32 	%f28, [_ZZ9kernel_45PfS_S_S_S_S_S_S_S_S_S_S_S_S_S_S_S_S_S_S_E5myVar+52];
	st.global.f32 	[%rd27+52], %f28;
	ld.shared.f32 	%f29, [_ZZ9kernel_45PfS_S_S_S_S_S_S_S_S_S_S_S_S_S_S_S_S_S_S_E5myVar+56];
	st.global.f32 	[%rd26+56], %f29;
	ld.shared.f32 	%f30, [_ZZ9kernel_45PfS_S_S_S_S_S_S_S_S_S_S_S_S_S_S_S_S_S_S_E5myVar+60];
	st.global.f32 	[%rd25+60], %f30;
	ld.shared.f32 	%f31, [_ZZ9kernel_45PfS_S_S_S_S_S_S_S_S_S_S_S_S_S_S_S_S_S_S_E5myVar+64];
	st.global.f32 	[%rd24+64], %f31;
	ld.shared.f32 	%f32, [_ZZ9kernel_45PfS_S_S_S_S_S_S_S_S_S_S_S_S_S_S_S_S_S_S_E5myVar+68];
	st.global.f32 	[%rd23+68], %f32;
	ld.shared.f32 	%f33, [_ZZ9kernel_45PfS_S_S_S_S_S_S_S_S_S_S_S_S_S_S_S_S_S_S_E5myVar+72];
	st.global.f32 	[%rd22+72], %f33;
	ld.shared.f32 	%f34, [_ZZ9kernel_45PfS_S_S_S_S_S_S_S_S_S_S_S_S_S_S_S_S_S_S_E5myVar+76];
	st.global.f32 	[%rd21+76], %f34;
	ret;

}
	// .globl	_Z9kernel_46PfS_S_S_S_S_S_S_S_S_S_S_S_S_S_S_S_S_S_S_
.visible .entry _Z9kernel_46PfS_S_S_S_S_S_S_S_S_S_S_S_S_S_S_S_S_S_S_(
	.param .u64 .ptr .align 1 _Z9kernel_46PfS_S_S_S_S_S_S_S_S_S_S_S_S_S_S_S_S_S_S__param_0,
	.param .u64 .ptr .align 1 _Z9kernel_46PfS_S_S_S_S_S_S_S_S_S_S_S_S_S_S_S_S_S_S__param_1,
	.param .u64 .ptr .align 1 _Z9kernel_46PfS_S_S_S_S_S_S_S_S_S_S_S_S_S_S_S_S_S_S__param_2,
	.param .u64 .ptr .align 1 _Z9kernel_46PfS_S_S_S_S_S_S_S_S_S_S_S_S_S_S_S_S_S_S__param_3,
	.param .u64 .ptr .align 1 _Z9kernel_46PfS_S_S_S_S_S_S_S_S_S_S_S_S_S_S_S_S_S_S__param_4,
	.param .u64 .ptr .align 1 _Z9kernel_46PfS_S_S_S_S_S_S_S_S_S_S_S_S_S_S_S_S_S_S__param_5,
	.param .u64 .ptr .align 1 _Z9kernel_46PfS_S_S_S_S_S_S_S_S_S_S_S_S_S_S_S_S_S_S__param_6,
	.param .u64 .ptr .align 1 _Z9kernel_46PfS_S_S_S_S_S_S_S_S_S_S_S_S_S_S_S_S_S_S__param_7,
	.param .u64 .ptr .align 1 _Z9kernel_46PfS_S_S_S_S_S_S_S_S_S_S_S_S_S_S_S_S_S_S__param_8,
	.param .u64 .ptr .align 1 _Z9kernel_46PfS_S_S_S_S_S_S_S_S_S_S_S_S_S_S_S_S_S_S__param_9,
	.param .u64 .ptr .align 1 _Z9kernel_46PfS_S_S_S_S_S_S_S_S_S_S_S_S_S_S_S_S_S_S__param_10,
	.param .u64 .ptr .align 1 _Z9kernel_46PfS_S_S_S_S_S_S_S_S_S_S_S_S_S_S_S_S_S_S__param_11,
	.param .u64 .ptr .align 1 _Z9kernel_46PfS_S_S_S_S_S_S_S_S_S_S_S_S_S_S_S_S_S_S__param_12,
	.param .u64 .ptr .align 1 _Z9kernel_46PfS_S_S_S_S_S_S_S_S_S_S_S_S_S_S_S_S_S_S__param_13,
	.param .u64 .ptr .align 1 _Z9kernel_46PfS_S_S_S_S_S_S_S_S_S_S_S_S_S_S_S_S_S_S__param_14,
	.param .u64 .ptr .align 1 _Z9kernel_46PfS_S_S_S_S_S_S_S_S_S_S_S_S_S_S_S_S_S_S__param_15,
	.param .u64 .ptr .align 1 _Z9kernel_46PfS_S_S_S_S_S_S_S_S_S_S_S_S_S_S_S_S_S_S__param_16,
	.param .u64 .ptr .align 1 _Z9kernel_46PfS_S_S_S_S_S_S_S_S_S_S_S_S_S_S_S_S_S_S__param_17,
	.param .u64 .ptr .align 1 _Z9kernel_46PfS_S_S_S_S_S_S_S_S_S_S_S_S_S_S_S_S_S_S__param_18,
	.param .u64 .ptr .align 1 _Z9kernel_46PfS_S_S_S_S_S_S_S_S_S_S_S_S_S_S_S_S_S_S__param_19
)
{
	.reg .b32 	%r<5>;
	.reg .b32 	%f<33>;
	.reg .b64 	%rd<41>;
	.reg .b64 	%fd<21>;
	// demoted variable
	.shared .align 4 .b8 _ZZ9kernel_46PfS_S_S_S_S_S_S_S_S_S_S_S_S_S_S_S_S_S_S_E5myVar[4096];
	ld.param.u64 	%rd1, [_Z9kernel_46PfS_S_S_S_S_S_S_S_S_S_S_S_S_S_S_S_S_S_S__param_0];
	ld.param.u64 	%rd2, [_Z9kernel_46PfS_S_S_S_S_S_S_S_S_S_S_S_S_S_S_S_S_S_S__param_1];
	ld.param.u64 	%rd3, [_Z9kernel_46PfS_S_S_S_S_S_S_S_S_S_S_S_S_S_S_S_S_S_S__param_2];
	ld.param.u64 	%rd4, [_Z9kernel_46PfS_S_S_S_S_S_S_S_S_S_S_S_S_S_S_S_S_S_S__param_3];
	ld.param.u64 	%rd5, [_Z9kernel_46PfS_S_S_S_S_S_S_S_S_S_S_S_S_S_S_S_S_S_S__param_4];
	ld.param.u64 	%rd6, [_Z9kernel_46PfS_S_S_S_S_S_S_S_S_S_S_S_S_S_S_S_S_S_S__param_5];
	ld.param.u64 	%rd7, [_Z9kernel_46PfS_S_S_S_S_S_S_S_S_S_S_S_S_S_S_S_S_S_S__param_6];
	ld.param.u64 	%rd8, [_Z9kernel_46PfS_S_S_S_S_S_S_S_S_S_S_S_S_S_S_S_S_S_S__param_7];
	ld.param.u64 	%rd9, [_Z9kernel_46PfS_S_S_S_S_S_S_S_S_S_S_S_S_S_S_S_S_S_S__param_8];
	ld.param.u64 	%rd10, [_Z9kernel_46PfS_S_S_S_S_S_S_S_S_S_S_S_S_S_S_S_S_S_S__param_9];
	ld.param.u64 	%rd11, [_Z9kernel_46PfS_S_S_S_S_S_S_S_S_S_S_S_S_S_S_S_S_S_S__param_10];
	ld.param.u64 	%rd12, [_Z9kernel_46PfS_S_S_S_S_S_S_S_S_S_S_S_S_S_S_S_S_S_S__param_11];
	ld.param.u64 	%rd13, [_Z9kernel_46PfS_S_S_S_S_S_S_S_S_S_S_S_S_S_S_S_S_S_S__param_12];
	ld.param.u64 	%rd14, [_Z9kernel_46PfS_S_S_S_S_S_S_S_S_S_S_S_S_S_S_S_S_S_S__param_13];
	ld.param.u64 	%rd15, [_Z9kernel_46PfS_S_S_S_S_S_S_S_S_S_S_S_S_S_S_S_S_S_S__param_14];
	ld.param.u64 	%rd16, [_Z9kernel_46PfS_S_S_S_S_S_S_S_S_S_S_S_S_S_S_S_S_S_S__param_15];
	ld.param.u64 	%rd17, [_Z9kernel_46PfS_S_S_S_S_S_S_S_S_S_S_S_S_S_S_S_S_S_S__param_16];
	ld.param.u64 	%rd18, [_Z9kernel_46PfS_S_S_S_S_S_S_S_S_S_S_S_S_S_S_S_S_S_S__param_17];
	ld.param.u64 	%rd19, [_Z9kernel_46PfS_S_S_S_S_S_S_S_S_S_S_S_S_S_S_S_S_S_S__param_18];
	ld.param.u64 	%rd20, [_Z9kernel_46PfS_S_S_S_S_S_S_S_S_S_S_S_S_S_S_S_S_S_S__param_19];
	cvta.to.global.u64 	%rd21, %rd20;
	cvta.to.global.u64 	%rd22, %rd19;
	cvta.to.global.u64 	%rd23, %rd18;
	cvta.to.global.u64 	%rd24, %rd17;
	cvta.to.global.u64 	%rd25, %rd16;
	cvta.to.global.u64 	%rd26, %rd15;
	cvta.to.global.u64 	%rd27, %rd14;
	cvta.to.global.u64 	%rd28, %rd13;
	cvta.to.global.u64 	%rd29, %rd12;
	cvta.to.global.u64 	%rd30, %rd11;
	cvta.to.global.u64 	%rd31, %rd10;
	cvta.to.global.u64 	%rd32, %rd9;
	cvta.to.global.u64 	%rd33, %rd8;
	cvta.to.global.u64 	%rd34, %rd7;
	cvta.to.global.u64 	%rd35, %rd6;
	cvta.to.global.u64 	%rd36, %rd5;
	cvta.to.global.u64 	%rd37, %rd4;
	cvta.to.global.u64 	%rd38, %rd3;
	cvta.to.global.u64 	%rd39, %rd2;
	cvta.to.global.u64 	%rd40, %rd1;
	mov.u32 	%r1, %tid.x;
	shl.b32 	%r2, %r1, 2;
	mov.u32 	%r3, _ZZ9kernel_46PfS_S_S_S_S_S_S_S_S_S_S_S_S_S_S_S_S_S_S_E5myVar;
	add.s32 	%r4, %r3, %r2;
	ld.shared.f32 	%f1, [%r4];
	cvt.f64.f32 	%fd1, %f1;
	mul.f64 	%fd2, %fd1, 0d403D522046C764AE;
	cvt.rn.f32.f64 	%f2, %fd2;
	st.shared.f32 	[_ZZ9kernel_46PfS_S_S_S_S_S_S_S_S_S_S_S_S_S_S_S_S_S_S_E5myVar+24], %f2;
	ld.shared.f32 	%f3, [%r4];
	cvt.f64.f32 	%fd3, %f3;
	mul.f64 	%fd4, %fd3, 0d402BDB9D3CBC48F1;
	cvt.rn.f32.f64 	%f4, %fd4;
	st.shared.f32 	[_ZZ9kernel_46PfS_S_S_S_S_S_S_S_S_S_S_S_S_S_S_S_S_S_S_E5myVar+12], %f4;
	ld.shared.f32 	%f5, [%r4];
	cvt.f64.f32 	%fd5, %f5;
	mul.f64 	%fd6, %fd5, 0d40440C5742DCF462;
	cvt.rn.f32.f64 	%f6, %fd6;
	st.shared.f32 	[_ZZ9kernel_46PfS_S_S_S_S_S_S_S_S_S_S_S_S_S_S_S_S_S_S_E5myVar], %f6;
	ld.shared.f32 	%f7, [%r4];
	cvt.f64.f32 	%fd7, %f7;
	mul.f64 	%fd8, %fd7, 0d404662B13DFB0D52;
	cvt.rn.f32.f64 	%f8, %fd8;
	st.shared.f32 	[_ZZ9kernel_46PfS_S_S_S_S_S_S_S_S_S_S_S_S_S_S_S_S_S_S_E5myVar+8], %f8;
	ld.shared.f32 	%f9, [%r4];
	cvt.f64.f32 	%fd9, %f9;
	mul.f64 	%fd10, %fd9, 0d403361E59F2BA9D2;
	cvt.rn.f32.f64 	%f10, %fd10;
	st.shared.f32 	[_ZZ9kernel_46PfS_S_S_S_S_S_S_S_S_S_S_S_S_S_S_S_S_S_S_E5myVar+36], %f10;
	ld.shared.f32 	%f11, [%r4];
	cvt.f64.f32 	%fd11, %f11;
	mul.f64 	%fd12, %fd11, 0d401594A59C065B64;
	cvt.rn.f32.f64 	%f12, %fd12;
	st.shared.f32 	[_ZZ9kernel_46PfS_S_S_S_S_S_S_S_S_S_S_S_S_S_S_S_S_S_S_E5myVar+8], %f12;
	ld.shared.f32 	%f13, [%r4];
	cvt.f64.f32 	%fd13, %f13;
	mul.f64 	%fd14, %fd13, 0d4032F27AB7564303;
	cvt.rn.f32.f64 	%f14, %fd14;
	st.shared.f32 	[_ZZ9kernel_46PfS_S_S_S_S_S_S_S_S_S_S_S_S_S_S_S_S_S_S_E5myVar+4], %f14;
	ld.shared.f32 	%f15, [%r4];
	cvt.f64.f32 	%fd15, %f15;
	mul.f64 	%fd16, %fd15, 0d40230E43ED959A31;
	cvt.rn.f32.f64 	%f16, %fd16;
	st.shared.f32 	[_ZZ9kernel_46PfS_S_S_S_S_S_S_S_S_S_S_S_S_S_S_S_S_S_S_E5myVar+20], %f16;
	ld.shared.f32 	%f17, [%r4];
	cvt.f64.f32 	%fd17, %f17;
	mul.f64 	%fd18, %fd17, 0d40453533CA31E7DA;
	cvt.rn.f32.f64 	%f18, %fd18;
	st.shared.f32 	[_ZZ9kernel_46PfS_S_S_S_S_S_S_S_S_S_S_S_S_S_S_S_S_S_S_E5myVar+8], %f18;
	ld.shared.f32 	%f19, [%r4];
	cvt.f64.f32 	%fd19, %f19;
	mul.f64 	%fd20, %fd19, 0d4043371465E89225;
	cvt.rn.f32.f64 	%f20, %fd20;
	st.shared.f32 	[_ZZ9kernel_46PfS_S_S_S_S_S_S_S_S_S_S_S_S_S_S_S_S_S_S_E5myVar+28], %f20;
	st.global.f32 	[%rd40], %f6;
	st.global.f32 	[%rd39+4], %f14;
	st.global.f32 	[%rd38+8], %f18;
	st.global.f32 	[%rd37+12], %f4;
	ld.shared.f32 	%f21, [_ZZ9kernel_46PfS_S_S_S_S_S_S_S_S_S_S_S_S_S_S_S_S_S_S_E5myVar+16];
	st.global.f32 	[%rd36+16], %f21;
	st.global.f32 	[%rd35+20], %f16;
	st.global.f32 	[%rd34+24], %f2;
	st.global.f32 	[%rd33+28], %f20;
	ld.shared.f32 	%f22, [_ZZ9kernel_46PfS_S_S_S_S_S_S_S_S_S_S_S_S_S_S_S_S_S_S_E5myVar+32];
	st.global.f32 	[%rd32+32], %f22;
	st.global.f32 	[%rd31+36], %f10;
	ld.shared.f32 	%f23, [_ZZ9kernel_46PfS_S_S_S_S_S_S_S_S_S_S_S_S_S_S_S_S_S_S_E5myVar+40];
	st.global.f32 	[%rd30+40], %f23;
	ld.shared.f32 	%f24, [_ZZ9kernel_46PfS_S_S_S_S_S_S_S_S_S_S_S_S_S_S_S_S_S_S_E5myVar+44];
	st.global.f32 	[%rd29+44], %f24;
	ld.shared.f32 	%f25, [_ZZ9kernel_46PfS_S_S_S_S_S_S_S_S_S_S_S_S_S_S_S_S_S_S_E5myVar+48];
	st.global.f32 	[%rd28+48], %f25;
	ld.shared.f32 	%f26, [_ZZ9kernel_46PfS_S_S_S_S_S_S_S_S_S_S_S_S_S_S_S_S_S_S_E5myVar+52];
	st.global.f32 	[%rd27+52], %f26;
	ld.shared.f32 	%f27, [_ZZ9kernel_46PfS_S_S_S_S_S_S_S_S_S_S_S_S_S_S_S_S_S_S_E5myVar+56];
	st.global.f32 	[%rd26+56], %f27;
	ld.shared.f32 	%f28, [_ZZ9kernel_46PfS_S_S_S_S_S_S_S_S_S_S_S_S_S_S_S_S_S_S_E5myVar+60];
	st.global.f32 	[%rd25+60], %f28;
	ld.shared.f32 	%f29, [_ZZ9kernel_46PfS_S_S_S_S_S_S_S_S_S_S_S_S_S_S_S_S_S_S_E5myVar+64];
	st.global.f32 	[%rd24+64], %f29;
	ld.shared.f32 	%f30, [_ZZ9kernel_46PfS_S_S_S_S_S_S_S_S_S_S_S_S_S_S_S_S_S_S_E5myVar+68];
	st.global.f32 	[%rd23+68], %f30;
	ld.shared.f32 	%f31, [_ZZ9kernel_46PfS_S_S_S_S_S_S_S_S_S_S_S_S_S_S_S_S_S_S_E5myVar+72];
	st.global.f32 	[%rd22+72], %f31;
	ld.shared.f32 	%f32, [_ZZ9kernel_46PfS_S_S_S_S_S_S_S_S_S_S_S_S_S_S_S_S_S_S_E5myVar+76];
	st.global.f32 	[%rd21+76], %f32;
	ret;

}
	// .globl	_Z9kernel_47PfS_S_S_S_S_S_S_S_S_S_S_S_S_S_S_S_S_S_S_
.visible .entry _Z9kernel_47PfS_S_S_S_S_S_S_S_S_S_S_S_S_S_S_S_S_S_S_(
	.param .u64 .ptr .align 1 _Z9kernel_47PfS_S_S_S_S_S_S_S_S_S_S_S_S_S_S_S_S_S_S__param_0,
	.param .u64 .ptr .align 1 _Z9kernel_47PfS_S_S_S_S_S_S_S_S_S_S_S_S_S_S_S_S_S_S__param_1,
	.param .u64 .ptr .align 1 _Z9kernel_47PfS_S_S_S_S_S_S_S_S_S_S_S_S_S_S_S_S_S_S__param_2,
	.param .u64 .ptr .align 1 _Z9kernel_47PfS_S_S_S_S_S_S_S_S_S_S_S_S_S_S_S_S_S_S__param_3,
	.param .u64 .ptr .align 1 _Z9kernel_47PfS_S_S_S_S_S_S_S_S_S_S_S_S_S_S_S_S_S_S__param_4,
	.param .u64 .ptr .align 1 _Z9kernel_47PfS_S_S_S_S_S_S_S_S_S_S_S_S_S_S_S_S_S_S__param_5,
	.param .u64 .ptr .align 1 _Z9kernel_47PfS_S_S_S_S_S_S_S_S_S_S_S_S_S_S_S_S_S_S__param_6,
	.param .u64 .ptr .align 1 _Z9kernel_47PfS_S_S_S_S_S_S_S_S_S_S_S_S_S_S_S_S_S_S__param_7,
	.param .u64 .ptr .align 1 _Z9kernel_47PfS_S_S_S_S_S_S_S_S_S_S_S_S_S_S_S_S_S_S__param_8,
	.param .u64 .ptr .align 1 _Z9kernel_47PfS_S_S_S_S_S_S_S_S_S_S_S_S_S_S_S_S_S_S__param_9,
	.param .u64 .ptr .align 1 _Z9kernel_47PfS_S_S_S_S_S_S_S_S_S_S_S_S_S_S_S_S_S_S__param_10,
	.param .u64 .ptr .align 1 _Z9kernel_47PfS_S_S_S_S_S_S_S_S_S_S_S_S_S_S_S_S_S_S__param_11,
	.param .u64 .ptr .align 1 _Z9kernel_47PfS_S_S_S_S_S_S_S_S_S_S_S_S_S_S_S_S_S_S__param_12,
	.param .u64 .ptr .align 1 _Z9kernel_47PfS_S_S_S_S_S_S_S_S_S_S_S_S_S_S_S_S_S_S__param_13,
	.param .u64 .ptr .align 1 _Z9kernel_47PfS_S_S_S_S_S_S_S_S_S_S_S_S_S_S_S_S_S_S__param_14,
	.param .u64 .ptr .align 1 _Z9kernel_47PfS_S_S_S_S_S_S_S_S_S_S_S_S_S_S_S_S_S_S__param_15,
	.param .u64 .ptr .align 1 _Z9kernel_47PfS_S_S_S_S_S_S_S_S_S_S_S_S_S_S_S_S_S_S__param_16,
	.param .u64 .ptr .align 1 _Z9kernel_47PfS_S_S_S_S_S_S_S_S_S_S_S_S_S_S_S_S_S_S__param_17,
	.param .u64 .ptr .align 1 _Z9kernel_47PfS_S_S_S_S_S_S_S_S_S_S_S_S_S_S_S_S_S_S__param_18,
	.param .u64 .ptr .align 1 _Z9kernel_47PfS_S_S_S_S_S_S_S_S_S_S_S_S_S_S_S_S_S_S__param_19
)
{
	.reg .b32 	%r<5>;
	.reg .b32 	%f<36>;
	.reg .b64 	%rd<41>;
	.reg .b64 	%fd<21>;
	// demoted variable
	.shared .align 4 .b8 _ZZ9kernel_47PfS_S_S_S_S_S_S_S_S_S_S_S_S_S_S_S_S_S_S_E5myVar[4096];
	ld.param.u64 	%rd1, [_Z9kernel_47PfS_S_S_S_S_S_S_S_S_S_S_S_S_S_S_S_S_S_S__param_0];
	ld.param.u64 	%rd2, [_Z9kernel_47PfS_S_S_S_S_S_S_S_S_S_S_S_S_S_S_S_S_S_S__param_1];
	ld.param.u64 	%rd3, [_Z9kernel_47PfS_S_S_S_S_S_S_S_S_S_S_S_S_S_S_S_S_S_S__param_2];
	ld.param.u64 	%rd4, [_Z9kernel_47PfS_S_S_S_S_S_S_S_S_S_S_S_S_S_S_S_S_S_S__param_3];
	ld.param.u64 	%rd5, [_Z9kernel_47PfS_S_S_S_S_S_S_S_S_S_S_S_S_S_S_S_S_S_S__param_4];
	ld.param.u64 	%rd6, [_Z9kernel_47PfS_S_S_S_S_S_S_S_S_S_S_S_S_S_S_S_S_S_S__param_5];
	ld.param.u64 	%rd7, [_Z9kernel_47PfS_S_S_S_S_S_S_S_S_S_S_S_S_S_S_S_S_S_S__param_6];
	ld.param.u64 	%rd8, [_Z9kernel_47PfS_S_S_S_S_S_S_S_S_S_S_S_S_S_S_S_S_S_S__param_7];
	ld.param.u64 	%rd9, [_Z9kernel_47PfS_S_S_S_S_S_S_S_S_S_S_S_S_S_S_S_S_S_S__param_8];
	ld.param.u64 	%rd10, [_Z9kernel_47PfS_S_S_S_S_S_S_S_S_S_S_S_S_S_S_S_S_S_S__param_9];
	ld.param.u64 	%rd11, [_Z9kernel_47PfS_S_S_S_S_S_S_S_S_S_S_S_S_S_S_S_S_S_S__param_10];
	ld.param.u64 	%rd12, [_Z9kernel_47PfS_S_S_S_S_S_S_S_S_S_S_S_S_S_S_S_S_S_S__param_11];
	ld.param.u64 	%rd13, [_Z9kernel_47PfS_S_S_S_S_S_S_S_S_S_S_S_S_S_S_S_S_S_S__param_12];
	ld.param.u64 	%rd14, [_Z9kernel_47PfS_S_S_S_S_S_S_S_S_S_S_S_S_S_S_S_S_S_S__param_13];
	ld.param.u64 	%rd15, [_Z9kernel_47PfS_S_S_S_S_S_S_S_S_S_S_S_S_S_S_S_S_S_S__param_14];
	ld.param.u64 	%rd16, [_Z9kernel_47PfS_S_S_S_S_S_S_S_S_S_S_S_S_S_S_S_S_S_S__param_15];
	ld.param.u64 	%rd17, [_Z9kernel_47PfS_S_S_S_S_S_S_S_S_S_S_S_S_S_S_S_S_S_S__param_16];
	ld.param.u64 	%rd18, [_Z9kernel_47PfS_S_S_S_S_S_S_S_S_S_S_S_S_S_S_S_S_S_S__param_17];
	ld.param.u64 	%rd19, [_Z9kernel_47PfS_S_S_S_S_S_S_S_S_S_S_S_S_S_S_S_S_S_S__param_18];
	ld.param.u64 	%rd20, [_Z9kernel_47PfS_S_S_S_S_S_S_S_S_S_S_S_S_S_S_S_S_S_S__param_19];
	cvta.to.global.u64 	%rd21, %rd20;
	cvta.to.global.u64 	%rd22, %rd19;
	cvta.to.global.u64 	%rd23, %rd18;
	cvta.to.global.u64 	%rd24, %rd17;
	cvta.to.global.u64 	%rd25, %rd16;
	cvta.to.global.u64 	%rd26, %rd15;
	cvta.to.global.u64 	%rd27, %rd14;
	cvta.to.global.u64 	%rd28, %rd13;
	cvta.to.global.u64 	%rd29, %rd12;
	cvta.to.global.u64 	%rd30, %rd11;
	cvta.to.global.u64 	%rd31, %rd10;
	cvta.to.global.u64 	%rd32, %rd9;
	cvta.to.global.u64 	%rd33, %rd8;
	cvta.to.global.u64 	%rd34, %rd7;
	cvta.to.global.u64 	%rd35, %rd6;
	cvta.to.global.u64 	%rd36, %rd5;
	cvta.to.global.u64 	%rd37, %rd4;
	cvta.to.global.u64 	%rd38, %rd3;
	cvta.to.global.u64 	%rd39, %rd2;
	cvta.to.global.u64 	%rd40, %rd1;
	mov.u32 	%r1, %tid.x;
	shl.b32 	%r2, %r1, 2;
	mov.u32 	%r3, _ZZ9kernel_47PfS_S_S_S_S_S_S_S_S_S_S_S_S_S_S_S_S_S_S_E5myVar;
	add.s32 	%r4, %r3, %r2;
	ld.shared.f32 	%f1, [%r4];
	cvt.f64.f32 	%fd1, %f1;
	mul.f64 	%fd2, %fd1, 0d4017EDC93EA2D2FE;
	cvt.rn.f32.f64 	%f2, %fd2;
	st.shared.f32 	[_ZZ9kernel_47PfS_S_S_S_S_S_S_S_S_S_S_S_S_S_S_S_S_S_S_E5myVar+16], %f2;
	ld.shared.f32 	%f3, [%r4];
	cvt.f64.f32 	%fd3, %f3;
	mul.f64 	%fd4, %fd3, 0d4042A123571D1D47;
	cvt.rn.f32.f64 	%f4, %fd4;
	st.shared.f32 	[_ZZ9kernel_47PfS_S_S_S_S_S_S_S_S_S_S_S_S_S_S_S_S_S_S_E5myVar+12], %f4;
	ld.shared.f32 	%f5, [%r4];
	cvt.f64.f32 	%fd5, %f5;
	mul.f64 	%fd6, %fd5, 0d4039B2FFE2A3CEA7;
	cvt.rn.f32.f64 	%f6, %fd6;
	st.shared.f32 	[_ZZ9kernel_47PfS_S_S_S_S_S_S_S_S_S_S_S_S_S_S_S_S_S_S_E5myVar+36], %f6;
	ld.shared.f32 	%f7, [%r4];
	cvt.f64.f32 	%fd7, %f7;
	mul.f64 	%fd8, %fd7, 0d40442EBD5DC40075;
	cvt.rn.f32.f64 	%f8, %fd8;
	st.shared.f32 	[_ZZ9kernel_47PfS_S_S_S_S_S_S_S_S_S_S_S_S_S_S_S_S_S_S_E5myVar+12], %f8;
	ld.shared.f32 	%f9, [%r4];
	cvt.f64.f32 	%fd9, %f9;
	mul.f64 	%fd10, %fd9, 0d402C86518F3ECCC4;
	cvt.rn.f32.f64 	%f10, %fd10;
	st.shared.f32 	[_ZZ9kernel_47PfS_S_S_S_S_S_S_S_S_S_S_S_S_S_S_S_S_S_S_E5myVar+20], %f10;
	ld.shared.f32 	%f11, [%r4];
	cvt.f64.f32 	%fd11, %f11;
	mul.f64 	%fd12, %fd11, 0d40447EE503FB3743;
	cvt.rn.f32.f64 	%f12, %fd12;
	st.shared.f32 	[_ZZ9kernel_47PfS_S_S_S_S_S_S_S_S_S_S_S_S_S_S_S_S_S_S_E5myVar+16], %f12;
	ld.shared.f32 	%f13, [%r4];
	cvt.f64.f32 	%fd13, %f13;
	mul.f64 	%fd14, %fd13, 0d402034F206423960;
	cvt.rn.f32.f64 	%f14, %fd14;
	st.shared.f32 	[_ZZ9kernel_47PfS_S_S_S_S_S_S_S_S_S_S_S_S_S_S_S_S_S_S_E5myVar+12], %f14;
	ld.shared.f32 	%f15, [%r4];
	cvt.f64.f32 	%fd15, %f15;
	mul.f64 	%fd16, %fd15, 0d40444397353B4B30;
	cvt.rn.f32.f64 	%f16, %fd16;
	st.shared.f32 	[_ZZ9kernel_47PfS_S_S_S_S_S_S_S_S_S_S_S_S_S_S_S_S_S_S_E5myVar+4], %f16;
	ld.shared.f32 	%f17, [%r4];
	cvt.f64.f32 	%fd17, %f17;
	mul.f64 	%fd18, %fd17, 0d403535389B52007E;
	cvt.rn.f32.f64 	%f18, %fd18;
	st.shared.f32 	[_ZZ9kernel_47PfS_S_S_S_S_S_S_S_S_S_S_S_S_S_S_S_S_S_S_E5myVar+20], %f18;
	ld.shared.f32 	%f19, [%r4];
	cvt.f64.f32 	%fd19, %f19;
	mul.f64 	%fd20, %fd19, 0d40161DF2239E6ABA;
	cvt.rn.f32.f64 	%f20, %fd20;
	st.shared.f32 	[_ZZ9kernel_47PfS_S_S_S_S_S_S_S_S_S_S_S_S_S_S_S_S_S_S_E5myVar+20], %f20;
	ld.shared.f32 	%f21, [_ZZ9kernel_47PfS_S_S_S_S_S_S_S_S_S_S_S_S_S_S_S_S_S_S_E5myVar];
	st.global.f32 	[%rd40], %f21;
	st.global.f32 	[%rd39+4], %f16;
	ld.shared.f32 	%f22, [_ZZ9kernel_47PfS_S_S_S_S_S_S_S_S_S_S_S_S_S_S_S_S_S_S_E5myVar+8];
	st.global.f32 	[%rd38+8], %f22;
	st.global.f32 	[%rd37+12], %f14;
	st.global.f32 	[%rd36+16], %f12;
	st.global.f32 	[%rd35+20], %f20;
	ld.shared.f32 	%f23, [_ZZ9kernel_47PfS_S_S_S_S_S_S_S_S_S_S_S_S_S_S_S_S_S_S_E5myVar+24];
	st.global.f32 	[%rd34+24], %f23;
	ld.shared.f32 	%f24, [_ZZ9kernel_47PfS_S_S_S_S_S_S_S_S_S_S_S_S_S_S_S_S_S_S_E5myVar+28];
	st.global.f32 	[%rd33+28], %f24;
	ld.shared.f32 	%f25, [_ZZ9kernel_47PfS_S_S_S_S_S_S_S_S_S_S_S_S_S_S_S_S_S_S_E5myVar+32];
	st.global.f32 	[%rd32+32], %f25;
	st.global.f32 	[%rd31+36], %f6;
	ld.shared.f32 	%f26, [_ZZ9kernel_47PfS_S_S_S_S_S_S_S_S_S_S_S_S_S_S_S_S_S_S_E5myVar+40];
	st.global.f32 	[%rd30+40], %f26;
	ld.shared.f32 	%f27, [_ZZ9kernel_47PfS_S_S_S_S_S_S_S_S_S_S_S_S_S_S_S_S_S_S_E5myVar+44];
	st.global.f32 	[%rd29+44], %f27;
	ld.shared.f32 	%f28, [_ZZ9kernel_47PfS_S_S_S_S_S_S_S_S_S_S_S_S_S_S_S_S_S_S_E5myVar+48];
	st.global.f32 	[%rd28+48], %f28;
	ld.shared.f32 	%f29, [_ZZ9kernel_47PfS_S_S_S_S_S_S_S_S_S_S_S_S_S_S_S_S_S_S_E5myVar+52];
	st.global.f32 	[%rd27+52], %f29;
	ld.shared.f32 	%f30, [_ZZ9kernel_47PfS_S_S_S_S_S_S_S_S_S_S_S_S_S_S_S_S_S_S_E5myVar+56];
	st.global.f32 	[%rd26+56], %f30;
	ld.shared.f32 	%f31, [_ZZ9kernel_47PfS_S_S_S_S_S_S_S_S_S_S_S_S_S_S_S_S_S_S_E5myVar+60];
	st.global.f32 	[%rd25+60], %f31;
	ld.shared.f32 	%f32, [_ZZ9kernel_47PfS_S_S_S_S_S_S_S_S_S_S_S_S_S_S_S_S_S_S_E5myVar+64];
	st.global.f32 	[%rd24+64], %f32;
	ld.shared.f32 	%f33, [_ZZ9kernel_47PfS_S_S_S_S_S_S_S_S_S_S_S_S_S_S_S_S_S_S_E5myVar+68];
	st.global.f32 	[%rd23+68], %f33;
	ld.shared.f32 	%f34, [_ZZ9kernel_47PfS_S_S_S_S_S_S_S_S_S_S_S_S_S_S_S_S_S_S_E5myVar+72];
	st.global.f32 	[%rd22+72], %f34;
	ld.shared.f32 	%f35, [_ZZ9kernel_47PfS_S_S_S_S_S_S_S_S_S_S_S_S_S_S_S_S_S_S_E5myVar+76];
	st.global.f32 	[%rd21+76], %f35;
	ret;

}
	// .globl	_Z9kernel_48PfS_S_S_S_S_S_S_S_S_S_S_S_S_S_S_S_S_S_S_
.visible .entry _Z9kernel_48PfS_S_S_S_S_S_S_S_S_S_S_S_S_S_S_S_S_S_S_(
	.param .u64 .ptr .align 1 _Z9kernel_48PfS_S_S_S_S_S_S_S_S_S_S_S_S_S_S_S_S_S_S__param_0,
	.param .u64 .ptr .align 1 _Z9kernel_48PfS_S_S_S_S_S_S_S_S_S_S_S_S_S_S_S_S_S_S__param_1,
	.param .u64 .ptr .align 1 _Z9kernel_48PfS_S_S_S_S_S_S_S_S_S_S_S_S_S_S_S_S_S_S__param_2,
	.param .u64 .ptr .align 1 _Z9kernel_48PfS_S_S_S_S_S_S_S_S_S_S_S_S_S_S_S_S_S_S__param_3,
	.param .u64 .ptr .align 1 _Z9kernel_48PfS_S_S_S_S_S_S_S_S_S_S_S_S_S_S_S_S_S_S__param_4,
	.param .u64 .ptr .align 1 _Z9kernel_48PfS_S_S_S_S_S_S_S_S_S_S_S_S_S_S_S_S_S_S__param_5,
	.param .u64 .ptr .align 1 _Z9kernel_48PfS_S_S_S_S_S_S_S_S_S_S_S_S_S_S_S_S_S_S__param_6,
	.param .u64 .ptr .align 1 _Z9kernel_48PfS_S_S_S_S_S_S_S_S_S_S_S_S_S_S_S_S_S_S__param_7,
	.param .u64 .ptr .align 1 _Z9kernel_48PfS_S_S_S_S_S_S_S_S_S_S_S_S_S_S_S_S_S_S__param_8,
	.param .u64 .ptr .align 1 _Z9kernel_48PfS_S_S_S_S_S_S_S_S_S_S_S_S_S_S_S_S_S_S__param_9,
	.param .u64 .ptr .align 1 _Z9kernel_48PfS_S_S_S_S_S_S_S_S_S_S_S_S_S_S_S_S_S_S__param_10,
	.param .u64 .ptr .align 1 _Z9kernel_48PfS_S_S_S_S_S_S_S_S_S_S_S_S_S_S_S_S_S_S__param_11,
	.param .u64 .ptr .align 1 _Z9kernel_48PfS_S_S_S_S_S_S_S_S_S_S_S_S_S_S_S_S_S_S__param_12,
	.param .u64 .ptr .align 1 _Z9kernel_48PfS_S_S_S_S_S_S_S_S_S_S_S_S_S_S_S_S_S_S__param_13,
	.param .u64 .ptr .align 1 _Z9kernel_48PfS_S_S_S_S_S_S_S_S_S_S_S_S_S_S_S_S_S_S__param_14,
	.param .u64 .ptr .align 1 _Z9kernel_48PfS_S_S_S_S_S_S_S_S_S_S_S_S_S_S_S_S_S_S__param_15,
	.param .u64 .ptr .align 1 _Z9kernel_48PfS_S_S_S_S_S_S_S_S_S_S_S_S_S_S_S_S_S_S__param_16,
	.param .u64 .ptr .align 1 _Z9kernel_48PfS_S_S_S_S_S_S_S_S_S_S_S_S_S_S_S_S_S_S__param_17,
	.param .u64 .ptr .align 1 _Z9kernel_48PfS_S_S_S_S_S_S_S_S_S_S_S_S_S_S_S_S_S_S__param_18,
	.param .u64 .ptr .align 1 _Z9kernel_48PfS_S_S_S_S_S_S_S_S_S_S_S_S_S_S_S_S_S_S__param_19
)
{
	.reg .b32 	%r<5>;
	.reg .b32 	%f<34>;
	.reg .b64 	%rd<41>;
	.reg .b64 	%fd<21>;
	// demoted variable
	.shared .align 4 .b8 _ZZ9kernel_48PfS_S_S_S_S_S_S_S_S_S_S_S_S_S_S_S_S_S_S_E5myVar[4096];
	ld.param.u64 	%rd1, [_Z9kernel_48PfS_S_S_S_S_S_S_S_S_S_S_S_S_S_S_S_S_S_S__param_0];
	ld.param.u64 	%rd2, [_Z9kernel_48PfS_S_S_S_S_S_S_S_S_S_S_S_S_S_S_S_S_S_S__param_1];
	ld.param.u64 	%rd3, [_Z9kernel_48PfS_S_S_S_S_S_S_S_S_S_S_S_S_S_S_S_S_S_S__param_2];
	ld.param.u64 	%rd4, [_Z9kernel_48PfS_S_S_S_S_S_S_S_S_S_S_S_S_S_S_S_S_S_S__param_3];
	ld.param.u64 	%rd5, [_Z9kernel_48PfS_S_S_S_S_S_S_S_S_S_S_S_S_S_S_S_S_S_S__param_4];
	ld.param.u64 	%rd6, [_Z9kernel_48PfS_S_S_S_S_S_S_S_S_S_S_S_S_S_S_S_S_S_S__param_5];
	ld.param.u64 	%rd7, [_Z9kernel_48PfS_S_S_S_S_S_S_S_S_S_S_S_S_S_S_S_S_S_S__param_6];
	ld.param.u64 	%rd8, [_Z9kernel_48PfS_S_S_S_S_S_S_S_S_S_S_S_S_S_S_S_S_S_S__param_7];
	ld.param.u64 	%rd9, [_Z9kernel_48PfS_S_S_S_S_S_S_S_S_S_S_S_S_S_S_S_S_S_S__param_8];
	ld.param.u64 	%rd10, [_Z9kernel_48PfS_S_S_S_S_S_S_S_S_S_S_S_S_S_S_S_S_S_S__param_9];
	ld.param.u64 	%rd11, [_Z9kernel_48PfS_S_S_S_S_S_S_S_S_S_S_S_S_S_S_S_S_S_S__param_10];
	ld.param.u64 	%rd12, [_Z9kernel_48PfS_S_S_S_S_S_S_S_S_S_S_S_S_S_S_S_S_S_S__param_11];
	ld.param.u64 	%rd13, [_Z9kernel_48PfS_S_S_S_S_S_S_S_S_S_S_S_S_S_S_S_S_S_S__param_12];
	ld.param.u64 	%rd14, [_Z9kernel_48PfS_S_S_S_S_S_S_S_S_S_S_S_S_S_S_S_S_S_S__param_13];
	ld.param.u64 	%rd15, [_Z9kernel_48PfS_S_S_S_S_S_S_S_S_S_S_S_S_S_S_S_S_S_S__param_14];
	ld.param.u64 	%rd16, [_Z9kernel_48PfS_S_S_S_S_S_S_S_S_S_S_S_S_S_S_S_S_S_S__param_15];
	ld.param.u64 	%rd17, [_Z9kernel_48PfS_S_S_S_S_S_S_S_S_S_S_S_S_S_S_S_S_S_S__param_16];
	ld.param.u64 	%rd18, [_Z9kernel_48PfS_S_S_S_S_S_S_S_S_S_S_S_S_S_S_S_S_S_S__param_17];
	ld.param.u64 	%rd19, [_Z9kernel_48PfS_S_S_S_S_S_S_S_S_S_S_S_S_S_S_S_S_S_S__param_18];
	ld.param.u64 	%rd20, [_Z9kernel_48PfS_S_S_S_S_S_S_S_S_S_S_S_S_S_S_S_S_S_S__param_19];
	cvta.to.global.u64 	%rd21, %rd20;
	cvta.to.global.u64 	%rd22, %rd19;
	cvta.to.global.u64 	%rd23, %rd18;
	cvta.to.global.u64 	%rd24, %rd17;
	cvta.to.global.u64 	%rd25, %rd16;
	cvta.to.global.u64 	%rd26, %rd15;
	cvta.to.global.u64 	%rd27, %rd14;
	cvta.to.global.u64 	%rd28, %rd13;
	cvta.to.global.u64 	%rd29, %rd12;
	cvta.to.global.u64 	%rd30, %rd11;
	cvta.to.global.u64 	%rd31, %rd10;
	cvta.to.global.u64 	%rd32, %rd9;
	cvta.to.global.u64 	%rd33, %rd8;
	cvta.to.global.u64 	%rd34, %rd7;
	cvta.to.global.u64 	%rd35, %rd6;
	cvta.to.global.u64 	%rd36, %rd5;
	cvta.to.global.u64 	%rd37, %rd4;
	cvta.to.global.u64 	%rd38, %rd3;
	cvta.to.global.u64 	%rd39, %rd2;
	cvta.to.global.u64 	%rd40, %rd1;
	mov.u32 	%r1, %tid.x;
	shl.b32 	%r2, %r1, 2;
	mov.u32 	%r3, _ZZ9kernel_48PfS_S_S_S_S_S_S_S_S_S_S_S_S_S_S_S_S_S_S_E5myVar;
	add.s32 	%r4, %r3, %r2;
	ld.shared.f32 	%f1, [%r4];
	cvt.f64.f32 	%fd1, %f1;
	mul.f64 	%fd2, %fd1, 0d40331D57FF9B5632;
	cvt.rn.f32.f64 	%f2, %fd2;
	st.shared.f32 	[_ZZ9kernel_48PfS_S_S_S_S_S_S_S_S_S_S_S_S_S_S_S_S_S_S_E5myVar+24], %f2;
	ld.shared.f32 	%f3, [%r4];
	cvt.f64.f32 	%fd3, %f3;
	mul.f64 	%fd4, %fd3, 0d402915A5332ACFB7;
	cvt.rn.f32.f64 	%f4, %fd4;
	st.shared.f32 	[_ZZ9kernel_48PfS_S_S_S_S_S_S_S_S_S_S_S_S_S_S_S_S_S_S_E5myVar+8], %f4;
	ld.shared.f32 	%f5, [%r4];
	cvt.f64.f32 	%fd5, %f5;
	mul.f64 	%fd6, %fd5, 0d3FF9F62A5E785B5B;
	cvt.rn.f32.f64 	%f6, %fd6;
	st.shared.f32 	[_ZZ9kernel_48PfS_S_S_S_S_S_S_S_S_S_S_S_S_S_S_S_S_S_S_E5myVar+12], %f6;
	ld.shared.f32 	%f7, [%r4];
	cvt.f64.f32 	%fd7, %f7;
	mul.f64 	%fd8, %fd7, 0d4043E88B65237048;
	cvt.rn.f32.f64 	%f8, %fd8;
	st.shared.f32 	[_ZZ9kernel_48PfS_S_S_S_S_S_S_S_S_S_S_S_S_S_S_S_S_S_S_E5myVar+12], %f8;
	ld.shared.f32 	%f9, [%r4];
	cvt.f64.f32 	%fd9, %f9;
	mul.f64 	%fd10, %fd9, 0d403703C72E275AB8;
	cvt.rn.f32.f64 	%f10, %fd10;
	st.shared.f32 	[_ZZ9kernel_48PfS_S_S_S_S_S_S_S_S_S_S_S_S_S_S_S_S_S_S_E5myVar+24], %f10;
	ld.shared.f32 	%f11, [%r4];
	cvt.f64.f32 	%fd11, %f11;
	mul.f64 	%fd12, %fd11, 0d404686B69552E2FC;
	cvt.rn.f32.f64 	%f12, %fd12;
	st.shared.f32 	[_ZZ9kernel_48PfS_S_S_S_S_S_S_S_S_S_S_S_S_S_S_S_S_S_S_E5myVar+4], %f12;
	ld.shared.f32 	%f13, [%r4];
	cvt.f64.f32 	%fd13, %f13;
	mul.f64 	%fd14, %fd13, 0d401D5FE6D58C8EEF;
	cvt.rn.f32.f64 	%f14, %fd14;
	st.shared.f32 	[_ZZ9kernel_48PfS_S_S_S_S_S_S_S_S_S_S_S_S_S_S_S_S_S_S_E5myVar+36], %f14;
	ld.shared.f32 	%f15, [%r4];
	cvt.f64.f32 	%fd15, %f15;
	mul.f64 	%fd16, %fd15, 0d40336306D5065732;
	cvt.rn.f32.f64 	%f16, %fd16;
	st.shared.f32 	[_ZZ9kernel_48PfS_S_S_S_S_S_S_S_S_S_S_S_S_S_S_S_S_S_S_E5myVar+32], %f16;
	ld.shared.f32 	%f17, [%r4];
	cvt.f64.f32 	%fd17, %f17;
	mul.f64 	%fd18, %fd17, 0d40403409DCF893FB;
	cvt.rn.f32.f64 	%f18, %fd18;
	st.shared.f32 	[_ZZ9kernel_48PfS_S_S_S_S_S_S_S_S_S_S_S_S_S_S_S_S_S_S_E5myVar+36], %f18;
	ld.shared.f32 	%f19, [%r4];
	cvt.f64.f32 	%fd19, %f19;
	mul.f64 	%fd20, %fd19, 0d403F561272C94B38;
	cvt.rn.f32.f64 	%f20, %fd20;
	st.shared.f32 	[_ZZ9kernel_48PfS_S_S_S_S_S_S_S_S_S_S_S_S_S_S_S_S_S_S_E5myVar+20], %f20;
	ld.shared.f32 	%f21, [_ZZ9kernel_48PfS_S_S_S_S_S_S_S_S_S_S_S_S_S_S_S_S_S_S_E5myVar];
	st.global.f32 	[%rd40], %f21;
	st.global.f32 	[%rd39+4], %f12;
	st.global.f32 	[%rd38+8], %f4;
	st.global.f32 	[%rd37+12], %f8;
	ld.shared.f32 	%f22, [_ZZ9kernel_48PfS_S_S_S_S_S_S_S_S_S_S_S_S_S_S_S_S_S_S_E5myVar+16];
	st.global.f32 	[%rd36+16], %f22;
	st.global.f32 	[%rd35+20], %f20;
	st.global.f32 	[%rd34+24], %f10;
	ld.shared.f32 	%f23, [_ZZ9kernel_48PfS_S_S_S_S_S_S_S_S_S_S_S_S_S_S_S_S_S_S_E5myVar+28];
	st.global.f32 	[%rd33+28], %f23;
	st.global.f32 	[%rd32+32], %f16;
	st.global.f32 	[%rd31+36], %f18;
	ld.shared.f32 	%f24, [_ZZ9kernel_48PfS_S_S_S_S_S_S_S_S_S_S_S_S_S_S_S_S_S_S_E5myVar+40];
	st.global.f32 	[%rd30+40], %f24;
	ld.shared.f32 	%f25, [_ZZ9kernel_48PfS_S_S_S_S_S_S_S_S_S_S_S_S_S_S_S_S_S_S_E5myVar+44];
	st.global.f32 	[%rd29+44], %f25;
	ld.shared.f32 	%f26, [_ZZ9kernel_48PfS_S_S_S_S_S_S_S_S_S_S_S_S_S_S_S_S_S_S_E5myVar+48];
	st.global.f32 	[%rd28+48], %f26;
	ld.shared.f32 	%f27, [_ZZ9kernel_48PfS_S_S_S_S_S_S_S_S_S_S_S_S_S_S_S_S_S_S_E5myVar+52];
	st.global.f32 	[%rd27+52], %f27;
	ld.shared.f32 	%f28, [_ZZ9kernel_48PfS_S_S_S_S_S_S_S_S_S_S_S_S_S_S_S_S_S_S_E5myVar+56];
	st.global.f32 	[%rd26+56], %f28;
	ld.shared.f32 	%f29, [_ZZ9kernel_48PfS_S_S_S_S_S_S_S_S_S_S_S_S_S_S_S_S_S_S_E5myVar+60];
	st.global.f32 	[%rd25+60], %f29;
	ld.shared.f32 	%f30, [_ZZ9kernel_48PfS_S_S_S_S_S_S_S_S_S_S_S_S_S_S_S_S_S_S_E5myVar+64];
	st.global.f32 	[%rd24+64], %f30;
	ld.shared.f32 	%f31, [_ZZ9kernel_48PfS_S_S_S_S_S_S_S_S_S_S_S_S_S_S_S_S_S_S_E5myVar+68];
	st.global.f32 	[%rd23+68], %f31;
	ld.shared.f32 	%f32, [_ZZ9kernel_48PfS_S_S_S_S_S_S_S_S_S_S_S_S_S_S_S_S_S_S_E5myVar+72];
	st.global.f32 	[%rd22+72], %f32;
	ld.shared.f32 	%f33, [_ZZ9kernel_48PfS_S_S_S_S_S_S_S_S_S_S_S_S_S_S_S_S_S_S_E5myVar+76];
	st.global.f32 	[%rd21+76], %f33;
	ret;

}
	// .globl	_Z9kernel_49PfS_S_S_S_S_S_S_S_S_S_S_S_S_S_S_S_S_S_S_
.visible .entry _Z9kernel_49PfS_S_S_S_S_S_S_S_S_S_S_S_S_S_S_S_S_S_S_(
	.param .u64 .ptr .align 1 _Z9kernel_49PfS_S_S_S_S_S_S_S_S_S_S_S_S_S_S_S_S_S_S__param_0,
	.param .u64 .ptr .align 1 _Z9kernel_49PfS_S_S_S_S_S_S_S_S_S_S_S_S_S_S_S_S_S_S__param_1,
	.param .u64 .ptr .align 1 _Z9kernel_49PfS_S_S_S_S_S_S_S_S_S_S_S_S_S_S_S_S_S_S__param_2,
	.param .u64 .ptr .align 1 _Z9kernel_49PfS_S_S_S_S_S_S_S_S_S_S_S_S_S_S_S_S_S_S__param_3,
	.param .u64 .ptr .align 1 _Z9kernel_49PfS_S_S_S_S_S_S_S_S_S_S_S_S_S_S_S_S_S_S__param_4,
	.param .u64 .ptr .align 1 _Z9kernel_49PfS_S_S_S_S_S_S_S_S_S_S_S_S_S_S_S_S_S_S__param_5,
	.param .u64 .ptr .align 1 _Z9kernel_49PfS_S_S_S_S_S_S_S_S_S_S_S_S_S_S_S_S_S_S__param_6,
	.param .u64 .ptr .align 1 _Z9kernel_49PfS_S_S_S_S_S_S_S_S_S_S_S_S_S_S_S_S_S_S__param_7,
	.param .u64 .ptr .align 1 _Z9kernel_49PfS_S_S_S_S_S_S_S_S_S_S_S_S_S_S_S_S_S_S__param_8,
	.param .u64 .ptr .align 1 _Z9kernel_49PfS_S_S_S_S_S_S_S_S_S_S_S_S_S_S_S_S_S_S__param_9,
	.param .u64 .ptr .align 1 _Z9kernel_49PfS_S_S_S_S_S_S_S_S_S_S_S_S_S_S_S_S_S_S__param_10,
	.param .u64 .ptr .align 1 _Z9kernel_49PfS_S_S_S_S_S_S_S_S_S_S_S_S_S_S_S_S_S_S__param_11,
	.param .u64 .ptr .align 1 _Z9kernel_49PfS_S_S_S_S_S_S_S_S_S_S_S_S_S_S_S_S_S_S__param_12,
	.param .u64 .ptr .align 1 _Z9kernel_49PfS_S_S_S_S_S_S_S_S_S_S_S_S_S_S_S_S_S_S__param_13,
	.param .u64 .ptr .align 1 _Z9kernel_49PfS_S_S_S_S_S_S_S_S_S_S_S_S_S_S_S_S_S_S__param_14,
	.param .u64 .ptr .align 1 _Z9kernel_49PfS_S_S_S_S_S_S_S_S_S_S_S_S_S_S_S_S_S_S__param_15,
	.param .u64 .ptr .align 1 _Z9kernel_49PfS_S_S_S_S_S_S_S_S_S_S_S_S_S_S_S_S_S_S__param_16,
	.param .u64 .ptr .align 1 _Z9kernel_49PfS_S_S_S_S_S_S_S_S_S_S_S_S_S_S_S_S_S_S__param_17,
	.param .u64 .ptr .align 1 _Z9kernel_49PfS_S_S_S_S_S_S_S_S_S_S_S_S_S_S_S_S_S_S__param_18,
	.param .u64 .ptr .align 1 _Z9kernel_49PfS_S_S_S_S_S_S_S_S_S_S_S_S_S_S_S_S_S_S__param_19
)
{
	.reg .b32 	%r<5>;
	.reg .b32 	%f<35>;
	.reg .b64 	%rd<41>;
	.reg .b64 	%fd<21>;
	// demoted variable
	.shared .align 4 .b8 _ZZ9kernel_49PfS_S_S_S_S_S_S_S_S_S_S_S_S_S_S_S_S_S_S_E5myVar[4096];
	ld.param.u64 	%rd1, [_Z9kernel_49PfS_S_S_S_S_S_S_S_S_S_S_S_S_S_S_S_S_S_S__param_0];
	ld.param.u64 	%rd2, [_Z9kernel_49PfS_S_S_S_S_S_S_S_S_S_S_S_S_S_S_S_S_S_S__param_1];
	ld.param.u64 	%rd3, [_Z9kernel_49PfS_S_S_S_S_S_S_S_S_S_S_S_S_S_S_S_S_S_S__param_2];
	ld.param.u64 	%rd4, [_Z9kernel_49PfS_S_S_S_S_S_S_S_S_S_S_S_S_S_S_S_S_S_S__param_3];
	ld.param.u64 	%rd5, [_Z9kernel_49PfS_S_S_S_S_S_S_S_S_S_S_S_S_S_S_S_S_S_S__param_4];
	ld.param.u64 	%rd6, [_Z9kernel_49PfS_S_S_S_S_S_S_S_S_S_S_S_S_S_S_S_S_S_S__param_5];
	ld.param.u64 	%rd7, [_Z9kernel_49PfS_S_S_S_S_S_S_S_S_S_S_S_S_S_S_S_S_S_S__param_6];
	ld.param.u64 	%rd8, [_Z9kernel_49PfS_S_S_S_S_S_S_S_S_S_S_S_S_S_S_S_S_S_S__param_7];
	ld.param.u64 	%rd9, [_Z9kernel_49PfS_S_S_S_S_S_S_S_S_S_S_S_S_S_S_S_S_S_S__param_8];
	ld.param.u64 	%rd10, [_Z9kernel_49PfS_S_S_S_S_S_S_S_S_S_S_S_S_S_S_S_S_S_S__param_9];
	ld.param.u64 	%rd11, [_Z9kernel_49PfS_S_S_S_S_S_S_S_S_S_S_S_S_S_S_S_S_S_S__param_10];
	ld.param.u64 	%rd12, [_Z9kernel_49PfS_S_S_S_S_S_S_S_S_S_S_S_S_S_S_S_S_S_S__param_11];
	ld.param.u64 	%rd13, [_Z9kernel_49PfS_S_S_S_S_S_S_S_S_S_S_S_S_S_S_S_S_S_S__param_12];
	ld.param.u64 	%rd14, [_Z9kernel_49PfS_S_S_S_S_S_S_S_S_S_S_S_S_S_S_S_S_S_S__param_13];
	ld.param.u64 	%rd15, [_Z9kernel_49PfS_S_S_S_S_S_S_S_S_S_S_S_S_S_S_S_S_S_S__param_14];
	ld.param.u64 	%rd16, [_Z9kernel_49PfS_S_S_S_S_S_S_S_S_S_S_S_S_S_S_S_S_S_S__param_15];
	ld.param.u64 	%rd17, [_Z9kernel_49PfS_S_S_S_S_S_S_S_S_S_S_S_S_S_S_S_S_S_S__param_16];
	ld.param.u64 	%rd18, [_Z9kernel_49PfS_S_S_S_S_S_S_S_S_S_S_S_S_S_S_S_S_S_S__param_17];
	ld.param.u64 	%rd19, [_Z9kernel_49PfS_S_S_S_S_S_S_S_S_S_S_S_S_S_S_S_S_S_S__param_18];
	ld.param.u64 	%rd20, [_Z9kernel_49PfS_S_S_S_S_S_S_S_S_S_S_S_S_S_S_S_S_S_S__param_19];
	cvta.to.global.u64 	%rd21, %rd20;
	cvta.to.global.u64 	%rd22, %rd19;
	cvta.to.global.u64 	%rd23, %rd18;
	cvta.to.global.u64 	%rd24, %rd17;
	cvta.to.global.u64 	%rd25, %rd16;
	cvta.to.global.u64 	%rd26, %rd15;
	cvta.to.global.u64 	%rd27, %rd14;
	cvta.to.global.u64 	%rd28, %rd13;
	cvta.to.global.u64 	%rd29, %rd12;
	cvta.to.global.u64 	%rd30, %rd11;
	cvta.to.global.u64 	%rd31, %rd10;
	cvta.to.global.u64 	%rd32, %rd9;
	cvta.to.global.u64 	%rd33, %rd8;
	cvta.to.global.u64 	%rd34, %rd7;
	cvta.to.global.u64 	%rd35, %rd6;
	cvta.to.global.u64 	%rd36, %rd5;
	cvta.to.global.u64 	%rd37, %rd4;
	cvta.to.global.u64 	%rd38, %rd3;
	cvta.to.global.u64 	%rd39, %rd2;
	cvta.to.global.u64 	%rd40, %rd1;
	mov.u32 	%r1, %tid.x;
	shl.b32 	%r2, %r1, 2;
	mov.u32 	%r3, _ZZ9kernel_49PfS_S_S_S_S_S_S_S_S_S_S_S_S_S_S_S_S_S_S_E5myVar;
	add.s32 	%r4, %r3, %r2;
	ld.shared.f32 	%f1, [%r4];
	cvt.f64.f32 	%fd1, %f1;
	mul.f64 	%fd2, %fd1, 0d4022FEC8F7553693;
	cvt.rn.f32.f64 	%f2, %fd2;
	st.shared.f32 	[_ZZ9kernel_49PfS_S_S_S_S_S_S_S_S_S_S_S_S_S_S_S_S_S_S_E5myVar+12], %f2;
	ld.shared.f32 	%f3, [%r4];
	cvt.f64.f32 	%fd3, %f3;
	mul.f64 	%fd4, %fd3, 0d40430E35610ADCD3;
	cvt.rn.f32.f64 	%f4, %fd4;
	st.shared.f32 	[_ZZ9kernel_49PfS_S_S_S_S_S_S_S_S_S_S_S_S_S_S_S_S_S_S_E5myVar+12], %f4;
	ld.shared.f32 	%f5, [%r4];
	cvt.f64.f32 	%fd5, %f5;
	mul.f64 	%fd6, %fd5, 0d403481CE6C093D96;
	cvt.rn.f32.f64 	%f6, %fd6;
	st.shared.f32 	[_ZZ9kernel_49PfS_S_S_S_S_S_S_S_S_S_S_S_S_S_S_S_S_S_S_E5myVar+4], %f6;
	ld.shared.f32 	%f7, [%r4];
	cvt.f64.f32 	%fd7, %f7;
	mul.f64 	%fd8, %fd7, 0d404528AE5BC87DB3;
	cvt.rn.f32.f64 	%f8, %fd8;
	st.shared.f32 	[_ZZ9kernel_49PfS_S_S_S_S_S_S_S_S_S_S_S_S_S_S_S_S_S_S_E5myVar+8], %f8;
	ld.shared.f32 	%f9, [%r4];
	cvt.f64.f32 	%fd9, %f9;
	mul.f64 	%fd10, %fd9, 0d4048463A6CE3582A;
	cvt.rn.f32.f64 	%f10, %fd10;
	st.shared.f32 	[_ZZ9kernel_49PfS_S_S_S_S_S_S_S_S_S_S_S_S_S_S_S_S_S_S_E5myVar+4], %f10;
	ld.shared.f32 	%f11, [%r4];
	cvt.f64.f32 	%fd11, %f11;
	mul.f64 	%fd12, %fd11, 0d4030F2CF312B1B37;
	cvt.rn.f32.f64 	%f12, %fd12;
	st.shared.f32 	[_ZZ9kernel_49PfS_S_S_S_S_S_S_S_S_S_S_S_S_S_S_S_S_S_S_E5myVar+16], %f12;
	ld.shared.f32 	%f13, [%r4];
	cvt.f64.f32 	%fd13, %f13;
	mul.f64 	%fd14, %fd13, 0d402229EFF9F87F02;
	cvt.rn.f32.f64 	%f14, %fd14;
	st.shared.f32 	[_ZZ9kernel_49PfS_S_S_S_S_S_S_S_S_S_S_S_S_S_S_S_S_S_S_E5myVar+20], %f14;
	ld.shared.f32 	%f15, [%r4];
	cvt.f64.f32 	%fd15, %f15;
	mul.f64 	%fd16, %fd15, 0d40308D198AEB80ED;
	cvt.rn.f32.f64 	%f16, %fd16;
	st.shared.f32 	[_ZZ9kernel_49PfS_S_S_S_S_S_S_S_S_S_S_S_S_S_S_S_S_S_S_E5myVar+20], %f16;
	ld.shared.f32 	%f17, [%r4];
	cvt.f64.f32 	%fd17, %f17;
	mul.f64 	%fd18, %fd17, 0d4045219E9D0E9920;
	cvt.rn.f32.f64 	%f18, %fd18;
	st.shared.f32 	[_ZZ9kernel_49PfS_S_S_S_S_S_S_S_S_S_S_S_S_S_S_S_S_S_S_E5myVar+28], %f18;
	ld.shared.f32 	%f19, [%r4];
	cvt.f64.f32 	%fd19, %f19;
	mul.f64 	%fd20, %fd19, 0d4044481FC8F32379;
	cvt.rn.f32.f64 	%f20, %fd20;
	st.shared.f32 	[_ZZ9kernel_49PfS_S_S_S_S_S_S_S_S_S_S_S_S_S_S_S_S_S_S_E5myVar+12], %f20;
	ld.shared.f32 	%f21, [_ZZ9kernel_49PfS_S_S_S_S_S_S_S_S_S_S_S_S_S_S_S_S_S_S_E5myVar];
	st.global.f32 	[%rd40], %f21;
	st.global.f32 	[%rd39+4], %f10;
	st.global.f32 	[%rd38+8], %f8;
	st.global.f32 	[%rd37+12], %f20;
	st.global.f32 	[%rd36+16], %f12;
	st.global.f32 	[%rd35+20], %f16;
	ld.shared.f32 	%f22, [_ZZ9kernel_49PfS_S_S_S_S_S_S_S_S_S_S_S_S_S_S_S_S_S_S_E5myVar+24];
	st.global.f32 	[%rd34+24], %f22;
	st.global.f32 	[%rd33+28], %f18;
	ld.shared.f32 	%f23, [_ZZ9kernel_49PfS_S_S_S_S_S_S_S_S_S_S_S_S_S_S_S_S_S_S_E5myVar+32];
	st.global.f32 	[%rd32+32], %f23;
	ld.shared.f32 	%f24, [_ZZ9kernel_49PfS_S_S_S_S_S_S_S_S_S_S_S_S_S_S_S_S_S_S_E5myVar+36];
	st.global.f32 	[%rd31+36], %f24;
	ld.shared.f32 	%f25, [_ZZ9kernel_49PfS_S_S_S_S_S_S_S_S_S_S_S_S_S_S_S_S_S_S_E5myVar+40];
	st.global.f32 	[%rd30+40], %f25;
	ld.shared.f32 	%f26, [_ZZ9kernel_49PfS_S_S_S_S_S_S_S_S_S_S_S_S_S_S_S_S_S_S_E5myVar+44];
	st.global.f32 	[%rd29+44], %f26;
	ld.shared.f32 	%f27, [_ZZ9kernel_49PfS_S_S_S_S_S_S_S_S_S_S_S_S_S_S_S_S_S_S_E5myVar+48];
	st.global.f32 	[%rd28+48], %f27;
	ld.shared.f32 	%f28, [_ZZ9kernel_49PfS_S_S_S_S_S_S_S_S_S_S_S_S_S_S_S_S_S_S_E5myVar+52];
	st.global.f32 	[%rd27+52], %f28;
	ld.shared.f32 	%f29, [_ZZ9kernel_49PfS_S_S_S_S_S_S_S_S_S_S_S_S_S_S_S_S_S_S_E5myVar+56];
	st.global.f32 	[%rd26+56], %f29;
	ld.shared.f32 	%f30, [_ZZ9kernel_49PfS_S_S_S_S_S_S_S_S_S_S_S_S_S_S_S_S_S_S_E5myVar+60];
	st.global.f32 	[%rd25+60], %f30;
	ld.shared.f32 	%f31, [_ZZ9kernel_49PfS_S_S_S_S_S_S_S_S_S_S_S_S_S_S_S_S_S_S_E5myVar+64];
	st.global.f32 	[%rd24+64], %f31;
	ld.shared.f32 	%f32, [_ZZ9kernel_49PfS_S_S_S_S_S_S_S_S_S_S_S_S_S_S_S_S_S_S_E5myVar+68];
	st.global.f32 	[%rd23+68], %f32;
	ld.shared.f32 	%f33, [_ZZ9kernel_49PfS_S_S_S_S_S_S_S_S_S_S_S_S_S_S_S_S_S_S_E5myVar+72];
	st.global.f32 	[%rd22+72], %f33;
	ld.shared.f32 	%f34, [_ZZ9kernel_49PfS_S_S_S_S_S_S_S_S_S_S_S_S_S_S_S_S_S_S_E5myVar+76];
	st.global.f32 	[%rd21+76], %f34;
	ret;

}
	// .globl	_Z9kernel_50PfS_S_S_S_S_S_S_S_S_S_S_S_S_S_S_S_S_S_S_
.visible .entry _Z9kernel_50PfS_S_S_S_S_S_S_S_S_S_S_S_S_S_S_S_S_S_S_(
	.param .u64 .ptr .align 1 _Z9kernel_50PfS_S_S_S_S_S_S_S_S_S_S_S_S_S_S_S_S_S_S__param_0,
	.param .u64 .ptr .align 1 _Z9kernel_50PfS_S_S_S_S_S_S_S_S_S_S_S_S_S_S_S_S_S_S__param_1,
	.param .u64 .ptr .align 1 _Z9kernel_50PfS_S_S_S_S_S_S_S_S_S_S_S_S_S_S_S_S_S_S__param_2,
	.param .u64 .ptr .align 1 _Z9kernel_50PfS_S_S_S_S_S_S_S_S_S_S_S_S_S_S_S_S_S_S__param_3,
	.param .u64 .ptr .align 1 _Z9kernel_50PfS_S_S_S_S_S_S_S_S_S_S_S_S_S_S_S_S_S_S__param_4,
	.param .u64 .ptr .align 1 _Z9kernel_50PfS_S_S_S_S_S_S_S_S_S_S_S_S_S_S_S_S_S_S__param_5,
	.param .u64 .ptr .align 1 _Z9kernel_50PfS_S_S_S_S_S_S_S_S_S_S_S_S_S_S_S_S_S_S__param_6,
	.param .u64 .ptr .align 1 _Z9kernel_50PfS_S_S_S_S_S_S_S_S_S_S_S_S_S_S_S_S_S_S__param_7,
	.param .u64 .ptr .align 1 _Z9kernel_50PfS_S_S_S_S_S_S_S_S_S_S_S_S_S_S_S_S_S_S__param_8,
	.param .u64 .ptr .align 1 _Z9kernel_50PfS_S_S_S_S_S_S_S_S_S_S_S_S_S_S_S_S_S_S__param_9,
	.param .u64 .ptr .align 1 _Z9kernel_50PfS_S_S_S_S_S_S_S_S_S_S_S_S_S_S_S_S_S_S__param_10,
	.param .u64 .ptr .align 1 _Z9kernel_50PfS_S_S_S_S_S_S_S_S_S_S_S_S_S_S_S_S_S_S__param_11,
	.param .u64 .ptr .align 1 _Z9kernel_50PfS_S_S_S_S_S_S_S_S_S_S_S_S_S_S_S_S_S_S__param_12,
	.param .u64 .ptr .align 1 _Z9kernel_50PfS_S_S_S_S_S_S_S_S_S_S_S_S_S_S_S_S_S_S__param_13,
	.param .u64 .ptr .align 1 _Z9kernel_50PfS_S_S_S_S_S_S_S_S_S_S_S_S_S_S_S_S_S_S__param_14,
	.param .u64 .ptr .align 1 _Z9kernel_50PfS_S_S_S_S_S_S_S_S_S_S_S_S_S_S_S_S_S_S__param_15,
	.param .u64 .ptr .align 1 _Z9kernel_50PfS_S_S_S_S_S_S_S_S_S_S_S_S_S_S_S_S_S_S__param_16,
	.param .u64 .ptr .align 1 _Z9kernel_50PfS_S_S_S_S_S_S_S_S_S_S_S_S_S_S_S_S_S_S__param_17,
	.param .u64 .ptr .align 1 _Z9kernel_50PfS_S_S_S_S_S_S_S_S_S_S_S_S_S_S_S_S_S_S__param_18,
	.param .u64 .ptr .align 1 _Z9kernel_50PfS_S_S_S_S_S_S_S_S_S_S_S_S_S_S_S_S_S_S__param_19
)
{
	.reg .b32 	%r<5>;
	.reg .b32 	%f<35>;
	.reg .b64 	%rd<41>;
	.reg .b64 	%fd<21>;
	// demoted variable
	.shared .align 4 .b8 _ZZ9kernel_50PfS_S_S_S_S_S_S_S_S_S_S_S_S_S_S_S_S_S_S_E5myVar[4096];
	ld.param.u64 	%rd1, [_Z9kernel_50PfS_S_S_S_S_S_S_S_S_S_S_S_S_S_S_S_S_S_S__param_0];
	ld.param.u64 	%rd2, [_Z9kernel_50PfS_S_S_S_S_S_S_S_S_S_S_S_S_S_S_S_S_S_S__param_1];
	ld.param.u64 	%rd3, [_Z9kernel_50PfS_S_S_S_S_S_S_S_S_S_S_S_S_S_S_S_S_S_S__param_2];
	ld.param.u64 	%rd4, [_Z9kernel_50PfS_S_S_S_S_S_S_S_S_S_S_S_S_S_S_S_S_S_S__param_3];
	ld.param.u64 	%rd5, [_Z9kernel_50PfS_S_S_S_S_S_S_S_S_S_S_S_S_S_S_S_S_S_S__param_4];
	ld.param.u64 	%rd6, [_Z9kernel_50PfS_S_S_S_S_S_S_S_S_S_S_S_S_S_S_S_S_S_S__param_5];
	ld.param.u64 	%rd7, [_Z9kernel_50PfS_S_S_S_S_S_S_S_S_S_S_S_S_S_S_S_S_S_S__param_6];
	ld.param.u64 	%rd8, [_Z9kernel_50PfS_S_S_S_S_S_S_S_S_S_S_S_S_S_S_S_S_S_S__param_7];
	ld.param.u64 	%rd9, [_Z9kernel_50PfS_S_S_S_S_S_S_S_S_S_S_S_S_S_S_S_S_S_S__param_8];
	ld.param.u64 	%rd10, [_Z9kernel_50PfS_S_S_S_S_S_S_S_S_S_S_S_S_S_S_S_S_S_S__param_9];
	ld.param.u64 	%rd11, [_Z9kernel_50PfS_S_S_S_S_S_S_S_S_S_S_S_S_S_S_S_S_S_S__param_10];
	ld.param.u64 	%rd12, [_Z9kernel_50PfS_S_S_S_S_S_S_S_S_S_S_S_S_S_S_S_S_S_S__param_11];
	ld.param.u64 	%rd13, [_Z9kernel_50PfS_S_S_S_S_S_S_S_S_S_S_S_S_S_S_S_S_S_S__param_12];
	ld.param.u64 	%rd14, [_Z9kernel_50PfS_S_S_S_S_S_S_S_S_S_S_S_S_S_S_S_S_S_S__param_13];
	ld.param.u64 	%rd15, [_Z9kernel_50PfS_S_S_S_S_S_S_S_S_S_S_S_S_S_S_S_S_S_S__param_14];
	ld.param.u64 	%rd16, [_Z9kernel_50PfS_S_S_S_S_S_S_S_S_S_S_S_S_S_S_S_S_S_S__param_15];
	ld.param.u64 	%rd17, [_Z9kernel_50PfS_S_S_S_S_S_S_S_S_S_S_S_S_S_S_S_S_S_S__param_16];
	ld.param.u64 	%rd18, [_Z9kernel_50PfS_S_S_S_S_S_S_S_S_S_S_S_S_S_S_S_S_S_S__param_17];
	ld.param.u64 	%rd19, [_Z9kernel_50PfS_S_S_S_S_S_S_S_S_S_S_S_S_S_S_S_S_S_S__param_18];
	ld.param.u64 	%rd20, [_Z9kernel_50PfS_S_S_S_S_S_S_S_S_S_S_S_S_S_S_S_S_S_S__param_19];
	cvta.to.global.u64 	%rd21, %rd20;
	cvta.to.global.u64 	%rd22, %rd19;
	cvta.to.global.u64 	%rd23, %rd18;
	cvta.to.global.u64 	%rd24, %rd17;
	cvta.to.global.u64 	%rd25, %rd16;
	cvta.to.global.u64 	%rd26, %rd15;
	cvta.to.global.u64 	%rd27, %rd14;
	cvta.to.global.u64 	%rd28, %rd13;
	cvta.to.global.u64 	%rd29, %rd12;
	cvta.to.global.u64 	%rd30, %rd11;
	cvta.to.global.u64 	%rd31, %rd10;
	cvta.to.global.u64 	%rd32, %rd9;
	cvta.to.global.u64 	%rd33, %rd8;
	cvta.to.global.u64 	%rd34, %rd7;
	cvta.to.global.u64 	%rd35, %rd6;
	cvta.to.global.u64 	%rd36, %rd5;
	cvta.to.global.u64 	%rd37, %rd4;
	cvta.to.global.u64 	%rd38, %rd3;
	cvta.to.global.u64 	%rd39, %rd2;
	cvta.to.global.u64 	%rd40, %rd1;
	mov.u32 	%r1, %tid.x;
	shl.b32 	%r2, %r1, 2;
	mov.u32 	%r3, _ZZ9kernel_50PfS_S_S_S_S_S_S_S_S_S_S_S_S_S_S_S_S_S_S_E5myVar;
	add.s32 	%r4, %r3, %r2;
	ld.shared.f32 	%f1, [%r4];
	cvt.f64.f32 	%fd1, %f1;
	mul.f64 	%fd2, %fd1, 0d403C033083558A76;
	cvt.rn.f32.f64 	%f2, %fd2;
	st.shared.f32 	[_ZZ9kernel_50PfS_S_S_S_S_S_S_S_S_S_S_S_S_S_S_S_S_S_S_E5myVar+24], %f2;
	ld.shared.f32 	%f3, [%r4];
	cvt.f64.f32 	%fd3, %f3;
	mul.f64 	%fd4, %fd3, 0d4039FDEB851EB852;
	cvt.rn.f32.f64 	%f4, %fd4;
	st.shared.f32 	[_ZZ9kernel_50PfS_S_S_S_S_S_S_S_S_S_S_S_S_S_S_S_S_S_S_E5myVar+24], %f4;
	ld.shared.f32 	%f5, [%r4];
	cvt.f64.f32 	%fd5, %f5;
	mul.f64 	%fd6, %fd5, 0d402B6D69D30270F4;
	cvt.rn.f32.f64 	%f6, %fd6;
	st.shared.f32 	[_ZZ9kernel_50PfS_S_S_S_S_S_S_S_S_S_S_S_S_S_S_S_S_S_S_E5myVar+12], %f6;
	ld.shared.f32 	%f7, [%r4];
	cvt.f64.f32 	%fd7, %f7;
	mul.f64 	%fd8, %fd7, 0d402BC650E779207D;
	cvt.rn.f32.f64 	%f8, %fd8;
	st.shared.f32 	[_ZZ9kernel_50PfS_S_S_S_S_S_S_S_S_S_S_S_S_S_S_S_S_S_S_E5myVar+16], %f8;
	ld.shared.f32 	%f9, [%r4];
	cvt.f64.f32 	%fd9, %f9;
	mul.f64 	%fd10, %fd9, 0d4044B56D8F4F93BC;
	cvt.rn.f32.f64 	%f10, %fd10;
	st.shared.f32 	[_ZZ9kernel_50PfS_S_S_S_S_S_S_S_S_S_S_S_S_S_S_S_S_S_S_E5myVar+36], %f10;
	ld.shared.f32 	%f11, [%r4];
	cvt.f64.f32 	%fd11, %f11;
	mul.f64 	%fd12, %fd11, 0d40153A99B6F5CAF3;
	cvt.rn.f32.f64 	%f12, %fd12;
	st.shared.f32 	[_ZZ9kernel_50PfS_S_S_S_S_S_S_S_S_S_S_S_S_S_S_S_S_S_S_E5myVar+12], %f12;
	ld.shared.f32 	%f13, [%r4];
	cvt.f64.f32 	%fd13, %f13;
	mul.f64 	%fd14, %fd13, 0d3FD75A1CAC083127;
	cvt.rn.f32.f64 	%f14, %fd14;
	st.shared.f32 	[_ZZ9kernel_50PfS_S_S_S_S_S_S_S_S_S_S_S_S_S_S_S_S_S_S_E5myVar], %f14;
	ld.shared.f32 	%f15, [%r4];
	cvt.f64.f32 	%fd15, %f15;
	mul.f64 	%fd16, %fd15, 0d403269DA37EF5A96;
	cvt.rn.f32.f64 	%f16, %fd16;
	st.shared.f32 	[_ZZ9kernel_50PfS_S_S_S_S_S_S_S_S_S_S_S_S_S_S_S_S_S_S_E5myVar+24], %f16;
	ld.shared.f32 	%f17, [%r4];
	cvt.f64.f32 	%fd17, %f17;
	mul.f64 	%fd18, %fd17, 0d4023A97CE52DECA2;
	cvt.rn.f32.f64 	%f18, %fd18;
	st.shared.f32 	[_ZZ9kernel_50PfS_S_S_S_S_S_S_S_S_S_S_S_S_S_S_S_S_S_S_E5myVar+16], %f18;
	ld.shared.f32 	%f19, [%r4];
	cvt.f64.f32 	%fd19, %f19;
	mul.f64 	%fd20, %fd19, 0d4044E8981BEB1811;
	cvt.rn.f32.f64 	%f20, %fd20;
	st.shared.f32 	[_ZZ9kernel_50PfS_S_S_S_S_S_S_S_S_S_S_S_S_S_S_S_S_S_S_E5myVar+8], %f20;
	st.global.f32 	[%rd40], %f14;
	ld.shared.f32 	%f21, [_ZZ9kernel_50PfS_S_S_S_S_S_S_S_S_S_S_S_S_S_S_S_S_S_S_E5myVar+4];
	st.global.f32 	[%rd39+4], %f21;
	st.global.f32 	[%rd38+8], %f20;
	st.global.f32 	[%rd37+12], %f12;
	st.global.f32 	[%rd36+16], %f18;
	ld.shared.f32 	%f22, [_ZZ9kernel_50PfS_S_S_S_S_S_S_S_S_S_S_S_S_S_S_S_S_S_S_E5myVar+20];
	st.global.f32 	[%rd35+20], %f22;
	st.global.f32 	[%rd34+24], %f16;
	ld.shared.f32 	%f23, [_ZZ9kernel_50PfS_S_S_S_S_S_S_S_S_S_S_S_S_S_S_S_S_S_S_E5myVar+28];
	st.global.f32 	[%rd33+28], %f23;
	ld.shared.f32 	%f24, [_ZZ9kernel_50PfS_S_S_S_S_S_S_S_S_S_S_S_S_S_S_S_S_S_S_E5myVar+32];
	st.global.f32 	[%rd32+32], %f24;
	st.global.f32 	[%rd31+36], %f10;
	ld.shared.f32 	%f25, [_ZZ9kernel_50PfS_S_S_S_S_S_S_S_S_S_S_S_S_S_S_S_S_S_S_E5myVar+40];
	st.global.f32 	[%rd30+40], %f25;
	ld.shared.f32 	%f26, [_ZZ9kernel_50PfS_S_S_S_S_S_S_S_S_S_S_S_S_S_S_S_S_S_S_E5myVar+44];
	st.global.f32 	[%rd29+44], %f26;
	ld.shared.f32 	%f27, [_ZZ9kernel_50PfS_S_S_S_S_S_S_S_S_S_S_S_S_S_S_S_S_S_S_E5myVar+48];
	st.global.f32 	[%rd28+48], %f27;
	ld.shared.f32 	%f28, [_ZZ9kernel_50PfS_S_S_S_S_S_S_S_S_S_S_S_S_S_S_S_S_S_S_E5myVar+52];
	st.global.f32 	[%rd27+52], %f28;
	ld.shared.f32 	%f29, [_ZZ9kernel_50PfS_S_S_S_S_S_S_S_S_S_S_S_S_S_S_S_S_S_S_E5myVar+56];
	st.global.f32 	[%rd26+56], %f29;
	ld.shared.f32 	%f30, [_ZZ9kernel_50PfS_S_S_S_S_S_S_S_S_S_S_S_S_S_S_S_S_S_S_E5myVar+60];
	st.global.f32 	[%rd25+60], %f30;
	ld.shared.f32 	%f31, [_ZZ9kernel_50PfS_S_S_S_S_S_S_S_S_S_S_S_S_S_S_S_S_S_S_E5myVar+64];
	st.global.f32 	[%rd24+64], %f31;
	ld.shared.f32 	%f32, [_ZZ9kernel_50PfS_S_S_S_S_S_S_S_S_S_S_S_S_S_S_S_S_S_S_E5myVar+68];
	st.global.f32 	[%rd23+68], %f32;
	ld.shared.f32 	%f33, [_ZZ9kernel_50PfS_S_S_S_S_S_S_S_S_S_S_S_S_S_S_S_S_S_S_E5myVar+72];
	st.global.f32 	[%rd22+72], %f33;
	ld.shared.f32 	%f34, [_ZZ9kernel_50PfS_S_S_S_S_S_S_S_S_S_S_S_S_S_S_S_S_S_S_E5myVar+76];
	st.global.f32 	[%rd21+76], %f34;
	ret;

}
	// .globl	_Z9kernel_51PfS_S_S_S_S_S_S_S_S_S_S_S_S_S_S_S_S_S_S_
.visible .entry _Z9kernel_51PfS_S_S_S_S_S_S_S_S_S_S_S_S_S_S_S_S_S_S_(
	.param .u64 .ptr .align 1 _Z9kernel_51PfS_S_S_S_S_S_S_S_S_S_S_S_S_S_S_S_S_S_S__param_0,
	.param .u64 .ptr .align 1 _Z9kernel_51PfS_S_S_S_S_S_S_S_S_S_S_S_S_S_S_S_S_S_S__param_1,
	.param .u64 .ptr .align 1 _Z9kernel_51PfS_S_S_S_S_S_S_S_S_S_S_S_S_S_S_S_S_S_S__param_2,
	.param .u64 .ptr .align 1 _Z9kernel_51PfS_S_S_S_S_S_S_S_S_S_S_S_S_S_S_S_S_S_S__param_3,
	.param .u64 .ptr .align 1 _Z9kernel_51PfS_S_S_S_S_S_S_S_S_S_S_S_S_S_S_S_S_S_S__param_4,
	.param .u64 .ptr .align 1 _Z9kernel_51PfS_S_S_S_S_S_S_S_S_S_S_S_S_S_S_S_S_S_S__param_5,
	.param .u64 .ptr .align 1 _Z9kernel_51PfS_S_S_S_S_S_S_S_S_S_S_S_S_S_S_S_S_S_S__param_6,
	.param .u64 .ptr .align 1 _Z9kernel_51PfS_S_S_S_S_S_S_S_S_S_S_S_S_S_S_S_S_S_S__param_7,
	.param .u64 .ptr .align 1 _Z9kernel_51PfS_S_S_S_S_S_S_S_S_S_S_S_S_S_S_S_S_S_S__param_8,
	.param .u64 .ptr .align 1 _Z9kernel_51PfS_S_S_S_S_S_S_S_S_S_S_S_S_S_S_S_S_S_S__param_9,
	.param .u64 .ptr .align 1 _Z9kernel_51PfS_S_S_S_S_S_S_S_S_S_S_S_S_S_S_S_S_S_S__param_10,
	.param .u64 .ptr .align 1 _Z9kernel_51PfS_S_S_S_S_S_S_S_S_S_S_S_S_S_S_S_S_S_S__param_11,
	.param .u64 .ptr .align 1 _Z9kernel_51PfS_S_S_S_S_S_S_S_S_S_S_S_S_S_S_S_S_S_S__param_12,
	.param .u64 .ptr .align 1 _Z9kernel_51PfS_S_S_S_S_S_S_S_S_S_S_S_S_S_S_S_S_S_S__param_13,
	.param .u64 .ptr .align 1 _Z9kernel_51PfS_S_S_S_S_S_S_S_S_S_S_S_S_S_S_S_S_S_S__param_14,
	.param .u64 .ptr .align 1 _Z9kernel_51PfS_S_S_S_S_S_S_S_S_S_S_S_S_S_S_S_S_S_S__param_15,
	.param .u64 .ptr .align 1 _Z9kernel_51PfS_S_S_S_S_S_S_S_S_S_S_S_S_S_S_S_S_S_S__param_16,
	.param .u64 .ptr .align 1 _Z9kernel_51PfS_S_S_S_S_S_S_S_S_S_S_S_S_S_S_S_S_S_S__param_17,
	.param .u64 .ptr .align 1 _Z9kernel_51PfS_S_S_S_S_S_S_S_S_S_S_S_S_S_S_S_S_S_S__param_18,
	.param .u64 .ptr .align 1 _Z9kernel_51PfS_S_S_S_S_S_S_S_S_S_S_S_S_S_S_S_S_S_S__param_19
)
{
	.reg .b32 	%r<5>;
	.reg .b32 	%f<33>;
	.reg .b64 	%rd<41>;
	.reg .b64 	%fd<21>;
	// demoted variable
	.shared .align 4 .b8 _ZZ9kernel_51PfS_S_S_S_S_S_S_S_S_S_S_S_S_S_S_S_S_S_S_E5myVar[4096];
	ld.param.u64 	%rd1, [_Z9kernel_51PfS_S_S_S_S_S_S_S_S_S_S_S_S_S_S_S_S_S_S__param_0];
	ld.param.u64 	%rd2, [_Z9kernel_51PfS_S_S_S_S_S_S_S_S_S_S_S_S_S_S_S_S_S_S__param_1];
	ld.param.u64 	%rd3, [_Z9kernel_51PfS_S_S_S_S_S_S_S_S_S_S_S_S_S_S_S_S_S_S__param_2];
	ld.param.u64 	%rd4, [_Z9kernel_51PfS_S_S_S_S_S_S_S_S_S_S_S_S_S_S_S_S_S_S__param_3];
	ld.param.u64 	%rd5, [_Z9kernel_51PfS_S_S_S_S_S_S_S_S_S_S_S_S_S_S_S_S_S_S__param_4];
	ld.param.u64 	%rd6, [_Z9kernel_51PfS_S_S_S_S_S_S_S_S_S_S_S_S_S_S_S_S_S_S__param_5];
	ld.param.u64 	%rd7, [_Z9kernel_51PfS_S_S_S_S_S_S_S_S_S_S_S_S_S_S_S_S_S_S__param_6];
	ld.param.u64 	%rd8, [_Z9kernel_51PfS_S_S_S_S_S_S_S_S_S_S_S_S_S_S_S_S_S_S__param_7];
	ld.param.u64 	%rd9, [_Z9kernel_51PfS_S_S_S_S_S_S_S_S_S_S_S_S_S_S_S_S_S_S__param_8];
	ld.param.u64 	%rd10, [_Z9kernel_51PfS_S_S_S_S_S_S_S_S_S_S_S_S_S_S_S_S_S_S__param_9];
	ld.param.u64 	%rd11, [_Z9kernel_51PfS_S_S_S_S_S_S_S_S_S_S_S_S_S_S_S_S_S_S__param_10];
	ld.param.u64 	%rd12, [_Z9kernel_51PfS_S_S_S_S_S_S_S_S_S_S_S_S_S_S_S_S_S_S__param_11];
	ld.param.u64 	%rd13, [_Z9kernel_51PfS_S_S_S_S_S_S_S_S_S_S_S_S_S_S_S_S_S_S__param_12];
	ld.param.u64 	%rd14, [_Z9kernel_51PfS_S_S_S_S_S_S_S_S_S_S_S_S_S_S_S_S_S_S__param_13];
	ld.param.u64 	%rd15, [_Z9kernel_51PfS_S_S_S_S_S_S_S_S_S_S_S_S_S_S_S_S_S_S__param_14];
	ld.param.u64 	%rd16, [_Z9kernel_51PfS_S_S_S_S_S_S_S_S_S_S_S_S_S_S_S_S_S_S__param_15];
	ld.param.u64 	%rd17, [_Z9kernel_51PfS_S_S_S_S_S_S_S_S_S_S_S_S_S_S_S_S_S_S__param_16];
	ld.param.u64 	%rd18, [_Z9kernel_51PfS_S_S_S_S_S_S_S_S_S_S_S_S_S_S_S_S_S_S__param_17];
	ld.param.u64 	%rd19, [_Z9kernel_51PfS_S_S_S_S_S_S_S_S_S_S_S_S_S_S_S_S_S_S__param_18];
	ld.param.u64 	%rd20, [_Z9kernel_51PfS_S_S_S_S_S_S_S_S_S_S_S_S_S_S_S_S_S_S__param_19];
	cvta.to.global.u64 	%rd21, %rd20;
	cvta.to.global.u64 	%rd22, %rd19;
	cvta.to.global.u64 	%rd23, %rd18;
	cvta.to.global.u64 	%rd24, %rd17;
	cvta.to.global.u64 	%rd25, %rd16;
	cvta.to.global.u64 	%rd26, %rd15;
	cvta.to.global.u64 	%rd27, %rd14;
	cvta.to.global.u64 	%rd28, %rd13;
	cvta.to.global.u64 	%rd29, %rd12;
	cvta.to.global.u64 	%rd30, %rd11;
	cvta.to.global.u64 	%rd31, %rd10;
	cvta.to.global.u64 	%rd32, %rd9;
	cvta.to.global.u64 	%rd33, %rd8;
	cvta.to.global.u64 	%rd34, %rd7;
	cvta.to.global.u64 	%rd35, %rd6;
	cvta.to.global.u64 	%rd36, %rd5;
	cvta.to.global.u64 	%rd37, %rd4;
	cvta.to.global.u64 	%rd38, %rd3;
	cvta.to.global.u64 	%rd39, %rd2;
	cvta.to.global.u64 	%rd40, %rd1;
	mov.u32 	%r1, %tid.x;
	shl.b32 	%r2, %r1, 2;
	mov.u32 	%r3, _ZZ9kernel_51PfS_S_S_S_S_S_S_S_S_S_S_S_S_S_S_S_S_S_S_E5myVar;
	add.s32 	%r4, %r3, %r2;
	ld.shared.f32 	%f1, [%r4];
	cvt.f64.f32 	%fd1, %f1;
	mul.f64 	%fd2, %fd1, 0d40367D7225B749AE;
	cvt.rn.f32.f64 	%f2, %fd2;
	st.shared.f32 	[_ZZ9kernel_51PfS_S_S_S_S_S_S_S_S_S_S_S_S_S_S_S_S_S_S_E5myVar+16], %f2;
	ld.shared.f32 	%f3, [%r4];
	cvt.f64.f32 	%fd3, %f3;
	mul.f64 	%fd4, %fd3, 0d4015D42A66DBD72C;
	cvt.rn.f32.f64 	%f4, %fd4;
	st.shared.f32 	[_ZZ9kernel_51PfS_S_S_S_S_S_S_S_S_S_S_S_S_S_S_S_S_S_S_E5myVar+12], %f4;
	ld.shared.f32 	%f5, [%r4];
	cvt.f64.f32 	%fd5, %f5;
	mul.f64 	%fd6, %fd5, 0d40352FCB1CC96463;
	cvt.rn.f32.f64 	%f6, %fd6;
	st.shared.f32 	[_ZZ9kernel_51PfS_S_S_S_S_S_S_S_S_S_S_S_S_S_S_S_S_S_S_E5myVar+4], %f6;
	ld.shared.f32 	%f7, [%r4];
	cvt.f64.f32 	%fd7, %f7;
	mul.f64 	%fd8, %fd7, 0d4031D86045BAF534;
	cvt.rn.f32.f64 	%f8, %fd8;
	st.shared.f32 	[_ZZ9kernel_51PfS_S_S_S_S_S_S_S_S_S_S_S_S_S_S_S_S_S_S_E5myVar+28], %f8;
	ld.shared.f32 	%f9, [%r4];
	cvt.f64.f32 	%fd9, %f9;
	mul.f64 	%fd10, %fd9, 0d403205953586CA8A;
	cvt.rn.f32.f64 	%f10, %fd10;
	st.shared.f32 	[_ZZ9kernel_51PfS_S_S_S_S_S_S_S_S_S_S_S_S_S_S_S_S_S_S_E5myVar+36], %f10;
	ld.shared.f32 	%f11, [%r4];
	cvt.f64.f32 	%fd11, %f11;
	mul.f64 	%fd12, %fd11, 0d403BD55219A847B2;
	cvt.rn.f32.f64 	%f12, %fd12;
	st.shared.f32 	[_ZZ9kernel_51PfS_S_S_S_S_S_S_S_S_S_S_S_S_S_S_S_S_S_S_E5myVar+20], %f12;
	ld.shared.f32 	%f13, [%r4];
	cvt.f64.f32 	%fd13, %f13;
	mul.f64 	%fd14, %fd13, 0d402527644955B467;
	cvt.rn.f32.f64 	%f14, %fd14;
	st.shared.f32 	[_ZZ9kernel_51PfS_S_S_S_S_S_S_S_S_S_S_S_S_S_S_S_S_S_S_E5myVar], %f14;
	ld.shared.f32 	%f15, [%r4];
	cvt.f64.f32 	%fd15, %f15;
	mul.f64 	%fd16, %fd15, 0d3FF7A7807789A459;
	cvt.rn.f32.f64 	%f16, %fd16;
	st.shared.f32 	[_ZZ9kernel_51PfS_S_S_S_S_S_S_S_S_S_S_S_S_S_S_S_S_S_S_E5myVar+8], %f16;
	ld.shared.f32 	%f17, [%r4];
	cvt.f64.f32 	%fd17, %f17;
	mul.f64 	%fd18, %fd17, 0d4040B5A72A7BD48D;
	cvt.rn.f32.f64 	%f18, %fd18;
	st.shared.f32 	[_ZZ9kernel_51PfS_S_S_S_S_S_S_S_S_S_S_S_S_S_S_S_S_S_S_E5myVar+4], %f18;
	ld.shared.f32 	%f19, [%r4];
	cvt.f64.f32 	%fd19, %f19;
	mul.f64 	%fd20, %fd19, 0d403CC8B242070B8D;
	cvt.rn.f32.f64 	%f20, %fd20;
	st.shared.f32 	[_ZZ9kernel_51PfS_S_S_S_S_S_S_S_S_S_S_S_S_S_S_S_S_S_S_E5myVar], %f20;
	st.global.f32 	[%rd40], %f20;
	st.global.f32 	[%rd39+4], %f18;
	st.global.f32 	[%rd38+8], %f16;
	st.global.f32 	[%rd37+12], %f4;
	st.global.f32 	[%rd36+16], %f2;
	st.global.f32 	[%rd35+20], %f12;
	ld.shared.f32 	%f21, [_ZZ9kernel_51PfS_S_S_S_S_S_S_S_S_S_S_S_S_S_S_S_S_S_S_E5myVar+24];
	st.global.f32 	[%rd34+24], %f21;
	st.global.f32 	[%rd33+28], %f8;
	ld.shared.f32 	%f22, [_ZZ9kernel_51PfS_S_S_S_S_S_S_S_S_S_S_S_S_S_S_S_S_S_S_E5myVar+32];
	st.global.f32 	[%rd32+32], %f22;
	st.global.f32 	[%rd31+36], %f10;
	ld.shared.f32 	%f23, [_ZZ9kernel_51PfS_S_S_S_S_S_S_S_S_S_S_S_S_S_S_S_S_S_S_E5myVar+40];
	st.global.f32 	[%rd30+40], %f23;
	ld.shared.f32 	%f24, [_ZZ9kernel_51PfS_S_S_S_S_S_S_S_S_S_S_S_S_S_S_S_S_S_S_E5myVar+44];
	st.global.f32 	[%rd29+44], %f24;
	ld.shared.f32 	%f25, [_ZZ9kernel_51PfS_S_S_S_S_S_S_S_S_S_S_S_S_S_S_S_S_S_S_E5myVar+48];
	st.global.f32 	[%rd28+48], %f25;
	ld.shared.f32 	%f26, [_ZZ9kernel_51PfS_S_S_S_S_S_S_S_S_S_S_S_S_S_S_S_S_S_S_E5myVar+52];
	st.global.f32 	[%rd27+52], %f26;
	ld.shared.f32 	%f27, [_ZZ9kernel_51PfS_S_S_S_S_S_S_S_S_S_S_S_S_S_S_S_S_S_S_E5myVar+56];
	st.global.f32 	[%rd26+56], %f27;
	ld.shared.f32 	%f28, [_ZZ9kernel_51PfS_S_S_S_S_S_S_S_S_S_S_S_S_S_S_S_S_S_S_E5myVar+60];
	st.global.f32 	[%rd25+60], %f28;
	ld.shared.f32 	%f29, [_ZZ9kernel_51PfS_S_S_S_S_S_S_S_S_S_S_S_S_S_S_S_S_S_S_E5myVar+64];
	st.global.f32 	[%rd24+64], %f29;
	ld.shared.f32 	%f30, [_ZZ9kernel_51PfS_S_S_S_S_S_S_S_S_S_S_S_S_S_S_S_S_S_S_E5myVar+68];
	st.global.f32 	[%rd23+68], %f30;
	ld.shared.f32 	%f31, [_ZZ9kernel_51PfS_S_S_S_S_S_S_S_S_S_S_S_S_S_S_S_S_S_S_E5myVar+72];
	st.global.f32 	[%rd22+72], %f31;
	ld.shared.f32 	%f32, [_ZZ9kernel_51PfS_S_S_S_S_S_S_S_S_S_S_S_S_S_S_S_S_S_S_E5myVar+76];
	st.global.f32 	[%rd21+76], %f32;
	ret;

}
	// .globl	_Z9kernel_52PfS_S_S_S_S_S_S_S_S_S_S_S_S_S_S_S_S_S_S_
.visible .entry _Z9kernel_52PfS_S_S_S_S_S_S_S_S_S_S_S_S_S_S_S_S_S_S_(
	.param .u64 .ptr .align 1 _Z9kernel_52PfS_S_S_S_S_S_S_S_S_S_S_S_S_S_S_S_S_S_S__param_0,
	.param .u64 .ptr .align 1 _Z9kernel_52PfS_S_S_S_S_S_S_S_S_S_S_S_S_S_S_S_S_S_S__param_1,
	.param .u64 .ptr .align 1 _Z9kernel_52PfS_S_S_S_S_S_S_S_S_S_S_S_S_S_S_S_S_S_S__param_2,
	.param .u64 .ptr .align 1 _Z9kernel_52PfS_S_S_S_S_S_S_S_S_S_S_S_S_S_S_S_S_S_S__param_3,
	.param .u64 .ptr .align 1 _Z9kernel_52PfS_S_S_S_S_S_S_S_S_S_S_S_S_S_S_S_S_S_S__param_4,
	.param .u64 .ptr .align 1 _Z9kernel_52PfS_S_S_S_S_S_S_S_S_S_S_S_S_S_S_S_S_S_S__param_5,
	.param .u64 .ptr .align 1 _Z9kernel_52PfS_S_S_S_S_S_S_S_S_S_S_S_S_S_S_S_S_S_S__param_6,
	.param .u64 .ptr .align 1 _Z9kernel_52PfS_S_S_S_S_S_S_S_S_S_S_S_S_S_S_S_S_S_S__param_7,
	.param .u64 .ptr .align 1 _Z9kernel_52PfS_S_S_S_S_S_S_S_S_S_S_S_S_S_S_S_S_S_S__param_8,
	.param .u64 .ptr .align 1 _Z9kernel_52PfS_S_S_S_S_S_S_S_S_S_S_S_S_S_S_S_S_S_S__param_9,
	.param .u64 .ptr .align 1 _Z9kernel_52PfS_S_S_S_S_S_S_S_S_S_S_S_S_S_S_S_S_S_S__param_10,
	.param .u64 .ptr .align 1 _Z9kernel_52PfS_S_S_S_S_S_S_S_S_S_S_S_S_S_S_S_S_S_S__param_11,
	.param .u64 .ptr .align 1 _Z9kernel_52PfS_S_S_S_S_S_S_S_S_S_S_S_S_S_S_S_S_S_S__param_12,
	.param .u64 .ptr .align 1 _Z9kernel_52PfS_S_S_S_S_S_S_S_S_S_S_S_S_S_S_S_S_S_S__param_13,
	.param .u64 .ptr .align 1 _Z9kernel_52PfS_S_S_S_S_S_S_S_S_S_S_S_S_S_S_S_S_S_S__param_14,
	.param .u64 .ptr .align 1 _Z9kernel_52PfS_S_S_S_S_S_S_S_S_S_S_S_S_S_S_S_S_S_S__param_15,
	.param .u64 .ptr .align 1 _Z9kernel_52PfS_S_S_S_S_S_S_S_S_S_S_S_S_S_S_S_S_S_S__param_16,
	.param .u64 .ptr .align 1 _Z9kernel_52PfS_S_S_S_S_S_S_S_S_S_S_S_S_S_S_S_S_S_S__param_17,
	.param .u64 .ptr .align 1 _Z9kernel_52PfS_S_S_S_S_S_S_S_S_S_S_S_S_S_S_S_S_S_S__param_18,
	.param .u64 .ptr .align 1 _Z9kernel_52PfS_S_S_S_S_S_S_S_S_S_S_S_S_S_S_S_S_S_S__param_19
)
{
	.reg .b32 	%r<5>;
	.reg .b32 	%f<34>;
	.reg .b64 	%rd<41>;
	.reg .b64 	%fd<21>;
	// demoted variable
	.shared .align 4 .b8 _ZZ9kernel_52PfS_S_S_S_S_S_S_S_S_S_S_S_S_S_S_S_S_S_S_E5myVar[4096];
	ld.param.u64 	%rd1, [_Z9kernel_52PfS_S_S_S_S_S_S_S_S_S_S_S_S_S_S_S_S_S_S__param_0];
	ld.param.u64 	%rd2, [_Z9kernel_52PfS_S_S_S_S_S_S_S_S_S_S_S_S_S_S_S_S_S_S__param_1];
	ld.param.u64 	%rd3, [_Z9kernel_52PfS_S_S_S_S_S_S_S_S_S_S_S_S_S_S_S_S_S_S__param_2];
	ld.param.u64 	%rd4, [_Z9kernel_52PfS_S_S_S_S_S_S_S_S_S_S_S_S_S_S_S_S_S_S__param_3];
	ld.param.u64 	%rd5, [_Z9kernel_52PfS_S_S_S_S_S_S_S_S_S_S_S_S_S_S_S_S_S_S__param_4];
	ld.param.u64 	%rd6, [_Z9kernel_52PfS_S_S_S_S_S_S_S_S_S_S_S_S_S_S_S_S_S_S__param_5];
	ld.param.u64 	%rd7, [_Z9kernel_52PfS_S_S_S_S_S_S_S_S_S_S_S_S_S_S_S_S_S_S__param_6];
	ld.param.u64 	%rd8, [_Z9kernel_52PfS_S_S_S_S_S_S_S_S_S_S_S_S_S_S_S_S_S_S__param_7];
	ld.param.u64 	%rd9, [_Z9kernel_52PfS_S_S_S_S_S_S_S_S_S_S_S_S_S_S_S_S_S_S__param_8];
	ld.param.u64 	%rd10, [_Z9kernel_52PfS_S_S_S_S_S_S_S_S_S_S_S_S_S_S_S_S_S_S__param_9];
	ld.param.u64 	%rd11, [_Z9kernel_52PfS_S_S_S_S_S_S_S_S_S_S_S_S_S_S_S_S_S_S__param_10];
	ld.param.u64 	%rd12, [_Z9kernel_52PfS_S_S_S_S_S_S_S_S_S_S_S_S_S_S_S_S_S_S__param_11];
	ld.param.u64 	%rd13, [_Z9kernel_52PfS_S_S_S_S_S_S_S_S_S_S_S_S_S_S_S_S_S_S__param_12];
	ld.param.u64 	%rd14, [_Z9kernel_52PfS_S_S_S_S_S_S_S_S_S_S_S_S_S_S_S_S_S_S__param_13];
	ld.param.u64 	%rd15, [_Z9kernel_52PfS_S_S_S_S_S_S_S_S_S_S_S_S_S_S_S_S_S_S__param_14];
	ld.param.u64 	%rd16, [_Z9kernel_52PfS_S_S_S_S_S_S_S_S_S_S_S_S_S_S_S_S_S_S__param_15];
	ld.param.u64 	%rd17, [_Z9kernel_52PfS_S_S_S_S_S_S_S_S_S_S_S_S_S_S_S_S_S_S__param_16];
	ld.param.u64 	%rd18, [_Z9kernel_52PfS_S_S_S_S_S_S_S_S_S_S_S_S_S_S_S_S_S_S__param_17];
	ld.param.u64 	%rd19, [_Z9kernel_52PfS_S_S_S_S_S_S_S_S_S_S_S_S_S_S_S_S_S_S__param_18];
	ld.param.u64 	%rd20, [_Z9kernel_52PfS_S_S_S_S_S_S_S_S_S_S_S_S_S_S_S_S_S_S__param_19];
	cvta.to.global.u64 	%rd21, %rd20;
	cvta.to.global.u64 	%rd22, %rd19;
	cvta.to.global.u64 	%rd23, %rd18;
	cvta.to.global.u64 	%rd24, %rd17;
	cvta.to.global.u64 	%rd25, %rd16;
	cvta.to.global.u64 	%rd26, %rd15;
	cvta.to.global.u64 	%rd27, %rd14;
	cvta.to.global.u64 	%rd28, %rd13;
	cvta.to.global.u64 	%rd29, %rd12;
	cvta.to.global.u64 	%rd30, %rd11;
	cvta.to.global.u64 	%rd31, %rd10;
	cvta.to.global.u64 	%rd32, %rd9;
	cvta.to.global.u64 	%rd33, %rd8;
	cvta.to.global.u64 	%rd34, %rd7;
	cvta.to.global.u64 	%rd35, %rd6;
	cvta.to.global.u64 	%rd36, %rd5;
	cvta.to.global.u64 	%rd37, %rd4;
	cvta.to.global.u64 	%rd38, %rd3;
	cvta.to.global.u64 	%rd39, %rd2;
	cvta.to.global.u64 	%rd40, %rd1;
	mov.u32 	%r1, %tid.x;
	shl.b32 	%r2, %r1, 2;
	mov.u32 	%r3, _ZZ9kernel_52PfS_S_S_S_S_S_S_S_S_S_S_S_S_S_S_S_S_S_S_E5myVar;
	add.s32 	%r4, %r3, %r2;
	ld.shared.f32 	%f1, [%r4];
	cvt.f64.f32 	%fd1, %f1;
	mul.f64 	%fd2, %fd1, 0d401CF127F5E84F09;
	cvt.rn.f32.f64 	%f2, %fd2;
	st.shared.f32 	[_ZZ9kernel_52PfS_S_S_S_S_S_S_S_S_S_S_S_S_S_S_S_S_S_S_E5myVar+8], %f2;
	ld.shared.f32 	%f3, [%r4];
	cvt.f64.f32 	%fd3, %f3;
	mul.f64 	%fd4, %fd3, 0d40404917939A7C18;
	cvt.rn.f32.f64 	%f4, %fd4;
	st.shared.f32 	[_ZZ9kernel_52PfS_S_S_S_S_S_S_S_S_S_S_S_S_S_S_S_S_S_S_E5myVar+36], %f4;
	ld.shared.f32 	%f5, [%r4];
	cvt.f64.f32 	%fd5, %f5;
	mul.f64 	%fd6, %fd5, 0d4041186D0D49949F;
	cvt.rn.f32.f64 	%f6, %fd6;
	st.shared.f32 	[_ZZ9kernel_52PfS_S_S_S_S_S_S_S_S_S_S_S_S_S_S_S_S_S_S_E5myVar+28], %f6;
	ld.shared.f32 	%f7, [%r4];
	cvt.f64.f32 	%fd7, %f7;
	mul.f64 	%fd8, %fd7, 0d403A6FEAC42E989A;
	cvt.rn.f32.f64 	%f8, %fd8;
	st.shared.f32 	[_ZZ9kernel_52PfS_S_S_S_S_S_S_S_S_S_S_S_S_S_S_S_S_S_S_E5myVar+4], %f8;
	ld.shared.f32 	%f9, [%r4];
	cvt.f64.f32 	%fd9, %f9;
	mul.f64 	%fd10, %fd9, 0d3FFAA18EFBB0E5E6;
	cvt.rn.f32.f64 	%f10, %fd10;
	st.shared.f32 	[_ZZ9kernel_52PfS_S_S_S_S_S_S_S_S_S_S_S_S_S_S_S_S_S_S_E5myVar+36], %f10;
	ld.shared.f32 	%f11, [%r4];
	cvt.f64.f32 	%fd11, %f11;
	mul.f64 	%fd12, %fd11, 0d403C23DB5D894813;
	cvt.rn.f32.f64 	%f12, %fd12;
	st.shared.f32 	[_ZZ9kernel_52PfS_S_S_S_S_S_S_S_S_S_S_S_S_S_S_S_S_S_S_E5myVar+28], %f12;
	ld.shared.f32 	%f13, [%r4];
	cvt.f64.f32 	%fd13, %f13;
	mul.f64 	%fd14, %fd13, 0d40121EE9DD7ECBB8;
	cvt.rn.f32.f64 	%f14, %fd14;
	st.shared.f32 	[_ZZ9kernel_52PfS_S_S_S_S_S_S_S_S_S_S_S_S_S_S_S_S_S_S_E5myVar+8], %f14;
	ld.shared.f32 	%f15, [%r4];
	cvt.f64.f32 	%fd15, %f15;
	mul.f64 	%fd16, %fd15, 0d4042E0BBCB1CC964;
	cvt.rn.f32.f64 	%f16, %fd16;
	st.shared.f32 	[_ZZ9kernel_52PfS_S_S_S_S_S_S_S_S_S_S_S_S_S_S_S_S_S_S_E5myVar+20], %f16;
	ld.shared.f32 	%f17, [%r4];
	cvt.f64.f32 	%fd17, %f17;
	mul.f64 	%fd18, %fd17, 0d4042C8272862F599;
	cvt.rn.f32.f64 	%f18, %fd18;
	st.shared.f32 	[_ZZ9kernel_52PfS_S_S_S_S_S_S_S_S_S_S_S_S_S_S_S_S_S_S_E5myVar+32], %f18;
	ld.shared.f32 	%f19, [%r4];
	cvt.f64.f32 	%fd19, %f19;
	mul.f64 	%fd20, %fd19, 0d403708EC95BFF045;
	cvt.rn.f32.f64 	%f20, %fd20;
	st.shared.f32 	[_ZZ9kernel_52PfS_S_S_S_S_S_S_S_S_S_S_S_S_S_S_S_S_S_S_E5myVar+24], %f20;
	ld.shared.f32 	%f21, [_ZZ9kernel_52PfS_S_S_S_S_S_S_S_S_S_S_S_S_S_S_S_S_S_S_E5myVar];
	st.global.f32 	[%rd40], %f21;
	st.global.f32 	[%rd39+4], %f8;
	st.global.f32 	[%rd38+8], %f14;
	ld.shared.f32 	%f22, [_ZZ9kernel_52PfS_S_S_S_S_S_S_S_S_S_S_S_S_S_S_S_S_S_S_E5myVar+12];
	st.global.f32 	[%rd37+12], %f22;
	ld.shared.f32 	%f23, [_ZZ9kernel_52PfS_S_S_S_S_S_S_S_S_S_S_S_S_S_S_S_S_S_S_E5myVar+16];
	st.global.f32 	[%rd36+16], %f23;
	st.global.f32 	[%rd35+20], %f16;
	st.global.f32 	[%rd34+24], %f20;
	st.global.f32 	[%rd33+28], %f12;
	st.global.f32 	[%rd32+32], %f18;
	st.global.f32 	[%rd31+36], %f10;
	ld.shared.f32 	%f24, [_ZZ9kernel_52PfS_S_S_S_S_S_S_S_S_S_S_S_S_S_S_S_S_S_S_E5myVar+40];
	st.global.f32 	[%rd30+40], %f24;
	ld.shared.f32 	%f25, [_ZZ9kernel_52PfS_S_S_S_S_S_S_S_S_S_S_S_S_S_S_S_S_S_S_E5myVar+44];
	st.global.f32 	[%rd29+44], %f25;
	ld.shared.f32 	%f26, [_ZZ9kernel_52PfS_S_S_S_S_S_S_S_S_S_S_S_S_S_S_S_S_S_S_E5myVar+48];
	st.global.f32 	[%rd28+48], %f26;
	ld.shared.f32 	%f27, [_ZZ9kernel_52PfS_S_S_S_S_S_S_S_S_S_S_S_S_S_S_S_S_S_S_E5myVar+52];
	st.global.f32 	[%rd27+52], %f27;
	ld.shared.f32 	%f28, [_ZZ9kernel_52PfS_S_S_S_S_S_S_S_S_S_S_S_S_S_S_S_S_S_S_E5myVar+56];
	st.global.f32 	[%rd26+56], %f28;
	ld.shared.f32 	%f29, [_ZZ9kernel_52PfS_S_S_S_S_S_S_S_S_S_S_S_S_S_S_S_S_S_S_E5myVar+60];
	st.global.f32 	[%rd25+60], %f29;
	ld.shared.f32 	%f30, [_ZZ9kernel_52PfS_S_S_S_S_S_S_S_S_S_S_S_S_S_S_S_S_S_S_E5myVar+64];
	st.global.f32 	[%rd24+64], %f30;
	ld.shared.f32 	%f31, [_ZZ9kernel_52PfS_S_S_S_S_S_S_S_S_S_S_S_S_S_S_S_S_S_S_E5myVar+68];
	st.global.f32 	[%rd23+68], %f31;
	ld.shared.f32 	%f32, [_ZZ9kernel_52PfS_S_S_S_S_S_S_S_S_S_S_S_S_S_S_S_S_S_S_E5myVar+72];
	st.global.f32 	[%rd22+72], %f32;
	ld.shared.f32 	%f33, [_ZZ9kernel_52PfS_S_S_S_S_S_S_S_S_S_S_S_S_S_S_S_S_S_S_E5myVar+76];
	st.global.f32 	[%rd21+76], %f33;
	ret;

}
	// .globl	_Z9kernel_53PfS_S_S_S_S_S_S_S_S_S_S_S_S_S_S_S_S_S_S_
.visible .entry _Z9kernel_53PfS_S_S_S_S_S_S_S_S_S_S_S_S_S_S_S_S_S_S_(
	.param .u64 .ptr .align 1 _Z9kernel_53PfS_S_S_S_S_S_S_S_S_S_S_S_S_S_S_S_S_S_S__param_0,
	.param .u64 .ptr .align 1 _Z9kernel_53PfS_S_S_S_S_S_S_S_S_S_S_S_S_S_S_S_S_S_S__param_1,
	.param .u64 .ptr .align 1 _Z9kernel_53PfS_S_S_S_S_S_S_S_S_S_S_S_S_S_S_S_S_S_S__param_2,
	.param .u64 .ptr .align 1 _Z9kernel_53PfS_S_S_S_S_S_S_S_S_S_S_S_S_S_S_S_S_S_S__param_3,
	.param .u64 .ptr .align 1 _Z9kernel_53PfS_S_S_S_S_S_S_S_S_S_S_S_S_S_S_S_S_S_S__param_4,
	.param .u64 .ptr .align 1 _Z9kernel_53PfS_S_S_S_S_S_S_S_S_S_S_S_S_S_S_S_S_S_S__param_5,
	.param .u64 .ptr .align 1 _Z9kernel_53PfS_S_S_S_S_S_S_S_S_S_S_S_S_S_S_S_S_S_S__param_6,
	.param .u64 .ptr .align 1 _Z9kernel_53PfS_S_S_S_S_S_S_S_S_S_S_S_S_S_S_S_S_S_S__param_7,
	.param .u64 .ptr .align 1 _Z9kernel_53PfS_S_S_S_S_S_S_S_S_S_S_S_S_S_S_S_S_S_S__param_8,
	.param .u64 .ptr .align 1 _Z9kernel_53PfS_S_S_S_S_S_S_S_S_S_S_S_S_S_S_S_S_S_S__param_9,
	.param .u64 .ptr .align 1 _Z9kernel_53PfS_S_S_S_S_S_S_S_S_S_S_S_S_S_S_S_S_S_S__param_10,
	.param .u64 .ptr .align 1 _Z9kernel_53PfS_S_S_S_S_S_S_S_S_S_S_S_S_S_S_S_S_S_S__param_11,
	.param .u64 .ptr .align 1 _Z9kernel_53PfS_S_S_S_S_S_S_S_S_S_S_S_S_S_S_S_S_S_S__param_12,
	.param .u64 .ptr .align 1 _Z9kernel_53PfS_S_S_S_S_S_S_S_S_S_S_S_S_S_S_S_S_S_S__param_13,
	.param .u64 .ptr .align 1 _Z9kernel_53PfS_S_S_S_S_S_S_S_S_S_S_S_S_S_S_S_S_S_S__param_14,
	.param .u64 .ptr .align 1 _Z9kernel_53PfS_S_S_S_S_S_S_S_S_S_S_S_S_S_S_S_S_S_S__param_15,
	.param .u64 .ptr .align 1 _Z9kernel_53PfS_S_S_S_S_S_S_S_S_S_S_S_S_S_S_S_S_S_S__param_16,
	.param .u64 .ptr .align 1 _Z9kernel_53PfS_S_S_S_S_S_S_S_S_S_S_S_S_S_S_S_S_S_S__param_17,
	.param .u64 .ptr .align 1 _Z9kernel_53PfS_S_S_S_S_S_S_S_S_S_S_S_S_S_S_S_S_S_S__param_18,
	.param .u64 .ptr .align 1 _Z9kernel_53PfS_S_S_S_S_S_S_S_S_S_S_S_S_S_S_S_S_S_S__param_19
)
{
	.reg .b32 	%r<5>;
	.reg .b32 	%f<35>;
	.reg .b64 	%rd<41>;
	.reg .b64 	%fd<21>;
	// demoted variable
	.shared .align 4 .b8 _ZZ9kernel_53PfS_S_S_S_S_S_S_S_S_S_S_S_S_S_S_S_S_S_S_E5myVar[4096];
	ld.param.u64 	%rd1, [_Z9kernel_53PfS_S_S_S_S_S_S_S_S_S_S_S_S_S_S_S_S_S_S__param_0];
	ld.param.u64 	%rd2, [_Z9kernel_53PfS_S_S_S_S_S_S_S_S_S_S_S_S_S_S_S_S_S_S__param_1];
	ld.param.u64 	%rd3, [_Z9kernel_53PfS_S_S_S_S_S_S_S_S_S_S_S_S_S_S_S_S_S_S__param_2];
	ld.param.u64 	%rd4, [_Z9kernel_53PfS_S_S_S_S_S_S_S_S_S_S_S_S_S_S_S_S_S_S__param_3];
	ld.param.u64 	%rd5, [_Z9kernel_53PfS_S_S_S_S_S_S_S_S_S_S_S_S_S_S_S_S_S_S__param_4];
	ld.param.u64 	%rd6, [_Z9kernel_53PfS_S_S_S_S_S_S_S_S_S_S_S_S_S_S_S_S_S_S__param_5];
	ld.param.u64 	%rd7, [_Z9kernel_53PfS_S_S_S_S_S_S_S_S_S_S_S_S_S_S_S_S_S_S__param_6];
	ld.param.u64 	%rd8, [_Z9kernel_53PfS_S_S_S_S_S_S_S_S_S_S_S_S_S_S_S_S_S_S__param_7];
	ld.param.u64 	%rd9, [_Z9kernel_53PfS_S_S_S_S_S_S_S_S_S_S_S_S_S_S_S_S_S_S__param_8];
	ld.param.u64 	%rd10, [_Z9kernel_53PfS_S_S_S_S_S_S_S_S_S_S_S_S_S_S_S_S_S_S__param_9];
	ld.param.u64 	%rd11, [_Z9kernel_53PfS_S_S_S_S_S_S_S_S_S_S_S_S_S_S_S_S_S_S__param_10];
	ld.param.u64 	%rd12, [_Z9kernel_53PfS_S_S_S_S_S_S_S_S_S_S_S_S_S_S_S_S_S_S__param_11];
	ld.param.u64 	%rd13, [_Z9kernel_53PfS_S_S_S_S_S_S_S_S_S_S_S_S_S_S_S_S_S_S__param_12];
	ld.param.u64 	%rd14, [_Z9kernel_53PfS_S_S_S_S_S_S_S_S_S_S_S_S_S_S_S_S_S_S__param_13];
	ld.param.u64 	%rd15, [_Z9kernel_53PfS_S_S_S_S_S_S_S_S_S_S_S_S_S_S_S_S_S_S__param_14];
	ld.param.u64 	%rd16, [_Z9kernel_53PfS_S_S_S_S_S_S_S_S_S_S_S_S_S_S_S_S_S_S__param_15];
	ld.param.u64 	%rd17, [_Z9kernel_53PfS_S_S_S_S_S_S_S_S_S_S_S_S_S_S_S_S_S_S__param_16];
	ld.param.u64 	%rd18, [_Z9kernel_53PfS_S_S_S_S_S_S_S_S_S_S_S_S_S_S_S_S_S_S__param_17];
	ld.param.u64 	%rd19, [_Z9kernel_53PfS_S_S_S_S_S_S_S_S_S_S_S_S_S_S_S_S_S_S__param_18];
	ld.param.u64 	%rd20, [_Z9kernel_53PfS_S_S_S_S_S_S_S_S_S_S_S_S_S_S_S_S_S_S__param_19];
	cvta.to.global.u64 	%rd21, %rd20;
	cvta.to.global.u64 	%rd22, %rd19;
	cvta.to.global.u64 	%rd23, %rd18;
	cvta.to.global.u64 	%rd24, %rd17;
	cvta.to.global.u64 	%rd25, %rd16;
	cvta.to.global.u64 	%rd26, %rd15;
	cvta.to.global.u64 	%rd27, %rd14;
	cvta.to.global.u64 	%rd28, %rd13;
	cvta.to.global.u64 	%rd29, %rd12;
	cvta.to.global.u64 	%rd30, %rd11;
	cvta.to.global.u64 	%rd31, %rd10;
	cvta.to.global.u64 	%rd32, %rd9;
	cvta.to.global.u64 	%rd33, %rd8;
	cvta.to.global.u64 	%rd34, %rd7;
	cvta.to.global.u64 	%rd35, %rd6;
	cvta.to.global.u64 	%rd36, %rd5;
	cvta.to.global.u64 	%rd37, %rd4;
	cvta.to.global.u64 	%rd38, %rd3;
	cvta.to.global.u64 	%rd39, %rd2;
	cvta.to.global.u64 	%rd40, %rd1;
	mov.u32 	%r1, %tid.x;
	shl.b32 	%r2, %r1, 2;
	mov.u32 	%r3, _ZZ9kernel_53PfS_S_S_S_S_S_S_S_S_S_S_S_S_S_S_S_S_S_S_E5myVar;
	add.s32 	%r4, %r3, %r2;
	ld.shared.f32 	%f1, [%r4];
	cvt.f64.f32 	%fd1, %f1;
	mul.f64 	%fd2, %fd1, 0d4041D1F034B0E1B5;
	cvt.rn.f32.f64 	%f2, %fd2;
	st.shared.f32 	[_ZZ9kernel_53PfS_S_S_S_S_S_S_S_S_S_S_S_S_S_S_S_S_S_S_E5myVar], %f2;
	ld.shared.f32 	%f3, [%r4];
	cvt.f64.f32 	%fd3, %f3;
	mul.f64 	%fd4, %fd3, 0d4048E304EE7C49FD;
	cvt.rn.f32.f64 	%f4, %fd4;
	st.shared.f32 	[_ZZ9kernel_53PfS_S_S_S_S_S_S_S_S_S_S_S_S_S_S_S_S_S_S_E5myVar+36], %f4;
	ld.shared.f32 	%f5, [%r4];
	cvt.f64.f32 	%fd5, %f5;
	mul.f64 	%fd6, %fd5, 0d4027002C4D65E460;
	cvt.rn.f32.f64 	%f6, %fd6;
	st.shared.f32 	[_ZZ9kernel_53PfS_S_S_S_S_S_S_S_S_S_S_S_S_S_S_S_S_S_S_E5myVar+36], %f6;
	ld.shared.f32 	%f7, [%r4];
	cvt.f64.f32 	%fd7, %f7;
	mul.f64 	%fd8, %fd7, 0d4033D3B1183B6028;
	cvt.rn.f32.f64 	%f8, %fd8;
	st.shared.f32 	[_ZZ9kernel_53PfS_S_S_S_S_S_S_S_S_S_S_S_S_S_S_S_S_S_S_E5myVar+20], %f8;
	ld.shared.f32 	%f9, [%r4];
	cvt.f64.f32 	%fd9, %f9;
	mul.f64 	%fd10, %fd9, 0d3FE5AA7BD48CB4AF;
	cvt.rn.f32.f64 	%f10, %fd10;
	st.shared.f32 	[_ZZ9kernel_53PfS_S_S_S_S_S_S_S_S_S_S_S_S_S_S_S_S_S_S_E5myVar+12], %f10;
	ld.shared.f32 	%f11, [%r4];
	cvt.f64.f32 	%fd11, %f11;
	mul.f64 	%fd12, %fd11, 0d4046753E0370CDC8;
	cvt.rn.f32.f64 	%f12, %fd12;
	st.shared.f32 	[_ZZ9kernel_53PfS_S_S_S_S_S_S_S_S_S_S_S_S_S_S_S_S_S_S_E5myVar+28], %f12;
	ld.shared.f32 	%f13, [%r4];
	cvt.f64.f32 	%fd13, %f13;
	mul.f64 	%fd14, %fd13, 0d403E72B713272431;
	cvt.rn.f32.f64 	%f14, %fd14;
	st.shared.f32 	[_ZZ9kernel_53PfS_S_S_S_S_S_S_S_S_S_S_S_S_S_S_S_S_S_S_E5myVar+12], %f14;
	ld.shared.f32 	%f15, [%r4];
	cvt.f64.f32 	%fd15, %f15;
	mul.f64 	%fd16, %fd15, 0d4012FEC41DD1A21F;
	cvt.rn.f32.f64 	%f16, %fd16;
	st.shared.f32 	[_ZZ9kernel_53PfS_S_S_S_S_S_S_S_S_S_S_S_S_S_S_S_S_S_S_E5myVar+28], %f16;
	ld.shared.f32 	%f17, [%r4];
	cvt.f64.f32 	%fd17, %f17;
	mul.f64 	%fd18, %fd17, 0d4021B42B734B5137;
	cvt.rn.f32.f64 	%f18, %fd18;
	st.shared.f32 	[_ZZ9kernel_53PfS_S_S_S_S_S_S_S_S_S_S_S_S_S_S_S_S_S_S_E5myVar+24], %f18;
	ld.shared.f32 	%f19, [%r4];
	cvt.f64.f32 	%fd19, %f19;
	mul.f64 	%fd20, %fd19, 0d40161CA36199780C;
	cvt.rn.f32.f64 	%f20, %fd20;
	st.shared.f32 	[_ZZ9kernel_53PfS_S_S_S_S_S_S_S_S_S_S_S_S_S_S_S_S_S_S_E5myVar+28], %f20;
	st.global.f32 	[%rd40], %f2;
	ld.shared.f32 	%f21, [_ZZ9kernel_53PfS_S_S_S_S_S_S_S_S_S_S_S_S_S_S_S_S_S_S_E5myVar+4];
	st.global.f32 	[%rd39+4], %f21;
	ld.shared.f32 	%f22, [_ZZ9kernel_53PfS_S_S_S_S_S_S_S_S_S_S_S_S_S_S_S_S_S_S_E5myVar+8];
	st.global.f32 	[%rd38+8], %f22;
	st.global.f32 	[%rd37+12], %f14;
	ld.shared.f32 	%f23, [_ZZ9kernel_53PfS_S_S_S_S_S_S_S_S_S_S_S_S_S_S_S_S_S_S_E5myVar+16];
	st.global.f32 	[%rd36+16], %f23;
	st.global.f32 	[%rd35+20], %f8;
	st.global.f32 	[%rd34+24], %f18;
	st.global.f32 	[%rd33+28], %f20;
	ld.shared.f32 	%f24, [_ZZ9kernel_53PfS_S_S_S_S_S_S_S_S_S_S_S_S_S_S_S_S_S_S_E5myVar+32];
	st.global.f32 	[%rd32+32], %f24;
	st.global.f32 	[%rd31+36], %f6;
	ld.shared.f32 	%f25, [_ZZ9kernel_53PfS_S_S_S_S_S_S_S_S_S_S_S_S_S_S_S_S_S_S_E5myVar+40];
	st.global.f32 	[%rd30+40], %f25;
	ld.shared.f32 	%f26, [_ZZ9kernel_53PfS_S_S_S_S_S_S_S_S_S_S_S_S_S_S_S_S_S_S_E5myVar+44];
	st.global.f32 	[%rd29+44], %f26;
	ld.shared.f32 	%f27, [_ZZ9kernel_53PfS_S_S_S_S_S_S_S_S_S_S_S_S_S_S_S_S_S_S_E5myVar+48];
	st.global.f32 	[%rd28+48], %f27;
	ld.shared.f32 	%f28, [_ZZ9kernel_53PfS_S_S_S_S_S_S_S_S_S_S_S_S_S_S_S_S_S_S_E5myVar+52];
	st.global.f32 	[%rd27+52], %f28;
	ld.shared.f32 	%f29, [_ZZ9kernel_53PfS_S_S_S_S_S_S_S_S_S_S_S_S_S_S_S_S_S_S_E5myVar+56];
	st.global.f32 	[%rd26+56], %f29;
	ld.shared.f32 	%f30, [_ZZ9kernel_53PfS_S_S_S_S_S_S_S_S_S_S_S_S_S_S_S_S_S_S_E5myVar+60];
	st.global.f32 	[%rd25+60], %f30;
	ld.shared.f32 	%f31, [_ZZ9kernel_53PfS_S_S_S_S_S_S_S_S_S_S_S_S_S_S_S_S_S_S_E5myVar+64];
	st.global.f32 	[%rd24+64], %f31;
	ld.shared.f32 	%f32, [_ZZ9kernel_53PfS_S_S_S_S_S_S_S_S_S_S_S_S_S_S_S_S_S_S_E5myVar+68];
	st.global.f32 	[%rd23+68], %f32;
	ld.shared.f32 	%f33, [_ZZ9kernel_53PfS_S_S_S_S_S_S_S_S_S_S_S_S_S_S_S_S_S_S_E5myVar+72];
	st.global.f32 	[%rd22+72], %f33;
	ld.shared.f32 	%f34, [_ZZ9kernel_53PfS_S_S_S_S_S_S_S_S_S_S_S_S_S_S_S_S_S_S_E5myVar+76];
	st.global.f32 	[%rd21+76], %f34;
	ret;

}
	// .globl	_Z9kernel_54PfS_S_S_S_S_S_S_S_S_S_S_S_S_S_S_S_S_S_S_
.visible .entry _Z9kernel_54PfS_S_S_S_S_S_S_S_S_S_S_S_S_S_S_S_S_S_S_(
	.param .u64 .ptr .align 1 _Z9kernel_54PfS_S_S_S_S_S_S_S_S_S_S_S_S_S_S_S_S_S_S__param_0,
	.param .u64 .ptr .align 1 _Z9kernel_54PfS_S_S_S_S_S_S_S_S_S_S_S_S_S_S_S_S_S_S__param_1,
	.param .u64 .ptr .align 1 _Z9kernel_54PfS_S_S_S_S_S_S_S_S_S_S_S_S_S_S_S_S_S_S__param_2,
	.param .u64 .ptr .align 1 _Z9kernel_54PfS_S_S_S_S_S_S_S_S_S_S_S_S_S_S_S_S_S_S__param_3,
	.param .u64 .ptr .align 1 _Z9kernel_54PfS_S_S_S_S_S_S_S_S_S_S_S_S_S_S_S_S_S_S__param_4,
	.param .u64 .ptr .align 1 _Z9kernel_54PfS_S_S_S_S_S_S_S_S_S_S_S_S_S_S_S_S_S_S__param_5,
	.param .u64 .ptr .align 1 _Z9kernel_54PfS_S_S_S_S_S_S_S_S_S_S_S_S_S_S_S_S_S_S__param_6,
	.param .u64 .ptr .align 1 _Z9kernel_54PfS_S_S_S_S_S_S_S_S_S_S_S_S_S_S_S_S_S_S__param_7,
	.param .u64 .ptr .align 1 _Z9kernel_54PfS_S_S_S_S_S_S_S_S_S_S_S_S_S_S_S_S_S_S__param_8,
	.param .u64 .ptr .align 1 _Z9kernel_54PfS_S_S_S_S_S_S_S_S_S_S_S_S_S_S_S_S_S_S__param_9,
	.param .u64 .ptr .align 1 _Z9kernel_54PfS_S_S_S_S_S_S_S_S_S_S_S_S_S_S_S_S_S_S__param_10,
	.param .u64 .ptr .align 1 _Z9kernel_54PfS_S_S_S_S_S_S_S_S_S_S_S_S_S_S_S_S_S_S__param_11,
	.param .u64 .ptr .align 1 _Z9kernel_54PfS_S_S_S_S_S_S_S_S_S_S_S_S_S_S_S_S_S_S__param_12,
	.param .u64 .ptr .align 1 _Z9kernel_54PfS_S_S_S_S_S_S_S_S_S_S_S_S_S_S_S_S_S_S__param_13,
	.param .u64 .ptr .align 1 _Z9kernel_54PfS_S_S_S_S_S_S_S_S_S_S_S_S_S_S_S_S_S_S__param_14,
	.param .u64 .ptr .align 1 _Z9kernel_54PfS_S_S_S_S_S_S_S_S_S_S_S_S_S_S_S_S_S_S__param_15,
	.param .u64 .ptr .align 1 _Z9kernel_54PfS_S_S_S_S_S_S_S_S_S_S_S_S_S_S_S_S_S_S__param_16,
	.param .u64 .ptr .align 1 _Z9kernel_54PfS_S_S_S_S_S_S_S_S_S_S_S_S_S_S_S_S_S_S__param_17,
	.param .u64 .ptr .align 1 _Z9kernel_54PfS_S_S_S_S_S_S_S_S_S_S_S_S_S_S_S_S_S_S__param_18,
	.param .u64 .ptr .align 1 _Z9kernel_54PfS_S_S_S_S_S_S_S_S_S_S_S_S_S_S_S_S_S_S__param_19
)
{
	.reg .b32 	%r<5>;
	.reg .b32 	%f<35>;
	.reg .b64 	%rd<41>;
	.reg .b64 	%fd<21>;
	// demoted variable
	.shared .align 4 .b8 _ZZ9kernel_54PfS_S_S_S_S_S_S_S_S_S_S_S_S_S_S_S_S_S_S_E5myVar[4096];
	ld.param.u64 	%rd1, [_Z9kernel_54PfS_S_S_S_S_S_S_S_S_S_S_S_S_S_S_S_S_S_S__param_0];
	ld.param.u64 	%rd2, [_Z9kernel_54PfS_S_S_S_S_S_S_S_S_S_S_S_S_S_S_S_S_S_S__param_1];
	ld.param.u64 	%rd3, [_Z9kernel_54PfS_S_S_S_S_S_S_S_S_S_S_S_S_S_S_S_S_S_S__param_2];
	ld.param.u64 	%rd4, [_Z9kernel_54PfS_S_S_S_S_S_S_S_S_S_S_S_S_S_S_S_S_S_S__param_3];
	ld.param.u64 	%rd5, [_Z9kernel_54PfS_S_S_S_S_S_S_S_S_S_S_S_S_S_S_S_S_S_S__param_4];
	ld.param.u64 	%rd6, [_Z9kernel_54PfS_S_S_S_S_S_S_S_S_S_S_S_S_S_S_S_S_S_S__param_5];
	ld.param.u64 	%rd7, [_Z9kernel_54PfS_S_S_S_S_S_S_S_S_S_S_S_S_S_S_S_S_S_S__param_6];
	ld.param.u64 	%rd8, [_Z9kernel_54PfS_S_S_S_S_S_S_S_S_S_S_S_S_S_S_S_S_S_S__param_7];
	ld.param.u64 	%rd9, [_Z9kernel_54PfS_S_S_S_S_S_S_S_S_S_S_S_S_S_S_S_S_S_S__param_8];
	ld.param.u64 	%rd10, [_Z9kernel_54PfS_S_S_S_S_S_S_S_S_S_S_S_S_S_S_S_S_S_S__param_9];
	ld.param.u64 	%rd11, [_Z9kernel_54PfS_S_S_S_S_S_S_S_S_S_S_S_S_S_S_S_S_S_S__param_10];
	ld.param.u64 	%rd12, [_Z9kernel_54PfS_S_S_S_S_S_S_S_S_S_S_S_S_S_S_S_S_S_S__param_11];
	ld.param.u64 	%rd13, [_Z9kernel_54PfS_S_S_S_S_S_S_S_S_S_S_S_S_S_S_S_S_S_S__param_12];
	ld.param.u64 	%rd14, [_Z9kernel_54PfS_S_S_S_S_S_S_S_S_S_S_S_S_S_S_S_S_S_S__param_13];
	ld.param.u64 	%rd15, [_Z9kernel_54PfS_S_S_S_S_S_S_S_S_S_S_S_S_S_S_S_S_S_S__param_14];
	ld.param.u64 	%rd16, [_Z9kernel_54PfS_S_S_S_S_S_S_S_S_S_S_S_S_S_S_S_S_S_S__param_15];
	ld.param.u64 	%rd17, [_Z9kernel_54PfS_S_S_S_S_S_S_S_S_S_S_S_S_S_S_S_S_S_S__param_16];
	ld.param.u64 	%rd18, [_Z9kernel_54PfS_S_S_S_S_S_S_S_S_S_S_S_S_S_S_S_S_S_S__param_17];
	ld.param.u64 	%rd19, [_Z9kernel_54PfS_S_S_S_S_S_S_S_S_S_S_S_S_S_S_S_S_S_S__param_18];
	ld.param.u64 	%rd20, [_Z9kernel_54PfS_S_S_S_S_S_S_S_S_S_S_S_S_S_S_S_S_S_S__param_19];
	cvta.to.global.u64 	%rd21, %rd20;
	cvta.to.global.u64 	%rd22, %rd19;
	cvta.to.global.u64 	%rd23, %rd18;
	cvta.to.global.u64 	%rd24, %rd17;
	cvta.to.global.u64 	%rd25, %rd16;
	cvta.to.global.u64 	%rd26, %rd15;
	cvta.to.global.u64 	%rd27, %rd14;
	cvta.to.global.u64 	%rd28, %rd13;
	cvta.to.global.u64 	%rd29, %rd12;
	cvta.to.global.u64 	%rd30, %rd11;
	cvta.to.global.u64 	%rd31, %rd10;
	cvta.to.global.u64 	%rd32, %rd9;
	cvta.to.global.u64 	%rd33, %rd8;
	cvta.to.global.u64 	%rd34, %rd7;
	cvta.to.global.u64 	%rd35, %rd6;
	cvta.to.global.u64 	%rd36, %rd5;
	cvta.to.global.u64 	%rd37, %rd4;
	cvta.to.global.u64 	%rd38, %rd3;
	cvta.to.global.u64 	%rd39, %rd2;
	cvta.to.global.u64 	%rd40, %rd1;
	mov.u32 	%r1, %tid.x;
	shl.b32 	%r2, %r1, 2;
	mov.u32 	%r3, _ZZ9kernel_54PfS_S_S_S_S_S_S_S_S_S_S_S_S_S_S_S_S_S_S_E5myVar;
	add.s32 	%r4, %r3, %r2;
	ld.shared.f32 	%f1, [%r4];
	cvt.f64.f32 	%fd1, %f1;
	mul.f64 	%fd2, %fd1, 0d4033E714445AA2E4;
	cvt.rn.f32.f64 	%f2, %fd2;
	st.shared.f32 	[_ZZ9kernel_54PfS_S_S_S_S_S_S_S_S_S_S_S_S_S_S_S_S_S_S_E5myVar+8], %f2;
	ld.shared.f32 	%f3, [%r4];
	cvt.f64.f32 	%fd3, %f3;
	mul.f64 	%fd4, %fd3, 0d4047A2A222D5171E;
	cvt.rn.f32.f64 	%f4, %fd4;
	st.shared.f32 	[_ZZ9kernel_54PfS_S_S_S_S_S_S_S_S_S_S_S_S_S_S_S_S_S_S_E5myVar+4], %f4;
	ld.shared.f32 	%f5, [%r4];
	cvt.f64.f32 	%fd5, %f5;
	mul.f64 	%fd6, %fd5, 0d4021396DD26B723F;
	cvt.rn.f32.f64 	%f6, %fd6;
	st.shared.f32 	[_ZZ9kernel_54PfS_S_S_S_S_S_S_S_S_S_S_S_S_S_S_S_S_S_S_E5myVar+36], %f6;
	ld.shared.f32 	%f7, [%r4];
	cvt.f64.f32 	%fd7, %f7;
	mul.f64 	%fd8, %fd7, 0d402B503947496AAD;
	cvt.rn.f32.f64 	%f8, %fd8;
	st.shared.f32 	[_ZZ9kernel_54PfS_S_S_S_S_S_S_S_S_S_S_S_S_S_S_S_S_S_S_E5myVar], %f8;
	ld.shared.f32 	%f9, [%r4];
	cvt.f64.f32 	%fd9, %f9;
	mul.f64 	%fd10, %fd9, 0d40410627BF61AA3F;
	cvt.rn.f32.f64 	%f10, %fd10;
	st.shared.f32 	[_ZZ9kernel_54PfS_S_S_S_S_S_S_S_S_S_S_S_S_S_S_S_S_S_S_E5myVar+12], %f10;
	ld.shared.f32 	%f11, [%r4];
	cvt.f64.f32 	%fd11, %f11;
	mul.f64 	%fd12, %fd11, 0d4034BEE45C358AFC;
	cvt.rn.f32.f64 	%f12, %fd12;
	st.shared.f32 	[_ZZ9kernel_54PfS_S_S_S_S_S_S_S_S_S_S_S_S_S_S_S_S_S_S_E5myVar+8], %f12;
	ld.shared.f32 	%f13, [%r4];
	cvt.f64.f32 	%fd13, %f13;
	mul.f64 	%fd14, %fd13, 0d4011CC70C996B767;
	cvt.rn.f32.f64 	%f14, %fd14;
	st.shared.f32 	[_ZZ9kernel_54PfS_S_S_S_S_S_S_S_S_S_S_S_S_S_S_S_S_S_S_E5myVar+16], %f14;
	ld.shared.f32 	%f15, [%r4];
	cvt.f64.f32 	%fd15, %f15;
	mul.f64 	%fd16, %fd15, 0d40413C630EC31162;
	cvt.rn.f32.f64 	%f16, %fd16;
	st.shared.f32 	[_ZZ9kernel_54PfS_S_S_S_S_S_S_S_S_S_S_S_S_S_S_S_S_S_S_E5myVar+4], %f16;
	ld.shared.f32 	%f17, [%r4];
	cvt.f64.f32 	%fd17, %f17;
	mul.f64 	%fd18, %fd17, 0d403DA754D1E96C40;
	cvt.rn.f32.f64 	%f18, %fd18;
	st.shared.f32 	[_ZZ9kernel_54PfS_S_S_S_S_S_S_S_S_S_S_S_S_S_S_S_S_S_S_E5myVar+4], %f18;
	ld.shared.f32 	%f19, [%r4];
	cvt.f64.f32 	%fd19, %f19;
	mul.f64 	%fd20, %fd19, 0d400BA093D9663843;
	cvt.rn.f32.f64 	%f20, %fd20;
	st.shared.f32 	[_ZZ9kernel_54PfS_S_S_S_S_S_S_S_S_S_S_S_S_S_S_S_S_S_S_E5myVar+8], %f20;
	st.global.f32 	[%rd40], %f8;
	st.global.f32 	[%rd39+4], %f18;
	st.global.f32 	[%rd38+8], %f20;
	st.global.f32 	[%rd37+12], %f10;
	st.global.f32 	[%rd36+16], %f14;
	ld.shared.f32 	%f21, [_ZZ9kernel_54PfS_S_S_S_S_S_S_S_S_S_S_S_S_S_S_S_S_S_S_E5myVar+20];
	st.global.f32 	[%rd35+20], %f21;
	ld.shared.f32 	%f22, [_ZZ9kernel_54PfS_S_S_S_S_S_S_S_S_S_S_S_S_S_S_S_S_S_S_E5myVar+24];
	st.global.f32 	[%rd34+24], %f22;
	ld.shared.f32 	%f23, [_ZZ9kernel_54PfS_S_S_S_S_S_S_S_S_S_S_S_S_S_S_S_S_S_S_E5myVar+28];
	st.global.f32 	[%rd33+28], %f23;
	ld.shared.f32 	%f24, [_ZZ9kernel_54PfS_S_S_S_S_S_S_S_S_S_S_S_S_S_S_S_S_S_S_E5myVar+32];
	st.global.f32 	[%rd32+32], %f24;
	st.global.f32 	[%rd31+36], %f6;
	ld.shared.f32 	%f25, [_ZZ9kernel_54PfS_S_S_S_S_S_S_S_S_S_S_S_S_S_S_S_S_S_S_E5myVar+40];
	st.global.f32 	[%rd30+40], %f25;
	ld.shared.f32 	%f26, [_ZZ9kernel_54PfS_S_S_S_S_S_S_S_S_S_S_S_S_S_S_S_S_S_S_E5myVar+44];
	st.global.f32 	[%rd29+44], %f26;
	ld.shared.f32 	%f27, [_ZZ9kernel_54PfS_S_S_S_S_S_S_S_S_S_S_S_S_S_S_S_S_S_S_E5myVar+48];
	st.global.f32 	[%rd28+48], %f27;
	ld.shared.f32 	%f28, [_ZZ9kernel_54PfS_S_S_S_S_S_S_S_S_S_S_S_S_S_S_S_S_S_S_E5myVar+52];
	st.global.f32 	[%rd27+52], %f28;
	ld.shared.f32 	%f29, [_ZZ9kernel_54PfS_S_S_S_S_S_S_S_S_S_S_S_S_S_S_S_S_S_S_E5myVar+56];
	st.global.f32 	[%rd26+56], %f29;
	ld.shared.f32 	%f30, [_ZZ9kernel_54PfS_S_S_S_S_S_S_S_S_S_S_S_S_S_S_S_S_S_S_E5myVar+60];
	st.global.f32 	[%rd25+60], %f30;
	ld.shared.f32 	%f31, [_ZZ9kernel_54PfS_S_S_S_S_S_S_S_S_S_S_S_S_S_S_S_S_S_S_E5myVar+64];
	st.global.f32 	[%rd24+64], %f31;
	ld.shared.f32 	%f32, [_ZZ9kernel_54PfS_S_S_S_S_S_S_S_S_S_S_S_S_S_S_S_S_S_S_E5myVar+68];
	st.global.f32 	[%rd23+68], %f32;
	ld.shared.f32 	%f33, [_ZZ9kernel_54PfS_S_S_S_S_S_S_S_S_S_S_S_S_S_S_S_S_S_S_E5myVar+72];
	st.global.f32 	[%rd22+72], %f33;
	ld.shared.f32 	%f34, [_ZZ9kernel_54PfS_S_S_S_S_S_S_S_S_S_S_S_S_S_S_S_S_S_S_E5myVar+76];
	st.global.f32 	[%rd21+76], %f34;
	ret;

}
	// .globl	_Z9kernel_55PfS_S_S_S_S_S_S_S_S_S_S_S_S_S_S_S_S_S_S_
.visible .entry _Z9kernel_55PfS_S_S_S_S_S_S_S_S_S_S_S_S_S_S_S_S_S_S_(
	.param .u64 .ptr .align 1 _Z9kernel_55PfS_S_S_S_S_S_S_S_S_S_S_S_S_S_S_S_S_S_S__param_0,
	.param .u64 .ptr .align 1 _Z9kernel_55PfS_S_S_S_S_S_S_S_S_S_S_S_S_S_S_S_S_S_S__param_1,
	.param .u64 .ptr .align 1 _Z9kernel_55PfS_S_S_S_S_S_S_S_S_S_S_S_S_S_S_S_S_S_S__param_2,
	.param .u64 .ptr .align 1 _Z9kernel_55PfS_S_S_S_S_S_S_S_S_S_S_S_S_S_S_S_S_S_S__param_3,
	.param .u64 .ptr .align 1 _Z9kernel_55PfS_S_S_S_S_S_S_S_S_S_S_S_S_S_S_S_S_S_S__param_4,
	.param .u64 .ptr .align 1 _Z9kernel_55PfS_S_S_S_S_S_S_S_S_S_S_S_S_S_S_S_S_S_S__param_5,
	.param .u64 .ptr .align 1 _Z9kernel_55PfS_S_S_S_S_S_S_S_S_S_S_S_S_S_S_S_S_S_S__param_6,
	.param .u64 .ptr .align 1 _Z9kernel_55PfS_S_S_S_S_S_S_S_S_S_S_S_S_S_S_S_S_S_S__param_7,
	.param .u64 .ptr .align 1 _Z9kernel_55PfS_S_S_S_S_S_S_S_S_S_S_S_S_S_S_S_S_S_S__param_8,
	.param .u64 .ptr .align 1 _Z9kernel_55PfS_S_S_S_S_S_S_S_S_S_S_S_S_S_S_S_S_S_S__param_9,
	.param .u64 .ptr .align 1 _Z9kernel_55PfS_S_S_S_S_S_S_S_S_S_S_S_S_S_S_S_S_S_S__param_10,
	.param .u64 .ptr .align 1 _Z9kernel_55PfS_S_S_S_S_S_S_S_S_S_S_S_S_S_S_S_S_S_S__param_11,
	.param .u64 .ptr .align 1 _Z9kernel_55PfS_S_S_S_S_S_S_S_S_S_S_S_S_S_S_S_S_S_S__param_12,
	.param .u64 .ptr .align 1 _Z9kernel_55PfS_S_S_S_S_S_S_S_S_S_S_S_S_S_S_S_S_S_S__param_13,
	.param .u64 .ptr .align 1 _Z9kernel_55PfS_S_S_S_S_S_S_S_S_S_S_S_S_S_S_S_S_S_S__param_14,
	.param .u64 .ptr .align 1 _Z9kernel_55PfS_S_S_S_S_S_S_S_S_S_S_S_S_S_S_S_S_S_S__param_15,
	.param .u64 .ptr .align 1 _Z9kernel_55PfS_S_S_S_S_S_S_S_S_S_S_S_S_S_S_S_S_S_S__param_16,
	.param .u64 .ptr .align 1 _Z9kernel_55PfS_S_S_S_S_S_S_S_S_S_S_S_S_S_S_S_S_S_S__param_17,
	.param .u64 .ptr .align 1 _Z9kernel_55PfS_S_S_S_S_S_S_S_S_S_S_S_S_S_S_S_S_S_S__param_18,
	.param .u64 .ptr .align 1 _Z9kernel_55PfS_S_S_S_S_S_S_S_S_S_S_S_S_S_S_S_S_S_S__param_19
)
{
	.reg .b32 	%r<5>;
	.reg .b32 	%f<35>;
	.reg .b64 	%rd<41>;
	.reg .b64 	%fd<21>;
	// demoted variable
	.shared .align 4 .b8 _ZZ9kernel_55PfS_S_S_S_S_S_S_S_S_S_S_S_S_S_S_S_S_S_S_E5myVar[4096];
	ld.param.u64 	%rd1, [_Z9kernel_55PfS_S_S_S_S_S_S_S_S_S_S_S_S_S_S_S_S_S_S__param_0];
	ld.param.u64 	%rd2, [_Z9kernel_55PfS_S_S_S_S_S_S_S_S_S_S_S_S_S_S_S_S_S_S__param_1];
	ld.param.u64 	%rd3, [_Z9kernel_55PfS_S_S_S_S_S_S_S_S_S_S_S_S_S_S_S_S_S_S__param_2];
	ld.param.u64 	%rd4, [_Z9kernel_55PfS_S_S_S_S_S_S_S_S_S_S_S_S_S_S_S_S_S_S__param_3];
	ld.param.u64 	%rd5, [_Z9kernel_55PfS_S_S_S_S_S_S_S_S_S_S_S_S_S_S_S_S_S_S__param_4];
	ld.param.u64 	%rd6, [_Z9kernel_55PfS_S_S_S_S_S_S_S_S_S_S_S_S_S_S_S_S_S_S__param_5];
	ld.param.u64 	%rd7, [_Z9kernel_55PfS_S_S_S_S_S_S_S_S_S_S_S_S_S_S_S_S_S_S__param_6];
	ld.param.u64 	%rd8, [_Z9kernel_55PfS_S_S_S_S_S_S_S_S_S_S_S_S_S_S_S_S_S_S__param_7];
	ld.param.u64 	%rd9, [_Z9kernel_55PfS_S_S_S_S_S_S_S_S_S_S_S_S_S_S_S_S_S_S__param_8];
	ld.param.u64 	%rd10, [_Z9kernel_55PfS_S_S_S_S_S_S_S_S_S_S_S_S_S_S_S_S_S_S__param_9];
	ld.param.u64 	%rd11, [_Z9kernel_55PfS_S_S_S_S_S_S_S_S_S_S_S_S_S_S_S_S_S_S__param_10];
	ld.param.u64 	%rd12, [_Z9kernel_55PfS_S_S_S_S_S_S_S_S_S_S_S_S_S_S_S_S_S_S__param_11];
	ld.param.u64 	%rd13, [_Z9kernel_55PfS_S_S_S_S_S_S_S_S_S_S_S_S_S_S_S_S_S_S__param_12];
	ld.param.u64 	%rd14, [_Z9kernel_55PfS_S_S_S_S_S_S_S_S_S_S_S_S_S_S_S_S_S_S__param_13];
	ld.param.u64 	%rd15, [_Z9kernel_55PfS_S_S_S_S_S_S_S_S_S_S_S_S_S_S_S_S_S_S__param_14];
	ld.param.u64 	%rd16, [_Z9kernel_55PfS_S_S_S_S_S_S_S_S_S_S_S_S_S_S_S_S_S_S__param_15];
	ld.param.u64 	%rd17, [_Z9kernel_55PfS_S_S_S_S_S_S_S_S_S_S_S_S_S_S_S_S_S_S__param_16];
	ld.param.u64 	%rd18, [_Z9kernel_55PfS_S_S_S_S_S_S_S_S_S_S_S_S_S_S_S_S_S_S__param_17];
	ld.param.u64 	%rd19, [_Z9kernel_55PfS_S_S_S_S_S_S_S_S_S_S_S_S_S_S_S_S_S_S__param_18];
	ld.param.u64 	%rd20, [_Z9kernel_55PfS_S_S_S_S_S_S_S_S_S_S_S_S_S_S_S_S_S_S__param_19];
	cvta.to.global.u64 	%rd21, %rd20;
	cvta.to.global.u64 	%rd22, %rd19;
	cvta.to.global.u64 	%rd23, %rd18;
	cvta.to.global.u64 	%rd24, %rd17;
	cvta.to.global.u64 	%rd25, %rd16;
	cvta.to.global.u64 	%rd26, %rd15;
	cvta.to.global.u64 	%rd27, %rd14;
	cvta.to.global.u64 	%rd28, %rd13;
	cvta.to.global.u64 	%rd29, %rd12;
	cvta.to.global.u64 	%rd30, %rd11;
	cvta.to.global.u64 	%rd31, %rd10;
	cvta.to.global.u64 	%rd32, %rd9;
	cvta.to.global.u64 	%rd33, %rd8;
	cvta.to.global.u64 	%rd34, %rd7;
	cvta.to.global.u64 	%rd35, %rd6;
	cvta.to.global.u64 	%rd36, %rd5;
	cvta.to.global.u64 	%rd37, %rd4;
	cvta.to.global.u64 	%rd38, %rd3;
	cvta.to.global.u64 	%rd39, %rd2;
	cvta.to.global.u64 	%rd40, %rd1;
	mov.u32 	%r1, %tid.x;
	shl.b32 	%r2, %r1, 2;
	mov.u32 	%r3, _ZZ9kernel_55PfS_S_S_S_S_S_S_S_S_S_S_S_S_S_S_S_S_S_S_E5myVar;
	add.s32 	%r4, %r3, %r2;
	ld.shared.f32 	%f1, [%r4];
	cvt.f64.f32 	%fd1, %f1;
	mul.f64 	%fd2, %fd1, 0d40428463736CDF26;
	cvt.rn.f32.f64 	%f2, %fd2;
	st.shared.f32 	[_ZZ9kernel_55PfS_S_S_S_S_S_S_S_S_S_S_S_S_S_S_S_S_S_S_E5myVar+24], %f2;
	ld.shared.f32 	%f3, [%r4];
	cvt.f64.f32 	%fd3, %f3;
	mul.f64 	%fd4, %fd3, 0d40296ED8D36B4C7F;
	cvt.rn.f32.f64 	%f4, %fd4;
	st.shared.f32 	[_ZZ9kernel_55PfS_S_S_S_S_S_S_S_S_S_S_S_S_S_S_S_S_S_S_E5myVar+12], %f4;
	ld.shared.f32 	%f5, [%r4];
	cvt.f64.f32 	%fd5, %f5;
	mul.f64 	%fd6, %fd5, 0d4020FB2B3461309C;
	cvt.rn.f32.f64 	%f6, %fd6;
	st.shared.f32 	[_ZZ9kernel_55PfS_S_S_S_S_S_S_S_S_S_S_S_S_S_S_S_S_S_S_E5myVar+24], %f6;
	ld.shared.f32 	%f7, [%r4];
	cvt.f64.f32 	%fd7, %f7;
	mul.f64 	%fd8, %fd7, 0d4045F969984A0E41;
	cvt.rn.f32.f64 	%f8, %fd8;
	st.shared.f32 	[_ZZ9kernel_55PfS_S_S_S_S_S_S_S_S_S_S_S_S_S_S_S_S_S_S_E5myVar], %f8;
	ld.shared.f32 	%f9, [%r4];
	cvt.f64.f32 	%fd9, %f9;
	mul.f64 	%fd10, %fd9, 0d3FD4811F4F50A02C;
	cvt.rn.f32.f64 	%f10, %fd10;
	st.shared.f32 	[_ZZ9kernel_55PfS_S_S_S_S_S_S_S_S_S_S_S_S_S_S_S_S_S_S_E5myVar+8], %f10;
	ld.shared.f32 	%f11, [%r4];
	cvt.f64.f32 	%fd11, %f11;
	mul.f64 	%fd12, %fd11, 0d40174AA3F034B0E2;
	cvt.rn.f32.f64 	%f12, %fd12;
	st.shared.f32 	[_ZZ9kernel_55PfS_S_S_S_S_S_S_S_S_S_S_S_S_S_S_S_S_S_S_E5myVar+12], %f12;
	ld.shared.f32 	%f13, [%r4];
	cvt.f64.f32 	%fd13, %f13;
	mul.f64 	%fd14, %fd13, 0d40352CB4E11DBCA9;
	cvt.rn.f32.f64 	%f14, %fd14;
	st.shared.f32 	[_ZZ9kernel_55PfS_S_S_S_S_S_S_S_S_S_S_S_S_S_S_S_S_S_S_E5myVar+12], %f14;
	ld.shared.f32 	%f15, [%r4];
	cvt.f64.f32 	%fd15, %f15;
	mul.f64 	%fd16, %fd15, 0d402BF30A915379FB;
	cvt.rn.f32.f64 	%f16, %fd16;
	st.shared.f32 	[_ZZ9kernel_55PfS_S_S_S_S_S_S_S_S_S_S_S_S_S_S_S_S_S_S_E5myVar+8], %f16;
	ld.shared.f32 	%f17, [%r4];
	cvt.f64.f32 	%fd17, %f17;
	mul.f64 	%fd18, %fd17, 0d4043DBDDB9841AAC;
	cvt.rn.f32.f64 	%f18, %fd18;
	st.shared.f32 	[_ZZ9kernel_55PfS_S_S_S_S_S_S_S_S_S_S_S_S_S_S_S_S_S_S_E5myVar+4], %f18;
	ld.shared.f32 	%f19, [%r4];
	cvt.f64.f32 	%fd19, %f19;
	mul.f64 	%fd20, %fd19, 0d40474C191148FDA0;
	cvt.rn.f32.f64 	%f20, %fd20;
	st.shared.f32 	[_ZZ9kernel_55PfS_S_S_S_S_S_S_S_S_S_S_S_S_S_S_S_S_S_S_E5myVar+16], %f20;
	st.global.f32 	[%rd40], %f8;
	st.global.f32 	[%rd39+4], %f18;
	st.global.f32 	[%rd38+8], %f16;
	st.global.f32 	[%rd37+12], %f14;
	st.global.f32 	[%rd36+16], %f20;
	ld.shared.f32 	%f21, [_ZZ9kernel_55PfS_S_S_S_S_S_S_S_S_S_S_S_S_S_S_S_S_S_S_E5myVar+20];
	st.global.f32 	[%rd35+20], %f21;
	st.global.f32 	[%rd34+24], %f6;
	ld.shared.f32 	%f22, [_ZZ9kernel_55PfS_S_S_S_S_S_S_S_S_S_S_S_S_S_S_S_S_S_S_E5myVar+28];
	st.global.f32 	[%rd33+28], %f22;
	ld.shared.f32 	%f23, [_ZZ9kernel_55PfS_S_S_S_S_S_S_S_S_S_S_S_S_S_S_S_S_S_S_E5myVar+32];
	st.global.f32 	[%rd32+32], %f23;
	ld.shared.f32 	%f24, [_ZZ9kernel_55PfS_S_S_S_S_S_S_S_S_S_S_S_S_S_S_S_S_S_S_E5myVar+36];
	st.global.f32 	[%rd31+36], %f24;
	ld.shared.f32 	%f25, [_ZZ9kernel_55PfS_S_S_S_S_S_S_S_S_S_S_S_S_S_S_S_S_S_S_E5myVar+40];
	st.global.f32 	[%rd30+40], %f25;
	ld.shared.f32 	%f26, [_ZZ9kernel_55PfS_S_S_S_S_S_S_S_S_S_S_S_S_S_S_S_S_S_S_E5myVar+44];
	st.global.f32 	[%rd29+44], %f26;
	ld.shared.f32 	%f27, [_ZZ9kernel_55PfS_S_S_S_S_S_S_S_S_S_S_S_S_S_S_S_S_S_S_E5myVar+48];
	st.global.f32 	[%rd28+48], %f27;
	ld.shared.f32 	%f28, [_ZZ9kernel_55PfS_S_S_S_S_S_S_S_S_S_S_S_S_S_S_S_S_S_S_E5myVar+52];
	st.global.f32 	[%rd27+52], %f28;
	ld.shared.f32 	%f29, [_ZZ9kernel_55PfS_S_S_S_S_S_S_S_S_S_S_S_S_S_S_S_S_S_S_E5myVar+56];
	st.global.f32 	[%rd26+56], %f29;
	ld.shared.f32 	%f30, [_ZZ9kernel_55PfS_S_S_S_S_S_S_S_S_S_S_S_S_S_S_S_S_S_S_E5myVar+60];
	st.global.f32 	[%rd25+60], %f30;
	ld.shared.f32 	%f31, [_ZZ9kernel_55PfS_S_S_S_S_S_S_S_S_S_S_S_S_S_S_S_S_S_S_E5myVar+64];
	st.global.f32 	[%rd24+64], %f31;
	ld.shared.f32 	%f32, [_ZZ9kernel_55PfS_S_S_S_S_S_S_S_S_S_S_S_S_S_S_S_S_S_S_E5myVar+68];
	st.global.f32 	[%rd23+68], %f32;
	ld.shared.f32 	%f33, [_ZZ9kernel_55PfS_S_S_S_S_S_S_S_S_S_S_S_S_S_S_S_S_S_S_E5myVar+72];
	st.global.f32 	[%rd22+72], %f33;
	ld.shared.f32 	%f34, [_ZZ9kernel_55PfS_S_S_S_S_S_S_S_S_S_S_S_S_S_S_S_S_S_S_E5myVar+76];
	st.global.f32 	[%rd21+76], %f34;
	ret;

}
	// .globl	_Z9kernel_56PfS_S_S_S_S_S_S_S_S_S_S_S_S_S_S_S_S_S_S_
.visible .entry _Z9kernel_56PfS_S_S_S_S_S_S_S_S_S_S_S_S_S_S_S_S_S_S_(
	.param .u64 .ptr .align 1 _Z9kernel_56PfS_S_S_S_S_S_S_S_S_S_S_S_S_S_S_S_S_S_S__param_0,
	.param .u64 .ptr .align 1 _Z9kernel_56PfS_S_S_S_S_S_S_S_S_S_S_S_S_S_S_S_S_S_S__param_1,
	.param .u64 .ptr .align 1 _Z9kernel_56PfS_S_S_S_S_S_S_S_S_S_S_S_S_S_S_S_S_S_S__param_2,
	.param .u64 .ptr .align 1 _Z9kernel_56PfS_S_S_S_S_S_S_S_S_S_S_S_S_S_S_S_S_S_S__param_3,
	.param .u64 .ptr .align 1 _Z9kernel_56PfS_S_S_S_S_S_S_S_S_S_S_S_S_S_S_S_S_S_S__param_4,
	.param .u64 .ptr .align 1 _Z9kernel_56PfS_S_S_S_S_S_S_S_S_S_S_S_S_S_S_S_S_S_S__param_5,
	.param .u64 .ptr .align 1 _Z9kernel_56PfS_S_S_S_S_S_S_S_S_S_S_S_S_S_S_S_S_S_S__param_6,
	.param .u64 .ptr .align 1 _Z9kernel_56PfS_S_S_S_S_S_S_S_S_S_S_S_S_S_S_S_S_S_S__param_7,
	.param .u64 .ptr .align 1 _Z9kernel_56PfS_S_S_S_S_S_S_S_S_S_S_S_S_S_S_S_S_S_S__param_8,
	.param .u64 .ptr .align 1 _Z9kernel_56PfS_S_S_S_S_S_S_S_S_S_S_S_S_S_S_S_S_S_S__param_9,
	.param .u64 .ptr .align 1 _Z9kernel_56PfS_S_S_S_S_S_S_S_S_S_S_S_S_S_S_S_S_S_S__param_10,
	.param .u64 .ptr .align 1 _Z9kernel_56PfS_S_S_S_S_S_S_S_S_S_S_S_S_S_S_S_S_S_S__param_11,
	.param .u64 .ptr .align 1 _Z9kernel_56PfS_S_S_S_S_S_S_S_S_S_S_S_S_S_S_S_S_S_S__param_12,
	.param .u64 .ptr .align 1 _Z9kernel_56PfS_S_S_S_S_S_S_S_S_S_S_S_S_S_S_S_S_S_S__param_13,
	.param .u64 .ptr .align 1 _Z9kernel_56PfS_S_S_S_S_S_S_S_S_S_S_S_S_S_S_S_S_S_S__param_14,
	.param .u64 .ptr .align 1 _Z9kernel_56PfS_S_S_S_S_S_S_S_S_S_S_S_S_S_S_S_S_S_S__param_15,
	.param .u64 .ptr .align 1 _Z9kernel_56PfS_S_S_S_S_S_S_S_S_S_S_S_S_S_S_S_S_S_S__param_16,
	.param .u64 .ptr .align 1 _Z9kernel_56PfS_S_S_S_S_S_S_S_S_S_S_S_S_S_S_S_S_S_S__param_17,
	.param .u64 .ptr .align 1 _Z9kernel_56PfS_S_S_S_S_S_S_S_S_S_S_S_S_S_S_S_S_S_S__param_18,
	.param .u64 .ptr .align 1 _Z9kernel_56PfS_S_S_S_S_S_S_S_S_S_S_S_S_S_S_S_S_S_S__param_19
)
{
	.reg .b32 	%r<5>;
	.reg .b32 	%f<34>;
	.reg .b64 	%rd<41>;
	.reg .b64 	%fd<21>;
	// demoted variable
	.shared .align 4 .b8 _ZZ9kernel_56PfS_S_S_S_S_S_S_S_S_S_S_S_S_S_S_S_S_S_S_E5myVar[4096];
	ld.param.u64 	%rd1, [_Z9kernel_56PfS_S_S_S_S_S_S_S_S_S_S_S_S_S_S_S_S_S_S__param_0];
	ld.param.u64 	%rd2, [_Z9kernel_56PfS_S_S_S_S_S_S_S_S_S_S_S_S_S_S_S_S_S_S__param_1];
	ld.param.u64 	%rd3, [_Z9kernel_56PfS_S_S_S_S_S_S_S_S_S_S_S_S_S_S_S_S_S_S__param_2];
	ld.param.u64 	%rd4, [_Z9kernel_56PfS_S_S_S_S_S_S_S_S_S_S_S_S_S_S_S_S_S_S__param_3];
	ld.param.u64 	%rd5, [_Z9kernel_56PfS_S_S_S_S_S_S_S_S_S_S_S_S_S_S_S_S_S_S__param_4];
	ld.param.u64 	%rd6, [_Z9kernel_56PfS_S_S_S_S_S_S_S_S_S_S_S_S_S_S_S_S_S_S__param_5];
	ld.param.u64 	%rd7, [_Z9kernel_56PfS_S_S_S_S_S_S_S_S_S_S_S_S_S_S_S_S_S_S__param_6];
	ld.param.u64 	%rd8, [_Z9kernel_56PfS_S_S_S_S_S_S_S_S_S_S_S_S_S_S_S_S_S_S__param_7];
	ld.param.u64 	%rd9, [_Z9kernel_56PfS_S_S_S_S_S_S_S_S_S_S_S_S_S_S_S_S_S_S__param_8];
	ld.param.u64 	%rd10, [_Z9kernel_56PfS_S_S_S_S_S_S_S_S_S_S_S_S_S_S_S_S_S_S__param_9];
	ld.param.u64 	%rd11, [_Z9kernel_56PfS_S_S_S_S_S_S_S_S_S_S_S_S_S_S_S_S_S_S__param_10];
	ld.param.u64 	%rd12, [_Z9kernel_56PfS_S_S_S_S_S_S_S_S_S_S_S_S_S_S_S_S_S_S__param_11];
	ld.param.u64 	%rd13, [_Z9kernel_56PfS_S_S_S_S_S_S_S_S_S_S_S_S_S_S_S_S_S_S__param_12];
	ld.param.u64 	%rd14, [_Z9kernel_56PfS_S_S_S_S_S_S_S_S_S_S_S_S_S_S_S_S_S_S__param_13];
	ld.param.u64 	%rd15, [_Z9kernel_56PfS_S_S_S_S_S_S_S_S_S_S_S_S_S_S_S_S_S_S__param_14];
	ld.param.u64 	%rd16, [_Z9kernel_56PfS_S_S_S_S_S_S_S_S_S_S_S_S_S_S_S_S_S_S__param_15];
	ld.param.u64 	%rd17, [_Z9kernel_56PfS_S_S_S_S_S_S_S_S_S_S_S_S_S_S_S_S_S_S__param_16];
	ld.param.u64 	%rd18, [_Z9kernel_56PfS_S_S_S_S_S_S_S_S_S_S_S_S_S_S_S_S_S_S__param_17];
	ld.param.u64 	%rd19, [_Z9kernel_56PfS_S_S_S_S_S_S_S_S_S_S_S_S_S_S_S_S_S_S__param_18];
	ld.param.u64 	%rd20, [_Z9kernel_56PfS_S_S_S_S_S_S_S_S_S_S_S_S_S_S_S_S_S_S__param_19];
	cvta.to.global.u64 	%rd21, %rd20;
	cvta.to.global.u64 	%rd22, %rd19;
	cvta.to.global.u64 	%rd23, %rd18;
	cvta.to.global.u64 	%rd24, %rd17;
	cvta.to.global.u64 	%rd25, %rd16;
	cvta.to.global.u64 	%rd26, %rd15;
	cvta.to.global.u64 	%rd27, %rd14;
	cvta.to.global.u64 	%rd28, %rd13;
	cvta.to.global.u64 	%rd29, %rd12;
	cvta.to.global.u64 	%rd30, %rd11;
	cvta.to.global.u64 	%rd31, %rd10;
	cvta.to.global.u64 	%rd32, %rd9;
	cvta.to.global.u64 	%rd33, %rd8;
	cvta.to.global.u64 	%rd34, %rd7;
	cvta.to.global.u64 	%rd35, %rd6;
	cvta.to.global.u64 	%rd36, %rd5;
	cvta.to.global.u64 	%rd37, %rd4;
	cvta.to.global.u64 	%rd38, %rd3;
	cvta.to.global.u64 	%rd39, %rd2;
	cvta.to.global.u64 	%rd40, %rd1;
	mov.u32 	%r1, %tid.x;
	shl.b32 	%r2, %r1, 2;
	mov.u32 	%r3, _ZZ9kernel_56PfS_S_S_S_S_S_S_S_S_S_S_S_S_S_S_S_S_S_S_E5myVar;
	add.s32 	%r4, %r3, %r2;
	ld.shared.f32 	%f1, [%r4];
	cvt.f64.f32 	%fd1, %f1;
	mul.f64 	%fd2, %fd1, 0d402CB59E1F3A57EB;
	cvt.rn.f32.f64 	%f2, %fd2;
	st.shared.f32 	[_ZZ9kernel_56PfS_S_S_S_S_S_S_S_S_S_S_S_S_S_S_S_S_S_S_E5myVar+16], %f2;
	ld.shared.f32 	%f3, [%r4];
	cvt.f64.f32 	%fd3, %f3;
	mul.f64 	%fd4, %fd3, 0d40337215EBFA8F7E;
	cvt.rn.f32.f64 	%f4, %fd4;
	st.shared.f32 	[_ZZ9kernel_56PfS_S_S_S_S_S_S_S_S_S_S_S_S_S_S_S_S_S_S_E5myVar+32], %f4;
	ld.shared.f32 	%f5, [%r4];
	cvt.f64.f32 	%fd5, %f5;
	mul.f64 	%fd6, %fd5, 0d401BE75CD0BB6ED6;
	cvt.rn.f32.f64 	%f6, %fd6;
	st.shared.f32 	[_ZZ9kernel_56PfS_S_S_S_S_S_S_S_S_S_S_S_S_S_S_S_S_S_S_E5myVar+24], %f6;
	ld.shared.f32 	%f7, [%r4];
	cvt.f64.f32 	%fd7, %f7;
	mul.f64 	%fd8, %fd7, 0d3FFD7625204AF923;
	cvt.rn.f32.f64 	%f8, %fd8;
	st.shared.f32 	[_ZZ9kernel_56PfS_S_S_S_S_S_S_S_S_S_S_S_S_S_S_S_S_S_S_E5myVar+4], %f8;
	ld.shared.f32 	%f9, [%r4];
	cvt.f64.f32 	%fd9, %f9;
	mul.f64 	%fd10, %fd9, 0d403905B65ECC3E32;
	cvt.rn.f32.f64 	%f10, %fd10;
	st.shared.f32 	[_ZZ9kernel_56PfS_S_S_S_S_S_S_S_S_S_S_S_S_S_S_S_S_S_S_E5myVar], %f10;
	ld.shared.f32 	%f11, [%r4];
	cvt.f64.f32 	%fd11, %f11;
	mul.f64 	%fd12, %fd11, 0d40243B5F1BEF49CF;
	cvt.rn.f32.f64 	%f12, %fd12;
	st.shared.f32 	[_ZZ9kernel_56PfS_S_S_S_S_S_S_S_S_S_S_S_S_S_S_S_S_S_S_E5myVar+32], %f12;
	ld.shared.f32 	%f13, [%r4];
	cvt.f64.f32 	%fd13, %f13;
	mul.f64 	%fd14, %fd13, 0d403AB1EB313BE22E;
	cvt.rn.f32.f64 	%f14, %fd14;
	st.shared.f32 	[_ZZ9kernel_56PfS_S_S_S_S_S_S_S_S_S_S_S_S_S_S_S_S_S_S_E5myVar+32], %f14;
	ld.shared.f32 	%f15, [%r4];
	cvt.f64.f32 	%fd15, %f15;
	mul.f64 	%fd16, %fd15, 0d403B0C533B107747;
	cvt.rn.f32.f64 	%f16, %fd16;
	st.shared.f32 	[_ZZ9kernel_56PfS_S_S_S_S_S_S_S_S_S_S_S_S_S_S_S_S_S_S_E5myVar+8], %f16;
	ld.shared.f32 	%f17, [%r4];
	cvt.f64.f32 	%fd17, %f17;
	mul.f64 	%fd18, %fd17, 0d4044187D1351159C;
	cvt.rn.f32.f64 	%f18, %fd18;
	st.shared.f32 	[_ZZ9kernel_56PfS_S_S_S_S_S_S_S_S_S_S_S_S_S_S_S_S_S_S_E5myVar+36], %f18;
	ld.shared.f32 	%f19, [%r4];
	cvt.f64.f32 	%fd19, %f19;
	mul.f64 	%fd20, %fd19, 0d40484BD8C6D612C7;
	cvt.rn.f32.f64 	%f20, %fd20;
	st.shared.f32 	[_ZZ9kernel_56PfS_S_S_S_S_S_S_S_S_S_S_S_S_S_S_S_S_S_S_E5myVar+16], %f20;
	st.global.f32 	[%rd40], %f10;
	st.global.f32 	[%rd39+4], %f8;
	st.global.f32 	[%rd38+8], %f16;
	ld.shared.f32 	%f21, [_ZZ9kernel_56PfS_S_S_S_S_S_S_S_S_S_S_S_S_S_S_S_S_S_S_E5myVar+12];
	st.global.f32 	[%rd37+12], %f21;
	st.global.f32 	[%rd36+16], %f20;
	ld.shared.f32 	%f22, [_ZZ9kernel_56PfS_S_S_S_S_S_S_S_S_S_S_S_S_S_S_S_S_S_S_E5myVar+20];
	st.global.f32 	[%rd35+20], %f22;
	st.global.f32 	[%rd34+24], %f6;
	ld.shared.f32 	%f23, [_ZZ9kernel_56PfS_S_S_S_S_S_S_S_S_S_S_S_S_S_S_S_S_S_S_E5myVar+28];
	st.global.f32 	[%rd33+28], %f23;
	st.global.f32 	[%rd32+32], %f14;
	st.global.f32 	[%rd31+36], %f18;
	ld.shared.f32 	%f24, [_ZZ9kernel_56PfS_S_S_S_S_S_S_S_S_S_S_S_S_S_S_S_S_S_S_E5myVar+40];
	st.global.f32 	[%rd30+40], %f24;
	ld.shared.f32 	%f25, [_ZZ9kernel_56PfS_S_S_S_S_S_S_S_S_S_S_S_S_S_S_S_S_S_S_E5myVar+44];
	st.global.f32 	[%rd29+44], %f25;
	ld.shared.f32 	%f26, [_ZZ9kernel_56PfS_S_S_S_S_S_S_S_S_S_S_S_S_S_S_S_S_S_S_E5myVar+48];
	st.global.f32 	[%rd28+48], %f26;
	ld.shared.f32 	%f27, [_ZZ9kernel_56PfS_S_S_S_S_S_S_S_S_S_S_S_S_S_S_S_S_S_S_E5myVar+52];
	st.global.f32 	[%rd27+52], %f27;
	ld.shared.f32 	%f28, [_ZZ9kernel_56PfS_S_S_S_S_S_S_S_S_S_S_S_S_S_S_S_S_S_S_E5myVar+56];
	st.global.f32 	[%rd26+56], %f28;
	ld.shared.f32 	%f29, [_ZZ9kernel_56PfS_S_S_S_S_S_S_S_S_S_S_S_S_S_S_S_S_S_S_E5myVar+60];
	st.global.f32 	[%rd25+60], %f29;
	ld.shared.f32 	%f30, [_ZZ9kernel_56PfS_S_S_S_S_S_S_S_S_S_S_S_S_S_S_S_S_S_S_E5myVar+64];
	st.global.f32 	[%rd24+64], %f30;
	ld.shared.f32 	%f31, [_ZZ9kernel_56PfS_S_S_S_S_S_S_S_S_S_S_S_S_S_S_S_S_S_S_E5myVar+68];
	st.global.f32 	[%rd23+68], %f31;
	ld.shared.f32 	%f32, [_ZZ9kernel_56PfS_S_S_S_S_S_S_S_S_S_S_S_S_S_S_S_S_S_S_E5myVar+72];
	st.global.f32 	[%rd22+72], %f32;
	ld.shared.f32 	%f33, [_ZZ9kernel_56PfS_S_S_S_S_S_S_S_S_S_S_S_S_S_S_S_S_S_S_E5myVar+76];
	st.global.f32 	[%rd21+76], %f33;
	ret;

}
	// .globl	_Z9kernel_57PfS_S_S_S_S_S_S_S_S_S_S_S_S_S_S_S_S_S_S_
.visible .entry _Z9kernel_57PfS_S_S_S_S_S_S_S_S_S_S_S_S_S_S_S_S_S_S_(
	.param .u64 .ptr .align 1 _Z9kernel_57PfS_S_S_S_S_S_S_S_S_S_S_S_S_S_S_S_S_S_S__param_0,
	.param .u64 .ptr .align 1 _Z9kernel_57PfS_S_S_S_S_S_S_S_S_S_S_S_S_S_S_S_S_S_S__param_1,
	.param .u64 .ptr .align 1 _Z9kernel_57PfS_S_S_S_S_S_S_S_S_S_S_S_S_S_S_S_S_S_S__param_2,
	.param .u64 .ptr .align 1 _Z9kernel_57PfS_S_S_S_S_S_S_S_S_S_S_S_S_S_S_S_S_S_S__param_3,
	.param .u64 .ptr .align 1 _Z9kernel_57PfS_S_S_S_S_S_S_S_S_S_S_S_S_S_S_S_S_S_S__param_4,
	.param .u64 .ptr .align 1 _Z9kernel_57PfS_S_S_S_S_S_S_S_S_S_S_S_S_S_S_S_S_S_S__param_5,
	.param .u64 .ptr .align 1 _Z9kernel_57PfS_S_S_S_S_S_S_S_S_S_S_S_S_S_S_S_S_S_S__param_6,
	.param .u64 .ptr .align 1 _Z9kernel_57PfS_S_S_S_S_S_S_S_S_S_S_S_S_S_S_S_S_S_S__param_7,
	.param .u64 .ptr .align 1 _Z9kernel_57PfS_S_S_S_S_S_S_S_S_S_S_S_S_S_S_S_S_S_S__param_8,
	.param .u64 .ptr .align 1 _Z9kernel_57PfS_S_S_S_S_S_S_S_S_S_S_S_S_S_S_S_S_S_S__param_9,
	.param .u64 .ptr .align 1 _Z9kernel_57PfS_S_S_S_S_S_S_S_S_S_S_S_S_S_S_S_S_S_S__param_10,
	.param .u64 .ptr .align 1 _Z9kernel_57PfS_S_S_S_S_S_S_S_S_S_S_S_S_S_S_S_S_S_S__param_11,
	.param .u64 .ptr .align 1 _Z9kernel_57PfS_S_S_S_S_S_S_S_S_S_S_S_S_S_S_S_S_S_S__param_12,
	.param .u64 .ptr .align 1 _Z9kernel_57PfS_S_S_S_S_S_S_S_S_S_S_S_S_S_S_S_S_S_S__param_13,
	.param .u64 .ptr .align 1 _Z9kernel_57PfS_S_S_S_S_S_S_S_S_S_S_S_S_S_S_S_S_S_S__param_14,
	.param .u64 .ptr .align 1 _Z9kernel_57PfS_S_S_S_S_S_S_S_S_S_S_S_S_S_S_S_S_S_S__param_15,
	.param .u64 .ptr .align 1 _Z9kernel_57PfS_S_S_S_S_S_S_S_S_S_S_S_S_S_S_S_S_S_S__param_16,
	.param .u64 .ptr .align 1 _Z9kernel_57PfS_S_S_S_S_S_S_S_S_S_S_S_S_S_S_S_S_S_S__param_17,
	.param .u64 .ptr .align 1 _Z9kernel_57PfS_S_S_S_S_S_S_S_S_S_S_S_S_S_S_S_S_S_S__param_18,
	.param .u64 .ptr .align 1 _Z9kernel_57PfS_S_S_S_S_S_S_S_S_S_S_S_S_S_S_S_S_S_S__param_19
)
{
	.reg .b32 	%r<5>;
	.reg .b32 	%f<36>;
	.reg .b64 	%rd<41>;
	.reg .b64 	%fd<21>;
	// demoted variable
	.shared .align 4 .b8 _ZZ9kernel_57PfS_S_S_S_S_S_S_S_S_S_S_S_S_S_S_S_S_S_S_E5myVar[4096];
	ld.param.u64 	%rd1, [_Z9kernel_57PfS_S_S_S_S_S_S_S_S_S_S_S_S_S_S_S_S_S_S__param_0];
	ld.param.u64 	%rd2, [_Z9kernel_57PfS_S_S_S_S_S_S_S_S_S_S_S_S_S_S_S_S_S_S__param_1];
	ld.param.u64 	%rd3, [_Z9kernel_57PfS_S_S_S_S_S_S_S_S_S_S_S_S_S_S_S_S_S_S__param_2];
	ld.param.u64 	%rd4, [_Z9kernel_57PfS_S_S_S_S_S_S_S_S_S_S_S_S_S_S_S_S_S_S__param_3];
	ld.param.u64 	%rd5, [_Z9kernel_57PfS_S_S_S_S_S_S_S_S_S_S_S_S_S_S_S_S_S_S__param_4];
	ld.param.u64 	%rd6, [_Z9kernel_57PfS_S_S_S_S_S_S_S_S_S_S_S_S_S_S_S_S_S_S__param_5];
	ld.param.u64 	%rd7, [_Z9kernel_57PfS_S_S_S_S_S_S_S_S_S_S_S_S_S_S_S_S_S_S__param_6];
	ld.param.u64 	%rd8, [_Z9kernel_57PfS_S_S_S_S_S_S_S_S_S_S_S_S_S_S_S_S_S_S__param_7];
	ld.param.u64 	%rd9, [_Z9kernel_57PfS_S_S_S_S_S_S_S_S_S_S_S_S_S_S_S_S_S_S__param_8];
	ld.param.u64 	%rd10, [_Z9kernel_57PfS_S_S_S_S_S_S_S_S_S_S_S_S_S_S_S_S_S_S__param_9];
	ld.param.u64 	%rd11, [_Z9kernel_57PfS_S_S_S_S_S_S_S_S_S_S_S_S_S_S_S_S_S_S__param_10];
	ld.param.u64 	%rd12, [_Z9kernel_57PfS_S_S_S_S_S_S_S_S_S_S_S_S_S_S_S_S_S_S__param_11];
	ld.param.u64 	%rd13, [_Z9kernel_57PfS_S_S_S_S_S_S_S_S_S_S_S_S_S_S_S_S_S_S__param_12];
	ld.param.u64 	%rd14, [_Z9kernel_57PfS_S_S_S_S_S_S_S_S_S_S_S_S_S_S_S_S_S_S__param_13];
	ld.param.u64 	%rd15, [_Z9kernel_57PfS_S_S_S_S_S_S_S_S_S_S_S_S_S_S_S_S_S_S__param_14];
	ld.param.u64 	%rd16, [_Z9kernel_57PfS_S_S_S_S_S_S_S_S_S_S_S_S_S_S_S_S_S_S__param_15];
	ld.param.u64 	%rd17, [_Z9kernel_57PfS_S_S_S_S_S_S_S_S_S_S_S_S_S_S_S_S_S_S__param_16];
	ld.param.u64 	%rd18, [_Z9kernel_57PfS_S_S_S_S_S_S_S_S_S_S_S_S_S_S_S_S_S_S__param_17];
	ld.param.u64 	%rd19, [_Z9kernel_57PfS_S_S_S_S_S_S_S_S_S_S_S_S_S_S_S_S_S_S__param_18];
	ld.param.u64 	%rd20, [_Z9kernel_57PfS_S_S_S_S_S_S_S_S_S_S_S_S_S_S_S_S_S_S__param_19];
	cvta.to.global.u64 	%rd21, %rd20;
	cvta.to.global.u64 	%rd22, %rd19;
	cvta.to.global.u64 	%rd23, %rd18;
	cvta.to.global.u64 	%rd24, %rd17;
	cvta.to.global.u64 	%rd25, %rd16;
	cvta.to.global.u64 	%rd26, %rd15;
	cvta.to.global.u64 	%rd27, %rd14;
	cvta.to.global.u64 	%rd28, %rd13;
	cvta.to.global.u64 	%rd29, %rd12;
	cvta.to.global.u64 	%rd30, %rd11;
	cvta.to.global.u64 	%rd31, %rd10;
	cvta.to.global.u64 	%rd32, %rd9;
	cvta.to.global.u64 	%rd33, %rd8;
	cvta.to.global.u64 	%rd34, %rd7;
	cvta.to.global.u64 	%rd35, %rd6;
	cvta.to.global.u64 	%rd36, %rd5;
	cvta.to.global.u64 	%rd37, %rd4;
	cvta.to.global.u64 	%rd38, %rd3;
	cvta.to.global.u64 	%rd39, %rd2;
	cvta.to.global.u64 	%rd40, %rd1;
	mov.u32 	%r1, %tid.x;
	shl.b32 	%r2, %r1, 2;
	mov.u32 	%r3, _ZZ9kernel_57PfS_S_S_S_S_S_S_S_S_S_S_S_S_S_S_S_S_S_S_E5myVar;
	add.s32 	%r4, %r3, %r2;
	ld.shared.f32 	%f1, [%r4];
	cvt.f64.f32 	%fd1, %f1;
	mul.f64 	%fd2, %fd1, 0d3FF08B88CA3E7D13;
	cvt.rn.f32.f64 	%f2, %fd2;
	st.shared.f32 	[_ZZ9kernel_57PfS_S_S_S_S_S_S_S_S_S_S_S_S_S_S_S_S_S_S_E5myVar+32], %f2;
	ld.shared.f32 	%f3, [%r4];
	cvt.f64.f32 	%fd3, %f3;
	mul.f64 	%fd4, %fd3, 0d4031FDE14BDFD263;
	cvt.rn.f32.f64 	%f4, %fd4;
	st.shared.f32 	[_ZZ9kernel_57PfS_S_S_S_S_S_S_S_S_S_S_S_S_S_S_S_S_S_S_E5myVar+32], %f4;
	ld.shared.f32 	%f5, [%r4];
	cvt.f64.f32 	%fd5, %f5;
	mul.f64 	%fd6, %fd5, 0d4040BA6E221C8A7A;
	cvt.rn.f32.f64 	%f6, %fd6;
	st.shared.f32 	[_ZZ9kernel_57PfS_S_S_S_S_S_S_S_S_S_S_S_S_S_S_S_S_S_S_E5myVar+28], %f6;
	ld.shared.f32 	%f7, [%r4];
	cvt.f64.f32 	%fd7, %f7;
	mul.f64 	%fd8, %fd7, 0d4036C84C5974E65C;
	cvt.rn.f32.f64 	%f8, %fd8;
	st.shared.f32 	[_ZZ9kernel_57PfS_S_S_S_S_S_S_S_S_S_S_S_S_S_S_S_S_S_S_E5myVar+36], %f8;
	ld.shared.f32 	%f9, [%r4];
	cvt.f64.f32 	%fd9, %f9;
	mul.f64 	%fd10, %fd9, 0d40459494898F605B;
	cvt.rn.f32.f64 	%f10, %fd10;
	st.shared.f32 	[_ZZ9kernel_57PfS_S_S_S_S_S_S_S_S_S_S_S_S_S_S_S_S_S_S_E5myVar+28], %f10;
	ld.shared.f32 	%f11, [%r4];
	cvt.f64.f32 	%fd11, %f11;
	mul.f64 	%fd12, %fd11, 0d4047FE64DC22AB26;
	cvt.rn.f32.f64 	%f12, %fd12;
	st.shared.f32 	[_ZZ9kernel_57PfS_S_S_S_S_S_S_S_S_S_S_S_S_S_S_S_S_S_S_E5myVar+12], %f12;
	ld.shared.f32 	%f13, [%r4];
	cvt.f64.f32 	%fd13, %f13;
	mul.f64 	%fd14, %fd13, 0d403344DFEFBF401C;
	cvt.rn.f32.f64 	%f14, %fd14;
	st.shared.f32 	[_ZZ9kernel_57PfS_S_S_S_S_S_S_S_S_S_S_S_S_S_S_S_S_S_S_E5myVar+32], %f14;
	ld.shared.f32 	%f15, [%r4];
	cvt.f64.f32 	%fd15, %f15;
	mul.f64 	%fd16, %fd15, 0d404306170931012A;
	cvt.rn.f32.f64 	%f16, %fd16;
	st.shared.f32 	[_ZZ9kernel_57PfS_S_S_S_S_S_S_S_S_S_S_S_S_S_S_S_S_S_S_E5myVar+4], %f16;
	ld.shared.f32 	%f17, [%r4];
	cvt.f64.f32 	%fd17, %f17;
	mul.f64 	%fd18, %fd17, 0d40372736049ECB32;
	cvt.rn.f32.f64 	%f18, %fd18;
	st.shared.f32 	[_ZZ9kernel_57PfS_S_S_S_S_S_S_S_S_S_S_S_S_S_S_S_S_S_S_E5myVar+12], %f18;
	ld.shared.f32 	%f19, [%r4];
	cvt.f64.f32 	%fd19, %f19;
	mul.f64 	%fd20, %fd19, 0d4014CE69270B06C4;
	cvt.rn.f32.f64 	%f20, %fd20;
	st.shared.f32 	[_ZZ9kernel_57PfS_S_S_S_S_S_S_S_S_S_S_S_S_S_S_S_S_S_S_E5myVar+12], %f20;
	ld.shared.f32 	%f21, [_ZZ9kernel_57PfS_S_S_S_S_S_S_S_S_S_S_S_S_S_S_S_S_S_S_E5myVar];
	st.global.f32 	[%rd40], %f21;
	st.global.f32 	[%rd39+4], %f16;
	ld.shared.f32 	%f22, [_ZZ9kernel_57PfS_S_S_S_S_S_S_S_S_S_S_S_S_S_S_S_S_S_S_E5myVar+8];
	st.global.f32 	[%rd38+8], %f22;
	st.global.f32 	[%rd37+12], %f20;
	ld.shared.f32 	%f23, [_ZZ9kernel_57PfS_S_S_S_S_S_S_S_S_S_S_S_S_S_S_S_S_S_S_E5myVar+16];
	st.global.f32 	[%rd36+16], %f23;
	ld.shared.f32 	%f24, [_ZZ9kernel_57PfS_S_S_S_S_S_S_S_S_S_S_S_S_S_S_S_S_S_S_E5myVar+20];
	st.global.f32 	[%rd35+20], %f24;
	ld.shared.f32 	%f25, [_ZZ9kernel_57PfS_S_S_S_S_S_S_S_S_S_S_S_S_S_S_S_S_S_S_E5myVar+24];
	st.global.f32 	[%rd34+24], %f25;
	st.global.f32 	[%rd33+28], %f10;
	st.global.f32 	[%rd32+32], %f14;
	st.global.f32 	[%rd31+36], %f8;
	ld.shared.f32 	%f26, [_ZZ9kernel_57PfS_S_S_S_S_S_S_S_S_S_S_S_S_S_S_S_S_S_S_E5myVar+40];
	st.global.f32 	[%rd30+40], %f26;
	ld.shared.f32 	%f27, [_ZZ9kernel_57PfS_S_S_S_S_S_S_S_S_S_S_S_S_S_S_S_S_S_S_E5myVar+44];
	st.global.f32 	[%rd29+44], %f27;
	ld.shared.f32 	%f28, [_ZZ9kernel_57PfS_S_S_S_S_S_S_S_S_S_S_S_S_S_S_S_S_S_S_E5myVar+48];
	st.global.f32 	[%rd28+48], %f28;
	ld.shared.f32 	%f29, [_ZZ9kernel_57PfS_S_S_S_S_S_S_S_S_S_S_S_S_S_S_S_S_S_S_E5myVar+52];
	st.global.f32 	[%rd27+52], %f29;
	ld.shared.f32 	%f30, [_ZZ9kernel_57PfS_S_S_S_S_S_S_S_S_S_S_S_S_S_S_S_S_S_S_E5myVar+56];
	st.global.f32 	[%rd26+56], %f30;
	ld.shared.f32 	%f31, [_ZZ9kernel_57PfS_S_S_S_S_S_S_S_S_S_S_S_S_S_S_S_S_S_S_E5myVar+60];
	st.global.f32 	[%rd25+60], %f31;
	ld.shared.f32 	%f32, [_ZZ9kernel_57PfS_S_S_S_S_S_S_S_S_S_S_S_S_S_S_S_S_S_S_E5myVar+64];
	st.global.f32 	[%rd24+64], %f32;
	ld.shared.f32 	%f33, [_ZZ9kernel_57PfS_S_S_S_S_S_S_S_S_S_S_S_S_S_S_S_S_S_S_E5myVar+68];
	st.global.f32 	[%rd23+68], %f33;
	ld.shared.f32 	%f34, [_ZZ9kernel_57PfS_S_S_S_S_S_S_S_S_S_S_S_S_S_S_S_S_S_S_E5myVar+72];
	st.global.f32 	[%rd22+72], %f34;
	ld.shared.f32 	%f35, [_ZZ9kernel_57PfS_S_S_S_S_S_S_S_S_S_S_S_S_S_S_S_S_S_S_E5myVar+76];
	st.global.f32 	[%rd21+76], %f35;
	ret;

}
	// .globl	_Z9kernel_58PfS_S_S_S_S_S_S_S_S_S_S_S_S_S_S_S_S_S_S_
.visible .entry _Z9kernel_58PfS_S_S_S_S_S_S_S_S_S_S_S_S_S_S_S_S_S_S_(
	.param .u64 .ptr .align 1 _Z9kernel_58PfS_S_S_S_S_S_S_S_S_S_S_S_S_S_S_S_S_S_S__param_0,
	.param .u64 .ptr .align 1 _Z9kernel_58PfS_S_S_S_S_S_S_S_S_S_S_S_S_S_S_S_S_S_S__param_1,
	.param .u64 .ptr .align 1 _Z9kernel_58PfS_S_S_S_S_S_S_S_S_S_S_S_S_S_S_S_S_S_S__param_2,
	.param .u64 .ptr .align 1 _Z9kernel_58PfS_S_S_S_S_S_S_S_S_S_S_S_S_S_S_S_S_S_S__param_3,
	.param .u64 .ptr .align 1 _Z9kernel_58PfS_S_S_S_S_S_S_S_S_S_S_S_S_S_S_S_S_S_S__param_4,
	.param .u64 .ptr .align 1 _Z9kernel_58PfS_S_S_S_S_S_S_S_S_S_S_S_S_S_S_S_S_S_S__param_5,
	.param .u64 .ptr .align 1 _Z9kernel_58PfS_S_S_S_S_S_S_S_S_S_S_S_S_S_S_S_S_S_S__param_6,
	.param .u64 .ptr .align 1 _Z9kernel_58PfS_S_S_S_S_S_S_S_S_S_S_S_S_S_S_S_S_S_S__param_7,
	.param .u64 .ptr .align 1 _Z9kernel_58PfS_S_S_S_S_S_S_S_S_S_S_S_S_S_S_S_S_S_S__param_8,
	.param .u64 .ptr .align 1 _Z9kernel_58PfS_S_S_S_S_S_S_S_S_S_S_S_S_S_S_S_S_S_S__param_9,
	.param .u64 .ptr .align 1 _Z9kernel_58PfS_S_S_S_S_S_S_S_S_S_S_S_S_S_S_S_S_S_S__param_10,
	.param .u64 .ptr .align 1 _Z9kernel_58PfS_S_S_S_S_S_S_S_S_S_S_S_S_S_S_S_S_S_S__param_11,
	.param .u64 .ptr .align 1 _Z9kernel_58PfS_S_S_S_S_S_S_S_S_S_S_S_S_S_S_S_S_S_S__param_12,
	.param .u64 .ptr .align 1 _Z9kernel_58PfS_S_S_S_S_S_S_S_S_S_S_S_S_S_S_S_S_S_S__param_13,
	.param .u64 .ptr .align 1 _Z9kernel_58PfS_S_S_S_S_S_S_S_S_S_S_S_S_S_S_S_S_S_S__param_14,
	.param .u64 .ptr .align 1 _Z9kernel_58PfS_S_S_S_S_S_S_S_S_S_S_S_S_S_S_S_S_S_S__param_15,
	.param .u64 .ptr .align 1 _Z9kernel_58PfS_S_S_S_S_S_S_S_S_S_S_S_S_S_S_S_S_S_S__param_16,
	.param .u64 .ptr .align 1 _Z9kernel_58PfS_S_S_S_S_S_S_S_S_S_S_S_S_S_S_S_S_S_S__param_17,
	.param .u64 .ptr .align 1 _Z9kernel_58PfS_S_S_S_S_S_S_S_S_S_S_S_S_S_S_S_S_S_S__param_18,
	.param .u64 .ptr .align 1 _Z9kernel_58PfS_S_S_S_S_S_S_S_S_S_S_S_S_S_S_S_S_S_S__param_19
)
{
	.reg .b32 	%r<5>;
	.reg .b32 	%f<35>;
	.reg .b64 	%rd<41>;
	.reg .b64 	%fd<21>;
	// demoted variable
	.shared .align 4 .b8 _ZZ9kernel_58PfS_S_S_S_S_S_S_S_S_S_S_S_S_S_S_S_S_S_S_E5myVar[4096];
	ld.param.u64 	%rd1, [_Z9kernel_58PfS_S_S_S_S_S_S_S_S_S_S_S_S_S_S_S_S_S_S__param_0];
	ld.param.u64 	%rd2, [_Z9kernel_58PfS_S_S_S_S_S_S_S_S_S_S_S_S_S_S_S_S_S_S__param_1];
	ld.param.u64 	%rd3, [_Z9kernel_58PfS_S_S_S_S_S_S_S_S_S_S_S_S_S_S_S_S_S_S__param_2];
	ld.param.u64 	%rd4, [_Z9kernel_58PfS_S_S_S_S_S_S_S_S_S_S_S_S_S_S_S_S_S_S__param_3];
	ld.param.u64 	%rd5, [_Z9kernel_58PfS_S_S_S_S_S_S_S_S_S_S_S_S_S_S_S_S_S_S__param_4];
	ld.param.u64 	%rd6, [_Z9kernel_58PfS_S_S_S_S_S_S_S_S_S_S_S_S_S_S_S_S_S_S__param_5];
	ld.param.u64 	%rd7, [_Z9kernel_58PfS_S_S_S_S_S_S_S_S_S_S_S_S_S_S_S_S_S_S__param_6];
	ld.param.u64 	%rd8, [_Z9kernel_58PfS_S_S_S_S_S_S_S_S_S_S_S_S_S_S_S_S_S_S__param_7];
	ld.param.u64 	%rd9, [_Z9kernel_58PfS_S_S_S_S_S_S_S_S_S_S_S_S_S_S_S_S_S_S__param_8];
	ld.param.u64 	%rd10, [_Z9kernel_58PfS_S_S_S_S_S_S_S_S_S_S_S_S_S_S_S_S_S_S__param_9];
	ld.param.u64 	%rd11, [_Z9kernel_58PfS_S_S_S_S_S_S_S_S_S_S_S_S_S_S_S_S_S_S__param_10];
	ld.param.u64 	%rd12, [_Z9kernel_58PfS_S_S_S_S_S_S_S_S_S_S_S_S_S_S_S_S_S_S__param_11];
	ld.param.u64 	%rd13, [_Z9kernel_58PfS_S_S_S_S_S_S_S_S_S_S_S_S_S_S_S_S_S_S__param_12];
	ld.param.u64 	%rd14, [_Z9kernel_58PfS_S_S_S_S_S_S_S_S_S_S_S_S_S_S_S_S_S_S__param_13];
	ld.param.u64 	%rd15, [_Z9kernel_58PfS_S_S_S_S_S_S_S_S_S_S_S_S_S_S_S_S_S_S__param_14];
	ld.param.u64 	%rd16, [_Z9kernel_58PfS_S_S_S_S_S_S_S_S_S_S_S_S_S_S_S_S_S_S__param_15];
	ld.param.u64 	%rd17, [_Z9kernel_58PfS_S_S_S_S_S_S_S_S_S_S_S_S_S_S_S_S_S_S__param_16];
	ld.param.u64 	%rd18, [_Z9kernel_58PfS_S_S_S_S_S_S_S_S_S_S_S_S_S_S_S_S_S_S__param_17];
	ld.param.u64 	%rd19, [_Z9kernel_58PfS_S_S_S_S_S_S_S_S_S_S_S_S_S_S_S_S_S_S__param_18];
	ld.param.u64 	%rd20, [_Z9kernel_58PfS_S_S_S_S_S_S_S_S_S_S_S_S_S_S_S_S_S_S__param_19];
	cvta.to.global.u64 	%rd21, %rd20;
	cvta.to.global.u64 	%rd22, %rd19;
	cvta.to.global.u64 	%rd23, %rd18;
	cvta.to.global.u64 	%rd24, %rd17;
	cvta.to.global.u64 	%rd25, %rd16;
	cvta.to.global.u64 	%rd26, %rd15;
	cvta.to.global.u64 	%rd27, %rd14;
	cvta.to.global.u64 	%rd28, %rd13;
	cvta.to.global.u64 	%rd29, %rd12;
	cvta.to.global.u64 	%rd30, %rd11;
	cvta.to.global.u64 	%rd31, %rd10;
	cvta.to.global.u64 	%rd32, %rd9;
	cvta.to.global.u64 	%rd33, %rd8;
	cvta.to.global.u64 	%rd34, %rd7;
	cvta.to.global.u64 	%rd35, %rd6;
	cvta.to.global.u64 	%rd36, %rd5;
	cvta.to.global.u64 	%rd37, %rd4;
	cvta.to.global.u64 	%rd38, %rd3;
	cvta.to.global.u64 	%rd39, %rd2;
	cvta.to.global.u64 	%rd40, %rd1;
	mov.u32 	%r1, %tid.x;
	shl.b32 	%r2, %r1, 2;
	mov.u32 	%r3, _ZZ9kernel_58PfS_S_S_S_S_S_S_S_S_S_S_S_S_S_S_S_S_S_S_E5myVar;
	add.s32 	%r4, %r3, %r2;
	ld.shared.f32 	%f1, [%r4];
	cvt.f64.f32 	%fd1, %f1;
	mul.f64 	%fd2, %fd1, 0d4044C55AF294DD72;
	cvt.rn.f32.f64 	%f2, %fd2;
	st.shared.f32 	[_ZZ9kernel_58PfS_S_S_S_S_S_S_S_S_S_S_S_S_S_S_S_S_S_S_E5myVar+4], %f2;
	ld.shared.f32 	%f3, [%r4];
	cvt.f64.f32 	%fd3, %f3;
	mul.f64 	%fd4, %fd3, 0d4042DFD5B24E9C45;
	cvt.rn.f32.f64 	%f4, %fd4;
	st.shared.f32 	[_ZZ9kernel_58PfS_S_S_S_S_S_S_S_S_S_S_S_S_S_S_S_S_S_S_E5myVar+36], %f4;
	ld.shared.f32 	%f5, [%r4];
	cvt.f64.f32 	%fd5, %f5;
	mul.f64 	%fd6, %fd5, 0d40305E4A38327675;
	cvt.rn.f32.f64 	%f6, %fd6;
	st.shared.f32 	[_ZZ9kernel_58PfS_S_S_S_S_S_S_S_S_S_S_S_S_S_S_S_S_S_S_E5myVar+16], %f6;
	ld.shared.f32 	%f7, [%r4];
	cvt.f64.f32 	%fd7, %f7;
	mul.f64 	%fd8, %fd7, 0d403F3490A350D280;
	cvt.rn.f32.f64 	%f8, %fd8;
	st.shared.f32 	[_ZZ9kernel_58PfS_S_S_S_S_S_S_S_S_S_S_S_S_S_S_S_S_S_S_E5myVar+32], %f8;
	ld.shared.f32 	%f9, [%r4];
	cvt.f64.f32 	%fd9, %f9;
	mul.f64 	%fd10, %fd9, 0d4042D438F366948A;
	cvt.rn.f32.f64 	%f10, %fd10;
	st.shared.f32 	[_ZZ9kernel_58PfS_S_S_S_S_S_S_S_S_S_S_S_S_S_S_S_S_S_S_E5myVar], %f10;
	ld.shared.f32 	%f11, [%r4];
	cvt.f64.f32 	%fd11, %f11;
	mul.f64 	%fd12, %fd11, 0d40368C2DCF4623D1;
	cvt.rn.f32.f64 	%f12, %fd12;
	st.shared.f32 	[_ZZ9kernel_58PfS_S_S_S_S_S_S_S_S_S_S_S_S_S_S_S_S_S_S_E5myVar+8], %f12;
	ld.shared.f32 	%f13, [%r4];
	cvt.f64.f32 	%fd13, %f13;
	mul.f64 	%fd14, %fd13, 0d3FFF6071C53F39D2;
	cvt.rn.f32.f64 	%f14, %fd14;
	st.shared.f32 	[_ZZ9kernel_58PfS_S_S_S_S_S_S_S_S_S_S_S_S_S_S_S_S_S_S_E5myVar+36], %f14;
	ld.shared.f32 	%f15, [%r4];
	cvt.f64.f32 	%fd15, %f15;
	mul.f64 	%fd16, %fd15, 0d40411725EDD05293;
	cvt.rn.f32.f64 	%f16, %fd16;
	st.shared.f32 	[_ZZ9kernel_58PfS_S_S_S_S_S_S_S_S_S_S_S_S_S_S_S_S_S_S_E5myVar], %f16;
	ld.shared.f32 	%f17, [%r4];
	cvt.f64.f32 	%fd17, %f17;
	mul.f64 	%fd18, %fd17, 0d400892EB5F5F0B28;
	cvt.rn.f32.f64 	%f18, %fd18;
	st.shared.f32 	[_ZZ9kernel_58PfS_S_S_S_S_S_S_S_S_S_S_S_S_S_S_S_S_S_S_E5myVar+4], %f18;
	ld.shared.f32 	%f19, [%r4];
	cvt.f64.f32 	%fd19, %f19;
	mul.f64 	%fd20, %fd19, 0d402F02F87AD080B6;
	cvt.rn.f32.f64 	%f20, %fd20;
	st.shared.f32 	[_ZZ9kernel_58PfS_S_S_S_S_S_S_S_S_S_S_S_S_S_S_S_S_S_S_E5myVar], %f20;
	st.global.f32 	[%rd40], %f20;
	st.global.f32 	[%rd39+4], %f18;
	st.global.f32 	[%rd38+8], %f12;
	ld.shared.f32 	%f21, [_ZZ9kernel_58PfS_S_S_S_S_S_S_S_S_S_S_S_S_S_S_S_S_S_S_E5myVar+12];
	st.global.f32 	[%rd37+12], %f21;
	st.global.f32 	[%rd36+16], %f6;
	ld.shared.f32 	%f22, [_ZZ9kernel_58PfS_S_S_S_S_S_S_S_S_S_S_S_S_S_S_S_S_S_S_E5myVar+20];
	st.global.f32 	[%rd35+20], %f22;
	ld.shared.f32 	%f23, [_ZZ9kernel_58PfS_S_S_S_S_S_S_S_S_S_S_S_S_S_S_S_S_S_S_E5myVar+24];
	st.global.f32 	[%rd34+24], %f23;
	ld.shared.f32 	%f24, [_ZZ9kernel_58PfS_S_S_S_S_S_S_S_S_S_S_S_S_S_S_S_S_S_S_E5myVar+28];
	st.global.f32 	[%rd33+28], %f24;
	st.global.f32 	[%rd32+32], %f8;
	st.global.f32 	[%rd31+36], %f14;
	ld.shared.f32 	%f25, [_ZZ9kernel_58PfS_S_S_S_S_S_S_S_S_S_S_S_S_S_S_S_S_S_S_E5myVar+40];
	st.global.f32 	[%rd30+40], %f25;
	ld.shared.f32 	%f26, [_ZZ9kernel_58PfS_S_S_S_S_S_S_S_S_S_S_S_S_S_S_S_S_S_S_E5myVar+44];
	st.global.f32 	[%rd29+44], %f26;
	ld.shared.f32 	%f27, [_ZZ9kernel_58PfS_S_S_S_S_S_S_S_S_S_S_S_S_S_S_S_S_S_S_E5myVar+48];
	st.global.f32 	[%rd28+48], %f27;
	ld.shared.f32 	%f28, [_ZZ9kernel_58PfS_S_S_S_S_S_S_S_S_S_S_S_S_S_S_S_S_S_S_E5myVar+52];
	st.global.f32 	[%rd27+52], %f28;
	ld.shared.f32 	%f29, [_ZZ9kernel_58PfS_S_S_S_S_S_S_S_S_S_S_S_S_S_S_S_S_S_S_E5myVar+56];
	st.global.f32 	[%rd26+56], %f29;
	ld.shared.f32 	%f30, [_ZZ9kernel_58PfS_S_S_S_S_S_S_S_S_S_S_S_S_S_S_S_S_S_S_E5myVar+60];
	st.global.f32 	[%rd25+60], %f30;
	ld.shared.f32 	%f31, [_ZZ9kernel_58PfS_S_S_S_S_S_S_S_S_S_S_S_S_S_S_S_S_S_S_E5myVar+64];
	st.global.f32 	[%rd24+64], %f31;
	ld.shared.f32 	%f32, [_ZZ9kernel_58PfS_S_S_S_S_S_S_S_S_S_S_S_S_S_S_S_S_S_S_E5myVar+68];
	st.global.f32 	[%rd23+68], %f32;
	ld.shared.f32 	%f33, [_ZZ9kernel_58PfS_S_S_S_S_S_S_S_S_S_S_S_S_S_S_S_S_S_S_E5myVar+72];
	st.global.f32 	[%rd22+72], %f33;
	ld.shared.f32 	%f34, [_ZZ9kernel_58PfS_S_S_S_S_S_S_S_S_S_S_S_S_S_S_S_S_S_S_E5myVar+76];
	st.global.f32 	[%rd21+76], %f34;
	ret;

}
	// .globl	_Z9kernel_59PfS_S_S_S_S_S_S_S_S_S_S_S_S_S_S_S_S_S_S_
.visible .entry _Z9kernel_59PfS_S_S_S_S_S_S_S_S_S_S_S_S_S_S_S_S_S_S_(
	.param .u64 .ptr .align 1 _Z9kernel_59PfS_S_S_S_S_S_S_S_S_S_S_S_S_S_S_S_S_S_S__param_0,
	.param .u64 .ptr .align 1 _Z9kernel_59PfS_S_S_S_S_S_S_S_S_S_S_S_S_S_S_S_S_S_S__param_1,
	.param .u64 .ptr .align 1 _Z9kernel_59PfS_S_S_S_S_S_S_S_S_S_S_S_S_S_S_S_S_S_S__param_2,
	.param .u64 .ptr .align 1 _Z9kernel_59PfS_S_S_S_S_S_S_S_S_S_S_S_S_S_S_S_S_S_S__param_3,
	.param .u64 .ptr .align 1 _Z9kernel_59PfS_S_S_S_S_S_S_S_S_S_S_S_S_S_S_S_S_S_S__param_4,
	.param .u64 .ptr .align 1 _Z9kernel_59PfS_S_S_S_S_S_S_S_S_S_S_S_S_S_S_S_S_S_S__param_5,
	.param .u64 .ptr .align 1 _Z9kernel_59PfS_S_S_S_S_S_S_S_S_S_S_S_S_S_S_S_S_S_S__param_6,
	.param .u64 .ptr .align 1 _Z9kernel_59PfS_S_S_S_S_S_S_S_S_S_S_S_S_S_S_S_S_S_S__param_7,
	.param .u64 .ptr .align 1 _Z9kernel_59PfS_S_S_S_S_S_S_S_S_S_S_S_S_S_S_S_S_S_S__param_8,
	.param .u64 .ptr .align 1 _Z9kernel_59PfS_S_S_S_S_S_S_S_S_S_S_S_S_S_S_S_S_S_S__param_9,
	.param .u64 .ptr .align 1 _Z9kernel_59PfS_S_S_S_S_S_S_S_S_S_S_S_S_S_S_S_S_S_S__param_10,
	.param .u64 .ptr .align 1 _Z9kernel_59PfS_S_S_S_S_S_S_S_S_S_S_S_S_S_S_S_S_S_S__param_11,
	.param .u64 .ptr .align 1 _Z9kernel_59PfS_S_S_S_S_S_S_S_S_S_S_S_S_S_S_S_S_S_S__param_12,
	.param .u64 .ptr .align 1 _Z9kernel_59PfS_S_S_S_S_S_S_S_S_S_S_S_S_S_S_S_S_S_S__param_13,
	.param .u64 .ptr .align 1 _Z9kernel_59PfS_S_S_S_S_S_S_S_S_S_S_S_S_S_S_S_S_S_S__param_14,
	.param .u64 .ptr .align 1 _Z9kernel_59PfS_S_S_S_S_S_S_S_S_S_S_S_S_S_S_S_S_S_S__param_15,
	.param .u64 .ptr .align 1 _Z9kernel_59PfS_S_S_S_S_S_S_S_S_S_S_S_S_S_S_S_S_S_S__param_16,
	.param .u64 .ptr .align 1 _Z9kernel_59PfS_S_S_S_S_S_S_S_S_S_S_S_S_S_S_S_S_S_S__param_17,
	.param .u64 .ptr .align 1 _Z9kernel_59PfS_S_S_S_S_S_S_S_S_S_S_S_S_S_S_S_S_S_S__param_18,
	.param .u64 .ptr .align 1 _Z9kernel_59PfS_S_S_S_S_S_S_S_S_S_S_S_S_S_S_S_S_S_S__param_19
)
{
	.reg .b32 	%r<5>;
	.reg .b32 	%f<35>;
	.reg .b64 	%rd<41>;
	.reg .b64 	%fd<21>;
	// demoted variable
	.shared .align 4 .b8 _ZZ9kernel_59PfS_S_S_S_S_S_S_S_S_S_S_S_S_S_S_S_S_S_S_E5myVar[4096];
	ld.param.u64 	%rd1, [_Z9kernel_59PfS_S_S_S_S_S_S_S_S_S_S_S_S_S_S_S_S_S_S__param_0];
	ld.param.u64 	%rd2, [_Z9kernel_59PfS_S_S_S_S_S_S_S_S_S_S_S_S_S_S_S_S_S_S__param_1];
	ld.param.u64 	%rd3, [_Z9kernel_59PfS_S_S_S_S_S_S_S_S_S_S_S_S_S_S_S_S_S_S__param_2];
	ld.param.u64 	%rd4, [_Z9kernel_59PfS_S_S_S_S_S_S_S_S_S_S_S_S_S_S_S_S_S_S__param_3];
	ld.param.u64 	%rd5, [_Z9kernel_59PfS_S_S_S_S_S_S_S_S_S_S_S_S_S_S_S_S_S_S__param_4];
	ld.param.u64 	%rd6, [_Z9kernel_59PfS_S_S_S_S_S_S_S_S_S_S_S_S_S_S_S_S_S_S__param_5];
	ld.param.u64 	%rd7, [_Z9kernel_59PfS_S_S_S_S_S_S_S_S_S_S_S_S_S_S_S_S_S_S__param_6];
	ld.param.u64 	%rd8, [_Z9kernel_59PfS_S_S_S_S_S_S_S_S_S_S_S_S_S_S_S_S_S_S__param_7];
	ld.param.u64 	%rd9, [_Z9kernel_59PfS_S_S_S_S_S_S_S_S_S_S_S_S_S_S_S_S_S_S__param_8];
	ld.param.u64 	%rd10, [_Z9kernel_59PfS_S_S_S_S_S_S_S_S_S_S_S_S_S_S_S_S_S_S__param_9];
	ld.param.u64 	%rd11, [_Z9kernel_59PfS_S_S_S_S_S_S_S_S_S_S_S_S_S_S_S_S_S_S__param_10];
	ld.param.u64 	%rd12, [_Z9kernel_59PfS_S_S_S_S_S_S_S_S_S_S_S_S_S_S_S_S_S_S__param_11];
	ld.param.u64 	%rd13, [_Z9kernel_59PfS_S_S_S_S_S_S_S_S_S_S_S_S_S_S_S_S_S_S__param_12];
	ld.param.u64 	%rd14, [_Z9kernel_59PfS_S_S_S_S_S_S_S_S_S_S_S_S_S_S_S_S_S_S__param_13];
	ld.param.u64 	%rd15, [_Z9kernel_59PfS_S_S_S_S_S_S_S_S_S_S_S_S_S_S_S_S_S_S__param_14];
	ld.param.u64 	%rd16, [_Z9kernel_59PfS_S_S_S_S_S_S_S_S_S_S_S_S_S_S_S_S_S_S__param_15];
	ld.param.u64 	%rd17, [_Z9kernel_59PfS_S_S_S_S_S_S_S_S_S_S_S_S_S_S_S_S_S_S__param_16];
	ld.param.u64 	%rd18, [_Z9kernel_59PfS_S_S_S_S_S_S_S_S_S_S_S_S_S_S_S_S_S_S__param_17];
	ld.param.u64 	%rd19, [_Z9kernel_59PfS_S_S_S_S_S_S_S_S_S_S_S_S_S_S_S_S_S_S__param_18];
	ld.param.u64 	%rd20, [_Z9kernel_59PfS_S_S_S_S_S_S_S_S_S_S_S_S_S_S_S_S_S_S__param_19];
	cvta.to.global.u64 	%rd21, %rd20;
	cvta.to.global.u64 	%rd22, %rd19;
	cvta.to.global.u64 	%rd23, %rd18;
	cvta.to.global.u64 	%rd24, %rd17;
	cvta.to.global.u64 	%rd25, %rd16;
	cvta.to.global.u64 	%rd26, %rd15;
	cvta.to.global.u64 	%rd27, %rd14;
	cvta.to.global.u64 	%rd28, %rd13;
	cvta.to.global.u64 	%rd29, %rd12;
	cvta.to.global.u64 	%rd30, %rd11;
	cvta.to.global.u64 	%rd31, %rd10;
	cvta.to.global.u64 	%rd32, %rd9;
	cvta.to.global.u64 	%rd33, %rd8;
	cvta.to.global.u64 	%rd34, %rd7;
	cvta.to.global.u64 	%rd35, %rd6;
	cvta.to.global.u64 	%rd36, %rd5;
	cvta.to.global.u64 	%rd37, %rd4;
	cvta.to.global.u64 	%rd38, %rd3;
	cvta.to.global.u64 	%rd39, %rd2;
	cvta.to.global.u64 	%rd40, %rd1;
	mov.u32 	%r1, %tid.x;
	shl.b32 	%r2, %r1, 2;
	mov.u32 	%r3, _ZZ9kernel_59PfS_S_S_S_S_S_S_S_S_S_S_S_S_S_S_S_S_S_S_E5myVar;
	add.s32 	%r4, %r3, %r2;
	ld.shared.f32 	%f1, [%r4];
	cvt.f64.f32 	%fd1, %f1;
	mul.f64 	%fd2, %fd1, 0d40425F125DD095AF;
	cvt.rn.f32.f64 	%f2, %fd2;
	st.shared.f32 	[_ZZ9kernel_59PfS_S_S_S_S_S_S_S_S_S_S_S_S_S_S_S_S_S_S_E5myVar], %f2;
	ld.shared.f32 	%f3, [%r4];
	cvt.f64.f32 	%fd3, %f3;
	mul.f64 	%fd4, %fd3, 0d4039358EC95BFF04;
	cvt.rn.f32.f64 	%f4, %fd4;
	st.shared.f32 	[_ZZ9kernel_59PfS_S_S_S_S_S_S_S_S_S_S_S_S_S_S_S_S_S_S_E5myVar+4], %f4;
	ld.shared.f32 	%f5, [%r4];
	cvt.f64.f32 	%fd5, %f5;
	mul.f64 	%fd6, %fd5, 0d40452139EADD590C;
	cvt.rn.f32.f64 	%f6, %fd6;
	st.shared.f32 	[_ZZ9kernel_59PfS_S_S_S_S_S_S_S_S_S_S_S_S_S_S_S_S_S_S_E5myVar+16], %f6;
	ld.shared.f32 	%f7, [%r4];
	cvt.f64.f32 	%fd7, %f7;
	mul.f64 	%fd8, %fd7, 0d403030CC35CE1826;
	cvt.rn.f32.f64 	%f8, %fd8;
	st.shared.f32 	[_ZZ9kernel_59PfS_S_S_S_S_S_S_S_S_S_S_S_S_S_S_S_S_S_S_E5myVar+12], %f8;
	ld.shared.f32 	%f9, [%r4];
	cvt.f64.f32 	%fd9, %f9;
	mul.f64 	%fd10, %fd9, 0d3FFDA80F12C27A63;
	cvt.rn.f32.f64 	%f10, %fd10;
	st.shared.f32 	[_ZZ9kernel_59PfS_S_S_S_S_S_S_S_S_S_S_S_S_S_S_S_S_S_S_E5myVar+12], %f10;
	ld.shared.f32 	%f11, [%r4];
	cvt.f64.f32 	%fd11, %f11;
	mul.f64 	%fd12, %fd11, 0d402DD0129CBAB64A;
	cvt.rn.f32.f64 	%f12, %fd12;
	st.shared.f32 	[_ZZ9kernel_59PfS_S_S_S_S_S_S_S_S_S_S_S_S_S_S_S_S_S_S_E5myVar], %f12;
	ld.shared.f32 	%f13, [%r4];
	cvt.f64.f32 	%fd13, %f13;
	mul.f64 	%fd14, %fd13, 0d40262A9ED3953DEA;
	cvt.rn.f32.f64 	%f14, %fd14;
	st.shared.f32 	[_ZZ9kernel_59PfS_S_S_S_S_S_S_S_S_S_S_S_S_S_S_S_S_S_S_E5myVar+12], %f14;
	ld.shared.f32 	%f15, [%r4];
	cvt.f64.f32 	%fd15, %f15;
	mul.f64 	%fd16, %fd15, 0d40488A9310129CBB;
	cvt.rn.f32.f64 	%f16, %fd16;
	st.shared.f32 	[_ZZ9kernel_59PfS_S_S_S_S_S_S_S_S_S_S_S_S_S_S_S_S_S_S_E5myVar+32], %f16;
	ld.shared.f32 	%f17, [%r4];
	cvt.f64.f32 	%fd17, %f17;
	mul.f64 	%fd18, %fd17, 0d403EE448F10A99B7;
	cvt.rn.f32.f64 	%f18, %fd18;
	st.shared.f32 	[_ZZ9kernel_59PfS_S_S_S_S_S_S_S_S_S_S_S_S_S_S_S_S_S_S_E5myVar+36], %f18;
	ld.shared.f32 	%f19, [%r4];
	cvt.f64.f32 	%fd19, %f19;
	mul.f64 	%fd20, %fd19, 0d403A3D151611BA3D;
	cvt.rn.f32.f64 	%f20, %fd20;
	st.shared.f32 	[_ZZ9kernel_59PfS_S_S_S_S_S_S_S_S_S_S_S_S_S_S_S_S_S_S_E5myVar+12], %f20;
	st.global.f32 	[%rd40], %f12;
	st.global.f32 	[%rd39+4], %f4;
	ld.shared.f32 	%f21, [_ZZ9kernel_59PfS_S_S_S_S_S_S_S_S_S_S_S_S_S_S_S_S_S_S_E5myVar+8];
	st.global.f32 	[%rd38+8], %f21;
	st.global.f32 	[%rd37+12], %f20;
	st.global.f32 	[%rd36+16], %f6;
	ld.shared.f32 	%f22, [_ZZ9kernel_59PfS_S_S_S_S_S_S_S_S_S_S_S_S_S_S_S_S_S_S_E5myVar+20];
	st.global.f32 	[%rd35+20], %f22;
	ld.shared.f32 	%f23, [_ZZ9kernel_59PfS_S_S_S_S_S_S_S_S_S_S_S_S_S_S_S_S_S_S_E5myVar+24];
	st.global.f32 	[%rd34+24], %f23;
	ld.shared.f32 	%f24, [_ZZ9kernel_59PfS_S_S_S_S_S_S_S_S_S_S_S_S_S_S_S_S_S_S_E5myVar+28];
	st.global.f32 	[%rd33+28], %f24;
	st.global.f32 	[%rd32+32], %f16;
	st.global.f32 	[%rd31+36], %f18;
	ld.shared.f32 	%f25, [_ZZ9kernel_59PfS_S_S_S_S_S_S_S_S_S_S_S_S_S_S_S_S_S_S_E5myVar+40];
	st.global.f32 	[%rd30+40], %f25;
	ld.shared.f32 	%f26, [_ZZ9kernel_59PfS_S_S_S_S_S_S_S_S_S_S_S_S_S_S_S_S_S_S_E5myVar+44];
	st.global.f32 	[%rd29+44], %f26;
	ld.shared.f32 	%f27, [_ZZ9kernel_59PfS_S_S_S_S_S_S_S_S_S_S_S_S_S_S_S_S_S_S_E5myVar+48];
	st.global.f32 	[%rd28+48], %f27;
	ld.shared.f32 	%f28, [_ZZ9kernel_59PfS_S_S_S_S_S_S_S_S_S_S_S_S_S_S_S_S_S_S_E5myVar+52];
	st.global.f32 	[%rd27+52], %f28;
	ld.shared.f32 	%f29, [_ZZ9kernel_59PfS_S_S_S_S_S_S_S_S_S_S_S_S_S_S_S_S_S_S_E5myVar+56];
	st.global.f32 	[%rd26+56], %f29;
	ld.shared.f32 	%f30, [_ZZ9kernel_59PfS_S_S_S_S_S_S_S_S_S_S_S_S_S_S_S_S_S_S_E5myVar+60];
	st.global.f32 	[%rd25+60], %f30;
	ld.shared.f32 	%f31, [_ZZ9kernel_59PfS_S_S_S_S_S_S_S_S_S_S_S_S_S_S_S_S_S_S_E5myVar+64];
	st.global.f32 	[%rd24+64], %f31;
	ld.shared.f32 	%f32, [_ZZ9kernel_59PfS_S_S_S_S_S_S_S_S_S_S_S_S_S_S_S_S_S_S_E5myVar+68];
	st.global.f32 	[%rd23+68], %f32;
	ld.shared.f32 	%f33, [_ZZ9kernel_59PfS_S_S_S_S_S_S_S_S_S_S_S_S_S_S_S_S_S_S_E5myVar+72];
	st.global.f32 	[%rd22+72], %f33;
	ld.shared.f32 	%f34, [_ZZ9kernel_59PfS_S_S_S_S_S_S_S_S_S_S_S_S_S_S_S_S_S_S_E5myVar+76];
	st.global.f32 	[%rd21+76], %f34;
	ret;

}
	// .globl	_Z9kernel_60PfS_S_S_S_S_S_S_S_S_S_S_S_S_S_S_S_S_S_S_
.visible .entry _Z9kernel_60PfS_S_S_S_S_S_S_S_S_S_S_S_S_S_S_S_S_S_S_(
	.param .u64 .ptr .align 1 _Z9kernel_60PfS_S_S_S_S_S_S_S_S_S_S_S_S_S_S_S_S_S_S__param_0,
	.param .u64 .ptr .align 1 _Z9kernel_60PfS_S_S_S_S_S_S_S_S_S_S_S_S_S_S_S_S_S_S__param_1,
	.param .u64 .ptr .align 1 _Z9kernel_60PfS_S_S_S_S_S_S_S_S_S_S_S_S_S_S_S_S_S_S__param_2,
	.param .u64 .ptr .align 1 _Z9kernel_60PfS_S_S_S_S_S_S_S_S_S_S_S_S_S_S_S_S_S_S__param_3,
	.param .u64 .ptr .align 1 _Z9kernel_60PfS_S_S_S_S_S_S_S_S_S_S_S_S_S_S_S_S_S_S__param_4,
	.param .u64 .ptr .align 1 _Z9kernel_60PfS_S_S_S_S_S_S_S_S_S_S_S_S_S_S_S_S_S_S__param_5,
	.param .u64 .ptr .align 1 _Z9kernel_60PfS_S_S_S_S_S_S_S_S_S_S_S_S_S_S_S_S_S_S__param_6,
	.param .u64 .ptr .align 1 _Z9kernel_60PfS_S_S_S_S_S_S_S_S_S_S_S_S_S_S_S_S_S_S__param_7,
	.param .u64 .ptr .align 1 _Z9kernel_60PfS_S_S_S_S_S_S_S_S_S_S_S_S_S_S_S_S_S_S__param_8,
	.param .u64 .ptr .align 1 _Z9kernel_60PfS_S_S_S_S_S_S_S_S_S_S_S_S_S_S_S_S_S_S__param_9,
	.param .u64 .ptr .align 1 _Z9kernel_60PfS_S_S_S_S_S_S_S_S_S_S_S_S_S_S_S_S_S_S__param_10,
	.param .u64 .ptr .align 1 _Z9kernel_60PfS_S_S_S_S_S_S_S_S_S_S_S_S_S_S_S_S_S_S__param_11,
	.param .u64 .ptr .align 1 _Z9kernel_60PfS_S_S_S_S_S_S_S_S_S_S_S_S_S_S_S_S_S_S__param_12,
	.param .u64 .ptr .align 1 _Z9kernel_60PfS_S_S_S_S_S_S_S_S_S_S_S_S_S_S_S_S_S_S__param_13,
	.param .u64 .ptr .align 1 _Z9kernel_60PfS_S_S_S_S_S_S_S_S_S_S_S_S_S_S_S_S_S_S__param_14,
	.param .u64 .ptr .align 1 _Z9kernel_60PfS_S_S_S_S_S_S_S_S_S_S_S_S_S_S_S_S_S_S__param_15,
	.param .u64 .ptr .align 1 _Z9kernel_60PfS_S_S_S_S_S_S_S_S_S_S_S_S_S_S_S_S_S_S__param_16,
	.param .u64 .ptr .align 1 _Z9kernel_60PfS_S_S_S_S_S_S_S_S_S_S_S_S_S_S_S_S_S_S__param_17,
	.param .u64 .ptr .align 1 _Z9kernel_60PfS_S_S_S_S_S_S_S_S_S_S_S_S_S_S_S_S_S_S__param_18,
	.param .u64 .ptr .align 1 _Z9kernel_60PfS_S_S_S_S_S_S_S_S_S_S_S_S_S_S_S_S_S_S__param_19
)
{
	.reg .b32 	%r<5>;
	.reg .b32 	%f<35>;
	.reg .b64 	%rd<41>;
	.reg .b64 	%fd<21>;
	// demoted variable
	.shared .align 4 .b8 _ZZ9kernel_60PfS_S_S_S_S_S_S_S_S_S_S_S_S_S_S_S_S_S_S_E5myVar[4096];
	ld.param.u64 	%rd1, [_Z9kernel_60PfS_S_S_S_S_S_S_S_S_S_S_S_S_S_S_S_S_S_S__param_0];
	ld.param.u64 	%rd2, [_Z9kernel_60PfS_S_S_S_S_S_S_S_S_S_S_S_S_S_S_S_S_S_S__param_1];
	ld.param.u64 	%rd3, [_Z9kernel_60PfS_S_S_S_S_S_S_S_S_S_S_S_S_S_S_S_S_S_S__param_2];
	ld.param.u64 	%rd4, [_Z9kernel_60PfS_S_S_S_S_S_S_S_S_S_S_S_S_S_S_S_S_S_S__param_3];
	ld.param.u64 	%rd5, [_Z9kernel_60PfS_S_S_S_S_S_S_S_S_S_S_S_S_S_S_S_S_S_S__param_4];
	ld.param.u64 	%rd6, [_Z9kernel_60PfS_S_S_S_S_S_S_S_S_S_S_S_S_S_S_S_S_S_S__param_5];
	ld.param.u64 	%rd7, [_Z9kernel_60PfS_S_S_S_S_S_S_S_S_S_S_S_S_S_S_S_S_S_S__param_6];
	ld.param.u64 	%rd8, [_Z9kernel_60PfS_S_S_S_S_S_S_S_S_S_S_S_S_S_S_S_S_S_S__param_7];
	ld.param.u64 	%rd9, [_Z9kernel_60PfS_S_S_S_S_S_S_S_S_S_S_S_S_S_S_S_S_S_S__param_8];
	ld.param.u64 	%rd10, [_Z9kernel_60PfS_S_S_S_S_S_S_S_S_S_S_S_S_S_S_S_S_S_S__param_9];
	ld.param.u64 	%rd11, [_Z9kernel_60PfS_S_S_S_S_S_S_S_S_S_S_S_S_S_S_S_S_S_S__param_10];
	ld.param.u64 	%rd12, [_Z9kernel_60PfS_S_S_S_S_S_S_S_S_S_S_S_S_S_S_S_S_S_S__param_11];
	ld.param.u64 	%rd13, [_Z9kernel_60PfS_S_S_S_S_S_S_S_S_S_S_S_S_S_S_S_S_S_S__param_12];
	ld.param.u64 	%rd14, [_Z9kernel_60PfS_S_S_S_S_S_S_S_S_S_S_S_S_S_S_S_S_S_S__param_13];
	ld.param.u64 	%rd15, [_Z9kernel_60PfS_S_S_S_S_S_S_S_S_S_S_S_S_S_S_S_S_S_S__param_14];
	ld.param.u64 	%rd16, [_Z9kernel_60PfS_S_S_S_S_S_S_S_S_S_S_S_S_S_S_S_S_S_S__param_15];
	ld.param.u64 	%rd17, [_Z9kernel_60PfS_S_S_S_S_S_S_S_S_S_S_S_S_S_S_S_S_S_S__param_16];
	ld.param.u64 	%rd18, [_Z9kernel_60PfS_S_S_S_S_S_S_S_S_S_S_S_S_S_S_S_S_S_S__param_17];
	ld.param.u64 	%rd19, [_Z9kernel_60PfS_S_S_S_S_S_S_S_S_S_S_S_S_S_S_S_S_S_S__param_18];
	ld.param.u64 	%rd20, [_Z9kernel_60PfS_S_S_S_S_S_S_S_S_S_S_S_S_S_S_S_S_S_S__param_19];
	cvta.to.global.u64 	%rd21, %rd20;
	cvta.to.global.u64 	%rd22, %rd19;
	cvta.to.global.u64 	%rd23, %rd18;
	cvta.to.global.u64 	%rd24, %rd17;
	cvta.to.global.u64 	%rd25, %rd16;
	cvta.to.global.u64 	%rd26, %rd15;
	cvta.to.global.u64 	%rd27, %rd14;
	cvta.to.global.u64 	%rd28, %rd13;
	cvta.to.global.u64 	%rd29, %rd12;
	cvta.to.global.u64 	%rd30, %rd11;
	cvta.to.global.u64 	%rd31, %rd10;
	cvta.to.global.u64 	%rd32, %rd9;
	cvta.to.global.u64 	%rd33, %rd8;
	cvta.to.global.u64 	%rd34, %rd7;
	cvta.to.global.u64 	%rd35, %rd6;
	cvta.to.global.u64 	%rd36, %rd5;
	cvta.to.global.u64 	%rd37, %rd4;
	cvta.to.global.u64 	%rd38, %rd3;
	cvta.to.global.u64 	%rd39, %rd2;
	cvta.to.global.u64 	%rd40, %rd1;
	mov.u32 	%r1, %tid.x;
	shl.b32 	%r2, %r1, 2;
	mov.u32 	%r3, _ZZ9kernel_60PfS_S_S_S_S_S_S_S_S_S_S_S_S_S_S_S_S_S_S_E5myVar;
	add.s32 	%r4, %r3, %r2;
	ld.shared.f32 	%f1, [%r4];
	cvt.f64.f32 	%fd1, %f1;
	mul.f64 	%fd2, %fd1, 0d403668C9A77E5EAB;
	cvt.rn.f32.f64 	%f2, %fd2;
	st.shared.f32 	[_ZZ9kernel_60PfS_S_S_S_S_S_S_S_S_S_S_S_S_S_S_S_S_S_S_E5myVar+8], %f2;
	ld.shared.f32 	%f3, [%r4];
	cvt.f64.f32 	%fd3, %f3;
	mul.f64 	%fd4, %fd3, 0d4033361049235F81;
	cvt.rn.f32.f64 	%f4, %fd4;
	st.shared.f32 	[_ZZ9kernel_60PfS_S_S_S_S_S_S_S_S_S_S_S_S_S_S_S_S_S_S_E5myVar+4], %f4;
	ld.shared.f32 	%f5, [%r4];
	cvt.f64.f32 	%fd5, %f5;
	mul.f64 	%fd6, %fd5, 0d4048D963B256FFC1;
	cvt.rn.f32.f64 	%f6, %fd6;
	st.shared.f32 	[_ZZ9kernel_60PfS_S_S_S_S_S_S_S_S_S_S_S_S_S_S_S_S_S_S_E5myVar+20], %f6;
	ld.shared.f32 	%f7, [%r4];
	cvt.f64.f32 	%fd7, %f7;
	mul.f64 	%fd8, %fd7, 0d402C129802C0A4A0;
	cvt.rn.f32.f64 	%f8, %fd8;
	st.shared.f32 	[_ZZ9kernel_60PfS_S_S_S_S_S_S_S_S_S_S_S_S_S_S_S_S_S_S_E5myVar+8], %f8;
	ld.shared.f32 	%f9, [%r4];
	cvt.f64.f32 	%fd9, %f9;
	mul.f64 	%fd10, %fd9, 0d4046E752C9D16FCA;
	cvt.rn.f32.f64 	%f10, %fd10;
	st.shared.f32 	[_ZZ9kernel_60PfS_S_S_S_S_S_S_S_S_S_S_S_S_S_S_S_S_S_S_E5myVar+12], %f10;
	ld.shared.f32 	%f11, [%r4];
	cvt.f64.f32 	%fd11, %f11;
	mul.f64 	%fd12, %fd11, 0d402354C2B51BD61F;
	cvt.rn.f32.f64 	%f12, %fd12;
	st.shared.f32 	[_ZZ9kernel_60PfS_S_S_S_S_S_S_S_S_S_S_S_S_S_S_S_S_S_S_E5myVar+20], %f12;
	ld.shared.f32 	%f13, [%r4];
	cvt.f64.f32 	%fd13, %f13;
	mul.f64 	%fd14, %fd13, 0d4042949EA9A3D2D8;
	cvt.rn.f32.f64 	%f14, %fd14;
	st.shared.f32 	[_ZZ9kernel_60PfS_S_S_S_S_S_S_S_S_S_S_S_S_S_S_S_S_S_S_E5myVar+20], %f14;
	ld.shared.f32 	%f15, [%r4];
	cvt.f64.f32 	%fd15, %f15;
	mul.f64 	%fd16, %fd15, 0d40308483EC892AB7;
	cvt.rn.f32.f64 	%f16, %fd16;
	st.shared.f32 	[_ZZ9kernel_60PfS_S_S_S_S_S_S_S_S_S_S_S_S_S_S_S_S_S_S_E5myVar], %f16;
	ld.shared.f32 	%f17, [%r4];
	cvt.f64.f32 	%fd17, %f17;
	mul.f64 	%fd18, %fd17, 0d4044A702602C9082;
	cvt.rn.f32.f64 	%f18, %fd18;
	st.shared.f32 	[_ZZ9kernel_60PfS_S_S_S_S_S_S_S_S_S_S_S_S_S_S_S_S_S_S_E5myVar+4], %f18;
	ld.shared.f32 	%f19, [%r4];
	cvt.f64.f32 	%fd19, %f19;
	mul.f64 	%fd20, %fd19, 0d4046EF5F2452C5A0;
	cvt.rn.f32.f64 	%f20, %fd20;
	st.shared.f32 	[_ZZ9kernel_60PfS_S_S_S_S_S_S_S_S_S_S_S_S_S_S_S_S_S_S_E5myVar+36], %f20;
	st.global.f32 	[%rd40], %f16;
	st.global.f32 	[%rd39+4], %f18;
	st.global.f32 	[%rd38+8], %f8;
	st.global.f32 	[%rd37+12], %f10;
	ld.shared.f32 	%f21, [_ZZ9kernel_60PfS_S_S_S_S_S_S_S_S_S_S_S_S_S_S_S_S_S_S_E5myVar+16];
	st.global.f32 	[%rd36+16], %f21;
	st.global.f32 	[%rd35+20], %f14;
	ld.shared.f32 	%f22, [_ZZ9kernel_60PfS_S_S_S_S_S_S_S_S_S_S_S_S_S_S_S_S_S_S_E5myVar+24];
	st.global.f32 	[%rd34+24], %f22;
	ld.shared.f32 	%f23, [_ZZ9kernel_60PfS_S_S_S_S_S_S_S_S_S_S_S_S_S_S_S_S_S_S_E5myVar+28];
	st.global.f32 	[%rd33+28], %f23;
	ld.shared.f32 	%f24, [_ZZ9kernel_60PfS_S_S_S_S_S_S_S_S_S_S_S_S_S_S_S_S_S_S_E5myVar+32];
	st.global.f32 	[%rd32+32], %f24;
	st.global.f32 	[%rd31+36], %f20;
	ld.shared.f32 	%f25, [_ZZ9kernel_60PfS_S_S_S_S_S_S_S_S_S_S_S_S_S_S_S_S_S_S_E5myVar+40];
	st.global.f32 	[%rd30+40], %f25;
	ld.shared.f32 	%f26, [_ZZ9kernel_60PfS_S_S_S_S_S_S_S_S_S_S_S_S_S_S_S_S_S_S_E5myVar+44];
	st.global.f32 	[%rd29+44], %f26;
	ld.shared.f32 	%f27, [_ZZ9kernel_60PfS_S_S_S_S_S_S_S_S_S_S_S_S_S_S_S_S_S_S_E5myVar+48];
	st.global.f32 	[%rd28+48], %f27;
	ld.shared.f32 	%f28, [_ZZ9kernel_60PfS_S_S_S_S_S_S_S_S_S_S_S_S_S_S_S_S_S_S_E5myVar+52];
	st.global.f32 	[%rd27+52], %f28;
	ld.shared.f32 	%f29, [_ZZ9kernel_60PfS_S_S_S_S_S_S_S_S_S_S_S_S_S_S_S_S_S_S_E5myVar+56];
	st.global.f32 	[%rd26+56], %f29;
	ld.shared.f32 	%f30, [_ZZ9kernel_60PfS_S_S_S_S_S_S_S_S_S_S_S_S_S_S_S_S_S_S_E5myVar+60];
	st.global.f32 	[%rd25+60], %f30;
	ld.shared.f32 	%f31, [_ZZ9kernel_60PfS_S_S_S_S_S_S_S_S_S_S_S_S_S_S_S_S_S_S_E5myVar+64];
	st.global.f32 	[%rd24+64], %f31;
	ld.shared.f32 	%f32, [_ZZ9kernel_60PfS_S_S_S_S_S_S_S_S_S_S_S_S_S_S_S_S_S_S_E5myVar+68];
	st.global.f32 	[%rd23+68], %f32;
	ld.shared.f32 	%f33, [_ZZ9kernel_60PfS_S_S_S_S_S_S_S_S_S_S_S_S_S_S_S_S_S_S_E5myVar+72];
	st.global.f32 	[%rd22+72], %f33;
	ld.shared.f32 	%f34, [_ZZ9kernel_60PfS_S_S_S_S_S_S_S_S_S_S_S_S_S_S_S_S_S_S_E5myVar+76];
	st.global.f32 	[%rd21+76], %f34;
	ret;

}
	// .globl	_Z9kernel_61PfS_S_S_S_S_S_S_S_S_S_S_S_S_S_S_S_S_S_S_
.visible .entry _Z9kernel_61PfS_S_S_S_S_S_S_S_S_S_S_S_S_S_S_S_S_S_S_(
	.param .u64 .ptr .align 1 _Z9kernel_61PfS_S_S_S_S_S_S_S_S_S_S_S_S_S_S_S_S_S_S__param_0,
	.param .u64 .ptr .align 1 _Z9kernel_61PfS_S_S_S_S_S_S_S_S_S_S_S_S_S_S_S_S_S_S__param_1,
	.param .u64 .ptr .align 1 _Z9kernel_61PfS_S_S_S_S_S_S_S_S_S_S_S_S_S_S_S_S_S_S__param_2,
	.param .u64 .ptr .align 1 _Z9kernel_61PfS_S_S_S_S_S_S_S_S_S_S_S_S_S_S_S_S_S_S__param_3,
	.param .u64 .ptr .align 1 _Z9kernel_61PfS_S_S_S_S_S_S_S_S_S_S_S_S_S_S_S_S_S_S__param_4,
	.param .u64 .ptr .align 1 _Z9kernel_61PfS_S_S_S_S_S_S_S_S_S_S_S_S_S_S_S_S_S_S__param_5,
	.param .u64 .ptr .align 1 _Z9kernel_61PfS_S_S_S_S_S_S_S_S_S_S_S_S_S_S_S_S_S_S__param_6,
	.param .u64 .ptr .align 1 _Z9kernel_61PfS_S_S_S_S_S_S_S_S_S_S_S_S_S_S_S_S_S_S__param_7,
	.param .u64 .ptr .align 1 _Z9kernel_61PfS_S_S_S_S_S_S_S_S_S_S_S_S_S_S_S_S_S_S__param_8,
	.param .u64 .ptr .align 1 _Z9kernel_61PfS_S_S_S_S_S_S_S_S_S_S_S_S_S_S_S_S_S_S__param_9,
	.param .u64 .ptr .align 1 _Z9kernel_61PfS_S_S_S_S_S_S_S_S_S_S_S_S_S_S_S_S_S_S__param_10,
	.param .u64 .ptr .align 1 _Z9kernel_61PfS_S_S_S_S_S_S_S_S_S_S_S_S_S_S_S_S_S_S__param_11,
	.param .u64 .ptr .align 1 _Z9kernel_61PfS_S_S_S_S_S_S_S_S_S_S_S_S_S_S_S_S_S_S__param_12,
	.param .u64 .ptr .align 1 _Z9kernel_61PfS_S_S_S_S_S_S_S_S_S_S_S_S_S_S_S_S_S_S__param_13,
	.param .u64 .ptr .align 1 _Z9kernel_61PfS_S_S_S_S_S_S_S_S_S_S_S_S_S_S_S_S_S_S__param_14,
	.param .u64 .ptr .align 1 _Z9kernel_61PfS_S_S_S_S_S_S_S_S_S_S_S_S_S_S_S_S_S_S__param_15,
	.param .u64 .ptr .align 1 _Z9kernel_61PfS_S_S_S_S_S_S_S_S_S_S_S_S_S_S_S_S_S_S__param_16,
	.param .u64 .ptr .align 1 _Z9kernel_61PfS_S_S_S_S_S_S_S_S_S_S_S_S_S_S_S_S_S_S__param_17,
	.param .u64 .ptr .align 1 _Z9kernel_61PfS_S_S_S_S_S_S_S_S_S_S_S_S_S_S_S_S_S_S__param_18,
	.param .u64 .ptr .align 1 _Z9kernel_61PfS_S_S_S_S_S_S_S_S_S_S_S_S_S_S_S_S_S_S__param_19
)
{
	.reg .b32 	%r<5>;
	.reg .b32 	%f<36>;
	.reg .b64 	%rd<41>;
	.reg .b64 	%fd<21>;
	// demoted variable
	.shared .align 4 .b8 _ZZ9kernel_61PfS_S_S_S_S_S_S_S_S_S_S_S_S_S_S_S_S_S_S_E5myVar[4096];
	ld.param.u64 	%rd1, [_Z9kernel_61PfS_S_S_S_S_S_S_S_S_S_S_S_S_S_S_S_S_S_S__param_0];
	ld.param.u64 	%rd2, [_Z9kernel_61PfS_S_S_S_S_S_S_S_S_S_S_S_S_S_S_S_S_S_S__param_1];
	ld.param.u64 	%rd3, [_Z9kernel_61PfS_S_S_S_S_S_S_S_S_S_S_S_S_S_S_S_S_S_S__param_2];
	ld.param.u64 	%rd4, [_Z9kernel_61PfS_S_S_S_S_S_S_S_S_S_S_S_S_S_S_S_S_S_S__param_3];
	ld.param.u64 	%rd5, [_Z9kernel_61PfS_S_S_S_S_S_S_S_S_S_S_S_S_S_S_S_S_S_S__param_4];
	ld.param.u64 	%rd6, [_Z9kernel_61PfS_S_S_S_S_S_S_S_S_S_S_S_S_S_S_S_S_S_S__param_5];
	ld.param.u64 	%rd7, [_Z9kernel_61PfS_S_S_S_S_S_S_S_S_S_S_S_S_S_S_S_S_S_S__param_6];
	ld.param.u64 	%rd8, [_Z9kernel_61PfS_S_S_S_S_S_S_S_S_S_S_S_S_S_S_S_S_S_S__param_7];
	ld.param.u64 	%rd9, [_Z9kernel_61PfS_S_S_S_S_S_S_S_S_S_S_S_S_S_S_S_S_S_S__param_8];
	ld.param.u64 	%rd10, [_Z9kernel_61PfS_S_S_S_S_S_S_S_S_S_S_S_S_S_S_S_S_S_S__param_9];
	ld.param.u64 	%rd11, [_Z9kernel_61PfS_S_S_S_S_S_S_S_S_S_S_S_S_S_S_S_S_S_S__param_10];
	ld.param.u64 	%rd12, [_Z9kernel_61PfS_S_S_S_S_S_S_S_S_S_S_S_S_S_S_S_S_S_S__param_11];
	ld.param.u64 	%rd13, [_Z9kernel_61PfS_S_S_S_S_S_S_S_S_S_S_S_S_S_S_S_S_S_S__param_12];
	ld.param.u64 	%rd14, [_Z9kernel_61PfS_S_S_S_S_S_S_S_S_S_S_S_S_S_S_S_S_S_S__param_13];
	ld.param.u64 	%rd15, [_Z9kernel_61PfS_S_S_S_S_S_S_S_S_S_S_S_S_S_S_S_S_S_S__param_14];
	ld.param.u64 	%rd16, [_Z9kernel_61PfS_S_S_S_S_S_S_S_S_S_S_S_S_S_S_S_S_S_S__param_15];
	ld.param.u64 	%rd17, [_Z9kernel_61PfS_S_S_S_S_S_S_S_S_S_S_S_S_S_S_S_S_S_S__param_16];
	ld.param.u64 	%rd18, [_Z9kernel_61PfS_S_S_S_S_S_S_S_S_S_S_S_S_S_S_S_S_S_S__param_17];
	ld.param.u64 	%rd19, [_Z9kernel_61PfS_S_S_S_S_S_S_S_S_S_S_S_S_S_S_S_S_S_S__param_18];
	ld.param.u64 	%rd20, [_Z9kernel_61PfS_S_S_S_S_S_S_S_S_S_S_S_S_S_S_S_S_S_S__param_19];
	cvta.to.global.u64 	%rd21, %rd20;
	cvta.to.global.u64 	%rd22, %rd19;
	cvta.to.global.u64 	%rd23, %rd18;
	cvta.to.global.u64 	%rd24, %rd17;
	cvta.to.global.u64 	%rd25, %rd16;
	cvta.to.global.u64 	%rd26, %rd15;
	cvta.to.global.u64 	%rd27, %rd14;
	cvta.to.global.u64 	%rd28, %rd13;
	cvta.to.global.u64 	%rd29, %rd12;
	cvta.to.global.u64 	%rd30, %rd11;
	cvta.to.global.u64 	%rd31, %rd10;
	cvta.to.global.u64 	%rd32, %rd9;
	cvta.to.global.u64 	%rd33, %rd8;
	cvta.to.global.u64 	%rd34, %rd7;
	cvta.to.global.u64 	%rd35, %rd6;
	cvta.to.global.u64 	%rd36, %rd5;
	cvta.to.global.u64 	%rd37, %rd4;
	cvta.to.global.u64 	%rd38, %rd3;
	cvta.to.global.u64 	%rd39, %rd2;
	cvta.to.global.u64 	%rd40, %rd1;
	mov.u32 	%r1, %tid.x;
	shl.b32 	%r2, %r1, 2;
	mov.u32 	%r3, _ZZ9kernel_61PfS_S_S_S_S_S_S_S_S_S_S_S_S_S_S_S_S_S_S_E5myVar;
	add.s32 	%r4, %r3, %r2;
	ld.shared.f32 	%f1, [%r4];
	cvt.f64.f32 	%fd1, %f1;
	mul.f64 	%fd2, %fd1, 0d40403C6A098915BE;
	cvt.rn.f32.f64 	%f2, %fd2;
	st.shared.f32 	[_ZZ9kernel_61PfS_S_S_S_S_S_S_S_S_S_S_S_S_S_S_S_S_S_S_E5myVar+28], %f2;
	ld.shared.f32 	%f3, [%r4];
	cvt.f64.f32 	%fd3, %f3;
	mul.f64 	%fd4, %fd3, 0d4033745B5B70691F;
	cvt.rn.f32.f64 	%f4, %fd4;
	st.shared.f32 	[_ZZ9kernel_61PfS_S_S_S_S_S_S_S_S_S_S_S_S_S_S_S_S_S_S_E5myVar+20], %f4;
	ld.shared.f32 	%f5, [%r4];
	cvt.f64.f32 	%fd5, %f5;
	mul.f64 	%fd6, %fd5, 0d403628E6F2E8C048;
	cvt.rn.f32.f64 	%f6, %fd6;
	st.shared.f32 	[_ZZ9kernel_61PfS_S_S_S_S_S_S_S_S_S_S_S_S_S_S_S_S_S_S_E5myVar+32], %f6;
	ld.shared.f32 	%f7, [%r4];
	cvt.f64.f32 	%fd7, %f7;
	mul.f64 	%fd8, %fd7, 0d4024293037D63023;
	cvt.rn.f32.f64 	%f8, %fd8;
	st.shared.f32 	[_ZZ9kernel_61PfS_S_S_S_S_S_S_S_S_S_S_S_S_S_S_S_S_S_S_E5myVar], %f8;
	ld.shared.f32 	%f9, [%r4];
	cvt.f64.f32 	%fd9, %f9;
	mul.f64 	%fd10, %fd9, 0d4032042480E8C8AC;
	cvt.rn.f32.f64 	%f10, %fd10;
	st.shared.f32 	[_ZZ9kernel_61PfS_S_S_S_S_S_S_S_S_S_S_S_S_S_S_S_S_S_S_E5myVar+12], %f10;
	ld.shared.f32 	%f11, [%r4];
	cvt.f64.f32 	%fd11, %f11;
	mul.f64 	%fd12, %fd11, 0d4043F52E94680171;
	cvt.rn.f32.f64 	%f12, %fd12;
	st.shared.f32 	[_ZZ9kernel_61PfS_S_S_S_S_S_S_S_S_S_S_S_S_S_S_S_S_S_S_E5myVar+12], %f12;
	ld.shared.f32 	%f13, [%r4];
	cvt.f64.f32 	%fd13, %f13;
	mul.f64 	%fd14, %fd13, 0d4019A5929670196E;
	cvt.rn.f32.f64 	%f14, %fd14;
	st.shared.f32 	[_ZZ9kernel_61PfS_S_S_S_S_S_S_S_S_S_S_S_S_S_S_S_S_S_S_E5myVar+28], %f14;
	ld.shared.f32 	%f15, [%r4];
	cvt.f64.f32 	%fd15, %f15;
	mul.f64 	%fd16, %fd15, 0d4033A6645E4E69F0;
	cvt.rn.f32.f64 	%f16, %fd16;
	st.shared.f32 	[_ZZ9kernel_61PfS_S_S_S_S_S_S_S_S_S_S_S_S_S_S_S_S_S_S_E5myVar+12], %f16;
	ld.shared.f32 	%f17, [%r4];
	cvt.f64.f32 	%fd17, %f17;
	mul.f64 	%fd18, %fd17, 0d403DAC85E3DA2F8C;
	cvt.rn.f32.f64 	%f18, %fd18;
	st.shared.f32 	[_ZZ9kernel_61PfS_S_S_S_S_S_S_S_S_S_S_S_S_S_S_S_S_S_S_E5myVar+28], %f18;
	ld.shared.f32 	%f19, [%r4];
	cvt.f64.f32 	%fd19, %f19;
	mul.f64 	%fd20, %fd19, 0d4042EF105E1C1509;
	cvt.rn.f32.f64 	%f20, %fd20;
	st.shared.f32 	[_ZZ9kernel_61PfS_S_S_S_S_S_S_S_S_S_S_S_S_S_S_S_S_S_S_E5myVar+32], %f20;
	st.global.f32 	[%rd40], %f8;
	ld.shared.f32 	%f21, [_ZZ9kernel_61PfS_S_S_S_S_S_S_S_S_S_S_S_S_S_S_S_S_S_S_E5myVar+4];
	st.global.f32 	[%rd39+4], %f21;
	ld.shared.f32 	%f22, [_ZZ9kernel_61PfS_S_S_S_S_S_S_S_S_S_S_S_S_S_S_S_S_S_S_E5myVar+8];
	st.global.f32 	[%rd38+8], %f22;
	st.global.f32 	[%rd37+12], %f16;
	ld.shared.f32 	%f23, [_ZZ9kernel_61PfS_S_S_S_S_S_S_S_S_S_S_S_S_S_S_S_S_S_S_E5myVar+16];
	st.global.f32 	[%rd36+16], %f23;
	st.global.f32 	[%rd35+20], %f4;
	ld.shared.f32 	%f24, [_ZZ9kernel_61PfS_S_S_S_S_S_S_S_S_S_S_S_S_S_S_S_S_S_S_E5myVar+24];
	st.global.f32 	[%rd34+24], %f24;
	st.global.f32 	[%rd33+28], %f18;
	st.global.f32 	[%rd32+32], %f20;
	ld.shared.f32 	%f25, [_ZZ9kernel_61PfS_S_S_S_S_S_S_S_S_S_S_S_S_S_S_S_S_S_S_E5myVar+36];
	st.global.f32 	[%rd31+36], %f25;
	ld.shared.f32 	%f26, [_ZZ9kernel_61PfS_S_S_S_S_S_S_S_S_S_S_S_S_S_S_S_S_S_S_E5myVar+40];
	st.global.f32 	[%rd30+40], %f26;
	ld.shared.f32 	%f27, [_ZZ9kernel_61PfS_S_S_S_S_S_S_S_S_S_S_S_S_S_S_S_S_S_S_E5myVar+44];
	st.global.f32 	[%rd29+44], %f27;
	ld.shared.f32 	%f28, [_ZZ9kernel_61PfS_S_S_S_S_S_S_S_S_S_S_S_S_S_S_S_S_S_S_E5myVar+48];
	st.global.f32 	[%rd28+48], %f28;
	ld.shared.f32 	%f29, [_ZZ9kernel_61PfS_S_S_S_S_S_S_S_S_S_S_S_S_S_S_S_S_S_S_E5myVar+52];
	st.global.f32 	[%rd27+52], %f29;
	ld.shared.f32 	%f30, [_ZZ9kernel_61PfS_S_S_S_S_S_S_S_S_S_S_S_S_S_S_S_S_S_S_E5myVar+56];
	st.global.f32 	[%rd26+56], %f30;
	ld.shared.f32 	%f31, [_ZZ9kernel_61PfS_S_S_S_S_S_S_S_S_S_S_S_S_S_S_S_S_S_S_E5myVar+60];
	st.global.f32 	[%rd25+60], %f31;
	ld.shared.f32 	%f32, [_ZZ9kernel_61PfS_S_S_S_S_S_S_S_S_S_S_S_S_S_S_S_S_S_S_E5myVar+64];
	st.global.f32 	[%rd24+64], %f32;
	ld.shared.f32 	%f33, [_ZZ9kernel_61PfS_S_S_S_S_S_S_S_S_S_S_S_S_S_S_S_S_S_S_E5myVar+68];
	st.global.f32 	[%rd23+68], %f33;
	ld.shared.f32 	%f34, [_ZZ9kernel_61PfS_S_S_S_S_S_S_S_S_S_S_S_S_S_S_S_S_S_S_E5myVar+72];
	st.global.f32 	[%rd22+72], %f34;
	ld.shared.f32 	%f35, [_ZZ9kernel_61PfS_S_S_S_S_S_S_S_S_S_S_S_S_S_S_S_S_S_S_E5myVar+76];
	st.global.f32 	[%rd21+76], %f35;
	ret;

}
	// .globl	_Z9kernel_62PfS_S_S_S_S_S_S_S_S_S_S_S_S_S_S_S_S_S_S_
.visible .entry _Z9kernel_62PfS_S_S_S_S_S_S_S_S_S_S_S_S_S_S_S_S_S_S_(
	.param .u64 .ptr .align 1 _Z9kernel_62PfS_S_S_S_S_S_S_S_S_S_S_S_S_S_S_S_S_S_S__param_0,
	.param .u64 .ptr .align 1 _Z9kernel_62PfS_S_S_S_S_S_S_S_S_S_S_S_S_S_S_S_S_S_S__param_1,
	.param .u64 .ptr .align 1 _Z9kernel_62PfS_S_S_S_S_S_S_S_S_S_S_S_S_S_S_S_S_S_S__param_2,
	.param .u64 .ptr .align 1 _Z9kernel_62PfS_S_S_S_S_S_S_S_S_S_S_S_S_S_S_S_S_S_S__param_3,
	.param .u64 .ptr .align 1 _Z9kernel_62PfS_S_S_S_S_S_S_S_S_S_S_S_S_S_S_S_S_S_S__param_4,
	.param .u64 .ptr .align 1 _Z9kernel_62PfS_S_S_S_S_S_S_S_S_S_S_S_S_S_S_S_S_S_S__param_5,
	.param .u64 .ptr .align 1 _Z9kernel_62PfS_S_S_S_S_S_S_S_S_S_S_S_S_S_S_S_S_S_S__param_6,
	.param .u64 .ptr .align 1 _Z9kernel_62PfS_S_S_S_S_S_S_S_S_S_S_S_S_S_S_S_S_S_S__param_7,
	.param .u64 .ptr .align 1 _Z9kernel_62PfS_S_S_S_S_S_S_S_S_S_S_S_S_S_S_S_S_S_S__param_8,
	.param .u64 .ptr .align 1 _Z9kernel_62PfS_S_S_S_S_S_S_S_S_S_S_S_S_S_S_S_S_S_S__param_9,
	.param .u64 .ptr .align 1 _Z9kernel_62PfS_S_S_S_S_S_S_S_S_S_S_S_S_S_S_S_S_S_S__param_10,
	.param .u64 .ptr .align 1 _Z9kernel_62PfS_S_S_S_S_S_S_S_S_S_S_S_S_S_S_S_S_S_S__param_11,
	.param .u64 .ptr .align 1 _Z9kernel_62PfS_S_S_S_S_S_S_S_S_S_S_S_S_S_S_S_S_S_S__param_12,
	.param .u64 .ptr .align 1 _Z9kernel_62PfS_S_S_S_S_S_S_S_S_S_S_S_S_S_S_S_S_S_S__param_13,
	.param .u64 .ptr .align 1 _Z9kernel_62PfS_S_S_S_S_S_S_S_S_S_S_S_S_S_S_S_S_S_S__param_14,
	.param .u64 .ptr .align 1 _Z9kernel_62PfS_S_S_S_S_S_S_S_S_S_S_S_S_S_S_S_S_S_S__param_15,
	.param .u64 .ptr .align 1 _Z9kernel_62PfS_S_S_S_S_S_S_S_S_S_S_S_S_S_S_S_S_S_S__param_16,
	.param .u64 .ptr .align 1 _Z9kernel_62PfS_S_S_S_S_S_S_S_S_S_S_S_S_S_S_S_S_S_S__param_17,
	.param .u64 .ptr .align 1 _Z9kernel_62PfS_S_S_S_S_S_S_S_S_S_S_S_S_S_S_S_S_S_S__param_18,
	.param .u64 .ptr .align 1 _Z9kernel_62PfS_S_S_S_S_S_S_S_S_S_S_S_S_S_S_S_S_S_S__param_19
)
{
	.reg .b32 	%r<5>;
	.reg .b32 	%f<34>;
	.reg .b64 	%rd<41>;
	.reg .b64 	%fd<21>;
	// demoted variable
	.shared .align 4 .b8 _ZZ9kernel_62PfS_S_S_S_S_S_S_S_S_S_S_S_S_S_S_S_S_S_S_E5myVar[4096];
	ld.param.u64 	%rd1, [_Z9kernel_62PfS_S_S_S_S_S_S_S_S_S_S_S_S_S_S_S_S_S_S__param_0];
	ld.param.u64 	%rd2, [_Z9kernel_62PfS_S_S_S_S_S_S_S_S_S_S_S_S_S_S_S_S_S_S__param_1];
	ld.param.u64 	%rd3, [_Z9kernel_62PfS_S_S_S_S_S_S_S_S_S_S_S_S_S_S_S_S_S_S__param_2];
	ld.param.u64 	%rd4, [_Z9kernel_62PfS_S_S_S_S_S_S_S_S_S_S_S_S_S_S_S_S_S_S__param_3];
	ld.param.u64 	%rd5, [_Z9kernel_62PfS_S_S_S_S_S_S_S_S_S_S_S_S_S_S_S_S_S_S__param_4];
	ld.param.u64 	%rd6, [_Z9kernel_62PfS_S_S_S_S_S_S_S_S_S_S_S_S_S_S_S_S_S_S__param_5];
	ld.param.u64 	%rd7, [_Z9kernel_62PfS_S_S_S_S_S_S_S_S_S_S_S_S_S_S_S_S_S_S__param_6];
	ld.param.u64 	%rd8, [_Z9kernel_62PfS_S_S_S_S_S_S_S_S_S_S_S_S_S_S_S_S_S_S__param_7];
	ld.param.u64 	%rd9, [_Z9kernel_62PfS_S_S_S_S_S_S_S_S_S_S_S_S_S_S_S_S_S_S__param_8];
	ld.param.u64 	%rd10, [_Z9kernel_62PfS_S_S_S_S_S_S_S_S_S_S_S_S_S_S_S_S_S_S__param_9];
	ld.param.u64 	%rd11, [_Z9kernel_62PfS_S_S_S_S_S_S_S_S_S_S_S_S_S_S_S_S_S_S__param_10];
	ld.param.u64 	%rd12, [_Z9kernel_62PfS_S_S_S_S_S_S_S_S_S_S_S_S_S_S_S_S_S_S__param_11];
	ld.param.u64 	%rd13, [_Z9kernel_62PfS_S_S_S_S_S_S_S_S_S_S_S_S_S_S_S_S_S_S__param_12];
	ld.param.u64 	%rd14, [_Z9kernel_62PfS_S_S_S_S_S_S_S_S_S_S_S_S_S_S_S_S_S_S__param_13];
	ld.param.u64 	%rd15, [_Z9kernel_62PfS_S_S_S_S_S_S_S_S_S_S_S_S_S_S_S_S_S_S__param_14];
	ld.param.u64 	%rd16, [_Z9kernel_62PfS_S_S_S_S_S_S_S_S_S_S_S_S_S_S_S_S_S_S__param_15];
	ld.param.u64 	%rd17, [_Z9kernel_62PfS_S_S_S_S_S_S_S_S_S_S_S_S_S_S_S_S_S_S__param_16];
	ld.param.u64 	%rd18, [_Z9kernel_62PfS_S_S_S_S_S_S_S_S_S_S_S_S_S_S_S_S_S_S__param_17];
	ld.param.u64 	%rd19, [_Z9kernel_62PfS_S_S_S_S_S_S_S_S_S_S_S_S_S_S_S_S_S_S__param_18];
	ld.param.u64 	%rd20, [_Z9kernel_62PfS_S_S_S_S_S_S_S_S_S_S_S_S_S_S_S_S_S_S__param_19];
	cvta.to.global.u64 	%rd21, %rd20;
	cvta.to.global.u64 	%rd22, %rd19;
	cvta.to.global.u64 	%rd23, %rd18;
	cvta.to.global.u64 	%rd24, %rd17;
	cvta.to.global.u64 	%rd25, %rd16;
	cvta.to.global.u64 	%rd26, %rd15;
	cvta.to.global.u64 	%rd27, %rd14;
	cvta.to.global.u64 	%rd28, %rd13;
	cvta.to.global.u64 	%rd29, %rd12;
	cvta.to.global.u64 	%rd30, %rd11;
	cvta.to.global.u64 	%rd31, %rd10;
	cvta.to.global.u64 	%rd32, %rd9;
	cvta.to.global.u64 	%rd33, %rd8;
	cvta.to.global.u64 	%rd34, %rd7;
	cvta.to.global.u64 	%rd35, %rd6;
	cvta.to.global.u64 	%rd36, %rd5;
	cvta.to.global.u64 	%rd37, %rd4;
	cvta.to.global.u64 	%rd38, %rd3;
	cvta.to.global.u64 	%rd39, %rd2;
	cvta.to.global.u64 	%rd40, %rd1;
	mov.u32 	%r1, %tid.x;
	shl.b32 	%r2, %r1, 2;
	mov.u32 	%r3, _ZZ9kernel_62PfS_S_S_S_S_S_S_S_S_S_S_S_S_S_S_S_S_S_S_E5myVar;
	add.s32 	%r4, %r3, %r2;
	ld.shared.f32 	%f1, [%r4];
	cvt.f64.f32 	%fd1, %f1;
	mul.f64 	%fd2, %fd1, 0d401351947CFA26A2;
	cvt.rn.f32.f64 	%f2, %fd2;
	st.shared.f32 	[_ZZ9kernel_62PfS_S_S_S_S_S_S_S_S_S_S_S_S_S_S_S_S_S_S_E5myVar+8], %f2;
	ld.shared.f32 	%f3, [%r4];
	cvt.f64.f32 	%fd3, %f3;
	mul.f64 	%fd4, %fd3, 0d4045D795703F2D3C;
	cvt.rn.f32.f64 	%f4, %fd4;
	st.shared.f32 	[_ZZ9kernel_62PfS_S_S_S_S_S_S_S_S_S_S_S_S_S_S_S_S_S_S_E5myVar+36], %f4;
	ld.shared.f32 	%f5, [%r4];
	cvt.f64.f32 	%fd5, %f5;
	mul.f64 	%fd6, %fd5, 0d403C445C358AFC48;
	cvt.rn.f32.f64 	%f6, %fd6;
	st.shared.f32 	[_ZZ9kernel_62PfS_S_S_S_S_S_S_S_S_S_S_S_S_S_S_S_S_S_S_E5myVar], %f6;
	ld.shared.f32 	%f7, [%r4];
	cvt.f64.f32 	%fd7, %f7;
	mul.f64 	%fd8, %fd7, 0d3FE766C4C5974E66;
	cvt.rn.f32.f64 	%f8, %fd8;
	st.shared.f32 	[_ZZ9kernel_62PfS_S_S_S_S_S_S_S_S_S_S_S_S_S_S_S_S_S_S_E5myVar+32], %f8;
	ld.shared.f32 	%f9, [%r4];
	cvt.f64.f32 	%fd9, %f9;
	mul.f64 	%fd10, %fd9, 0d403C431A2A4DB164;
	cvt.rn.f32.f64 	%f10, %fd10;
	st.shared.f32 	[_ZZ9kernel_62PfS_S_S_S_S_S_S_S_S_S_S_S_S_S_S_S_S_S_S_E5myVar+36], %f10;
	ld.shared.f32 	%f11, [%r4];
	cvt.f64.f32 	%fd11, %f11;
	mul.f64 	%fd12, %fd11, 0d4045B539EADD590C;
	cvt.rn.f32.f64 	%f12, %fd12;
	st.shared.f32 	[_ZZ9kernel_62PfS_S_S_S_S_S_S_S_S_S_S_S_S_S_S_S_S_S_S_E5myVar+4], %f12;
	ld.shared.f32 	%f13, [%r4];
	cvt.f64.f32 	%fd13, %f13;
	mul.f64 	%fd14, %fd13, 0d4046FEA497FA5D29;
	cvt.rn.f32.f64 	%f14, %fd14;
	st.shared.f32 	[_ZZ9kernel_62PfS_S_S_S_S_S_S_S_S_S_S_S_S_S_S_S_S_S_S_E5myVar+4], %f14;
	ld.shared.f32 	%f15, [%r4];
	cvt.f64.f32 	%fd15, %f15;
	mul.f64 	%fd16, %fd15, 0d40121220BC382A13;
	cvt.rn.f32.f64 	%f16, %fd16;
	st.shared.f32 	[_ZZ9kernel_62PfS_S_S_S_S_S_S_S_S_S_S_S_S_S_S_S_S_S_S_E5myVar+28], %f16;
	ld.shared.f32 	%f17, [%r4];
	cvt.f64.f32 	%fd17, %f17;
	mul.f64 	%fd18, %fd17, 0d4029F74C09C3CE21;
	cvt.rn.f32.f64 	%f18, %fd18;
	st.shared.f32 	[_ZZ9kernel_62PfS_S_S_S_S_S_S_S_S_S_S_S_S_S_S_S_S_S_S_E5myVar+20], %f18;
	ld.shared.f32 	%f19, [%r4];
	cvt.f64.f32 	%fd19, %f19;
	mul.f64 	%fd20, %fd19, 0d4015A8E4755FFE6D;
	cvt.rn.f32.f64 	%f20, %fd20;
	st.shared.f32 	[_ZZ9kernel_62PfS_S_S_S_S_S_S_S_S_S_S_S_S_S_S_S_S_S_S_E5myVar+32], %f20;
	st.global.f32 	[%rd40], %f6;
	st.global.f32 	[%rd39+4], %f14;
	st.global.f32 	[%rd38+8], %f2;
	ld.shared.f32 	%f21, [_ZZ9kernel_62PfS_S_S_S_S_S_S_S_S_S_S_S_S_S_S_S_S_S_S_E5myVar+12];
	st.global.f32 	[%rd37+12], %f21;
	ld.shared.f32 	%f22, [_ZZ9kernel_62PfS_S_S_S_S_S_S_S_S_S_S_S_S_S_S_S_S_S_S_E5myVar+16];
	st.global.f32 	[%rd36+16], %f22;
	st.global.f32 	[%rd35+20], %f18;
	ld.shared.f32 	%f23, [_ZZ9kernel_62PfS_S_S_S_S_S_S_S_S_S_S_S_S_S_S_S_S_S_S_E5myVar+24];
	st.global.f32 	[%rd34+24], %f23;
	st.global.f32 	[%rd33+28], %f16;
	st.global.f32 	[%rd32+32], %f20;
	st.global.f32 	[%rd31+36], %f10;
	ld.shared.f32 	%f24, [_ZZ9kernel_62PfS_S_S_S_S_S_S_S_S_S_S_S_S_S_S_S_S_S_S_E5myVar+40];
	st.global.f32 	[%rd30+40], %f24;
	ld.shared.f32 	%f25, [_ZZ9kernel_62PfS_S_S_S_S_S_S_S_S_S_S_S_S_S_S_S_S_S_S_E5myVar+44];
	st.global.f32 	[%rd29+44], %f25;
	ld.shared.f32 	%f26, [_ZZ9kernel_62PfS_S_S_S_S_S_S_S_S_S_S_S_S_S_S_S_S_S_S_E5myVar+48];
	st.global.f32 	[%rd28+48], %f26;
	ld.shared.f32 	%f27, [_ZZ9kernel_62PfS_S_S_S_S_S_S_S_S_S_S_S_S_S_S_S_S_S_S_E5myVar+52];
	st.global.f32 	[%rd27+52], %f27;
	ld.shared.f32 	%f28, [_ZZ9kernel_62PfS_S_S_S_S_S_S_S_S_S_S_S_S_S_S_S_S_S_S_E5myVar+56];
	st.global.f32 	[%rd26+56], %f28;
	ld.shared.f32 	%f29, [_ZZ9kernel_62PfS_S_S_S_S_S_S_S_S_S_S_S_S_S_S_S_S_S_S_E5myVar+60];
	st.global.f32 	[%rd25+60], %f29;
	ld.shared.f32 	%f30, [_ZZ9kernel_62PfS_S_S_S_S_S_S_S_S_S_S_S_S_S_S_S_S_S_S_E5myVar+64];
	st.global.f32 	[%rd24+64], %f30;
	ld.shared.f32 	%f31, [_ZZ9kernel_62PfS_S_S_S_S_S_S_S_S_S_S_S_S_S_S_S_S_S_S_E5myVar+68];
	st.global.f32 	[%rd23+68], %f31;
	ld.shared.f32 	%f32, [_ZZ9kernel_62PfS_S_S_S_S_S_S_S_S_S_S_S_S_S_S_S_S_S_S_E5myVar+72];
	st.global.f32 	[%rd22+72], %f32;
	ld.shared.f32 	%f33, [_ZZ9kernel_62PfS_S_S_S_S_S_S_S_S_S_S_S_S_S_S_S_S_S_S_E5myVar+76];
	st.global.f32 	[%rd21+76], %f33;
	ret;

}
	// .globl	_Z9kernel_63PfS_S_S_S_S_S_S_S_S_S_S_S_S_S_S_S_S_S_S_
.visible .entry _Z9kernel_63PfS_S_S_S_S_S_S_S_S_S_S_S_S_S_S_S_S_S_S_(
	.param .u64 .ptr .align 1 _Z9kernel_63PfS_S_S_S_S_S_S_S_S_S_S_S_S_S_S_S_S_S_S__param_0,
	.param .u64 .ptr .align 1 _Z9kernel_63PfS_S_S_S_S_S_S_S_S_S_S_S_S_S_S_S_S_S_S__param_1,
	.param .u64 .ptr .align 1 _Z9kernel_63PfS_S_S_S_S_S_S_S_S_S_S_S_S_S_S_S_S_S_S__param_2,
	.param .u64 .ptr .align 1 _Z9kernel_63PfS_S_S_S_S_S_S_S_S_S_S_S_S_S_S_S_S_S_S__param_3,
	.param .u64 .ptr .align 1 _Z9kernel_63PfS_S_S_S_S_S_S_S_S_S_S_S_S_S_S_S_S_S_S__param_4,
	.param .u64 .ptr .align 1 _Z9kernel_63PfS_S_S_S_S_S_S_S_S_S_S_S_S_S_S_S_S_S_S__param_5,
	.param .u64 .ptr .align 1 _Z9kernel_63PfS_S_S_S_S_S_S_S_S_S_S_S_S_S_S_S_S_S_S__param_6,
	.param .u64 .ptr .align 1 _Z9kernel_63PfS_S_S_S_S_S_S_S_S_S_S_S_S_S_S_S_S_S_S__param_7,
	.param .u64 .ptr .align 1 _Z9kernel_63PfS_S_S_S_S_S_S_S_S_S_S_S_S_S_S_S_S_S_S__param_8,
	.param .u64 .ptr .align 1 _Z9kernel_63PfS_S_S_S_S_S_S_S_S_S_S_S_S_S_S_S_S_S_S__param_9,
	.param .u64 .ptr .align 1 _Z9kernel_63PfS_S_S_S_S_S_S_S_S_S_S_S_S_S_S_S_S_S_S__param_10,
	.param .u64 .ptr .align 1 _Z9kernel_63PfS_S_S_S_S_S_S_S_S_S_S_S_S_S_S_S_S_S_S__param_11,
	.param .u64 .ptr .align 1 _Z9kernel_63PfS_S_S_S_S_S_S_S_S_S_S_S_S_S_S_S_S_S_S__param_12,
	.param .u64 .ptr .align 1 _Z9kernel_63PfS_S_S_S_S_S_S_S_S_S_S_S_S_S_S_S_S_S_S__param_13,
	.param .u64 .ptr .align 1 _Z9kernel_63PfS_S_S_S_S_S_S_S_S_S_S_S_S_S_S_S_S_S_S__param_14,
	.param .u64 .ptr .align 1 _Z9kernel_63PfS_S_S_S_S_S_S_S_S_S_S_S_S_S_S_S_S_S_S__param_15,
	.param .u64 .ptr .align 1 _Z9kernel_63PfS_S_S_S_S_S_S_S_S_S_S_S_S_S_S_S_S_S_S__param_16,
	.param .u64 .ptr .align 1 _Z9kernel_63PfS_S_S_S_S_S_S_S_S_S_S_S_S_S_S_S_S_S_S__param_17,
	.param .u64 .ptr .align 1 _Z9kernel_63PfS_S_S_S_S_S_S_S_S_S_S_S_S_S_S_S_S_S_S__param_18,
	.param .u64 .ptr .align 1 _Z9kernel_63PfS_S_S_S_S_S_S_S_S_S_S_S_S_S_S_S_S_S_S__param_19
)
{
	.reg .b32 	%r<5>;
	.reg .b32 	%f<34>;
	.reg .b64 	%rd<41>;
	.reg .b64 	%fd<21>;
	// demoted variable
	.shared .align 4 .b8 _ZZ9kernel_63PfS_S_S_S_S_S_S_S_S_S_S_S_S_S_S_S_S_S_S_E5myVar[4096];
	ld.param.u64 	%rd1, [_Z9kernel_63PfS_S_S_S_S_S_S_S_S_S_S_S_S_S_S_S_S_S_S__param_0];
	ld.param.u64 	%rd2, [_Z9kernel_63PfS_S_S_S_S_S_S_S_S_S_S_S_S_S_S_S_S_S_S__param_1];
	ld.param.u64 	%rd3, [_Z9kernel_63PfS_S_S_S_S_S_S_S_S_S_S_S_S_S_S_S_S_S_S__param_2];
	ld.param.u64 	%rd4, [_Z9kernel_63PfS_S_S_S_S_S_S_S_S_S_S_S_S_S_S_S_S_S_S__param_3];
	ld.param.u64 	%rd5, [_Z9kernel_63PfS_S_S_S_S_S_S_S_S_S_S_S_S_S_S_S_S_S_S__param_4];
	ld.param.u64 	%rd6, [_Z9kernel_63PfS_S_S_S_S_S_S_S_S_S_S_S_S_S_S_S_S_S_S__param_5];
	ld.param.u64 	%rd7, [_Z9kernel_63PfS_S_S_S_S_S_S_S_S_S_S_S_S_S_S_S_S_S_S__param_6];
	ld.param.u64 	%rd8, [_Z9kernel_63PfS_S_S_S_S_S_S_S_S_S_S_S_S_S_S_S_S_S_S__param_7];
	ld.param.u64 	%rd9, [_Z9kernel_63PfS_S_S_S_S_S_S_S_S_S_S_S_S_S_S_S_S_S_S__param_8];
	ld.param.u64 	%rd10, [_Z9kernel_63PfS_S_S_S_S_S_S_S_S_S_S_S_S_S_S_S_S_S_S__param_9];
	ld.param.u64 	%rd11, [_Z9kernel_63PfS_S_S_S_S_S_S_S_S_S_S_S_S_S_S_S_S_S_S__param_10];
	ld.param.u64 	%rd12, [_Z9kernel_63PfS_S_S_S_S_S_S_S_S_S_S_S_S_S_S_S_S_S_S__param_11];
	ld.param.u64 	%rd13, [_Z9kernel_63PfS_S_S_S_S_S_S_S_S_S_S_S_S_S_S_S_S_S_S__param_12];
	ld.param.u64 	%rd14, [_Z9kernel_63PfS_S_S_S_S_S_S_S_S_S_S_S_S_S_S_S_S_S_S__param_13];
	ld.param.u64 	%rd15, [_Z9kernel_63PfS_S_S_S_S_S_S_S_S_S_S_S_S_S_S_S_S_S_S__param_14];
	ld.param.u64 	%rd16, [_Z9kernel_63PfS_S_S_S_S_S_S_S_S_S_S_S_S_S_S_S_S_S_S__param_15];
	ld.param.u64 	%rd17, [_Z9kernel_63PfS_S_S_S_S_S_S_S_S_S_S_S_S_S_S_S_S_S_S__param_16];
	ld.param.u64 	%rd18, [_Z9kernel_63PfS_S_S_S_S_S_S_S_S_S_S_S_S_S_S_S_S_S_S__param_17];
	ld.param.u64 	%rd19, [_Z9kernel_63PfS_S_S_S_S_S_S_S_S_S_S_S_S_S_S_S_S_S_S__param_18];
	ld.param.u64 	%rd20, [_Z9kernel_63PfS_S_S_S_S_S_S_S_S_S_S_S_S_S_S_S_S_S_S__param_19];
	cvta.to.global.u64 	%rd21, %rd20;
	cvta.to.global.u64 	%rd22, %rd19;
	cvta.to.global.u64 	%rd23, %rd18;
	cvta.to.global.u64 	%rd24, %rd17;
	cvta.to.global.u64 	%rd25, %rd16;
	cvta.to.global.u64 	%rd26, %rd15;
	cvta.to.global.u64 	%rd27, %rd14;
	cvta.to.global.u64 	%rd28, %rd13;
	cvta.to.global.u64 	%rd29, %rd12;
	cvta.to.global.u64 	%rd30, %rd11;
	cvta.to.global.u64 	%rd31, %rd10;
	cvta.to.global.u64 	%rd32, %rd9;
	cvta.to.global.u64 	%rd33, %rd8;
	cvta.to.global.u64 	%rd34, %rd7;
	cvta.to.global.u64 	%rd35, %rd6;
	cvta.to.global.u64 	%rd36, %rd5;
	cvta.to.global.u64 	%rd37, %rd4;
	cvta.to.global.u64 	%rd38, %rd3;
	cvta.to.global.u64 	%rd39, %rd2;
	cvta.to.global.u64 	%rd40, %rd1;
	mov.u32 	%r1, %tid.x;
	shl.b32 	%r2, %r1, 2;
	mov.u32 	%r3, _ZZ9kernel_63PfS_S_S_S_S_S_S_S_S_S_S_S_S_S_S_S_S_S_S_E5myVar;
	add.s32 	%r4, %r3, %r2;
	ld.shared.f32 	%f1, [%r4];
	cvt.f64.f32 	%fd1, %f1;
	mul.f64 	%fd2, %fd1, 0d401B948FD9FD36F8;
	cvt.rn.f32.f64 	%f2, %fd2;
	st.shared.f32 	[_ZZ9kernel_63PfS_S_S_S_S_S_S_S_S_S_S_S_S_S_S_S_S_S_S_E5myVar], %f2;
	ld.shared.f32 	%f3, [%r4];
	cvt.f64.f32 	%fd3, %f3;
	mul.f64 	%fd4, %fd3, 0d40226E5CF67B1C00;
	cvt.rn.f32.f64 	%f4, %fd4;
	st.shared.f32 	[_ZZ9kernel_63PfS_S_S_S_S_S_S_S_S_S_S_S_S_S_S_S_S_S_S_E5myVar+32], %f4;
	ld.shared.f32 	%f5, [%r4];
	cvt.f64.f32 	%fd5, %f5;
	mul.f64 	%fd6, %fd5, 0d4037B4EFAA4766C7;
	cvt.rn.f32.f64 	%f6, %fd6;
	st.shared.f32 	[_ZZ9kernel_63PfS_S_S_S_S_S_S_S_S_S_S_S_S_S_S_S_S_S_S_E5myVar+24], %f6;
	ld.shared.f32 	%f7, [%r4];
	cvt.f64.f32 	%fd7, %f7;
	mul.f64 	%fd8, %fd7, 0d4024834EDB2F661F;
	cvt.rn.f32.f64 	%f8, %fd8;
	st.shared.f32 	[_ZZ9kernel_63PfS_S_S_S_S_S_S_S_S_S_S_S_S_S_S_S_S_S_S_E5myVar+8], %f8;
	ld.shared.f32 	%f9, [%r4];
	cvt.f64.f32 	%fd9, %f9;
	mul.f64 	%fd10, %fd9, 0d40239610060780FE;
	cvt.rn.f32.f64 	%f10, %fd10;
	st.shared.f32 	[_ZZ9kernel_63PfS_S_S_S_S_S_S_S_S_S_S_S_S_S_S_S_S_S_S_E5myVar+12], %f10;
	ld.shared.f32 	%f11, [%r4];
	cvt.f64.f32 	%fd11, %f11;
	mul.f64 	%fd12, %fd11, 0d4021EFE5A78F25A2;
	cvt.rn.f32.f64 	%f12, %fd12;
	st.shared.f32 	[_ZZ9kernel_63PfS_S_S_S_S_S_S_S_S_S_S_S_S_S_S_S_S_S_S_E5myVar+16], %f12;
	ld.shared.f32 	%f13, [%r4];
	cvt.f64.f32 	%fd13, %f13;
	mul.f64 	%fd14, %fd13, 0d4045224C2F837B4A;
	cvt.rn.f32.f64 	%f14, %fd14;
	st.shared.f32 	[_ZZ9kernel_63PfS_S_S_S_S_S_S_S_S_S_S_S_S_S_S_S_S_S_S_E5myVar+20], %f14;
	ld.shared.f32 	%f15, [%r4];
	cvt.f64.f32 	%fd15, %f15;
	mul.f64 	%fd16, %fd15, 0d4013DDACEEE0F3CB;
	cvt.rn.f32.f64 	%f16, %fd16;
	st.shared.f32 	[_ZZ9kernel_63PfS_S_S_S_S_S_S_S_S_S_S_S_S_S_S_S_S_S_S_E5myVar+12], %f16;
	ld.shared.f32 	%f17, [%r4];
	cvt.f64.f32 	%fd17, %f17;
	mul.f64 	%fd18, %fd17, 0d4036FF038E29F9CF;
	cvt.rn.f32.f64 	%f18, %fd18;
	st.shared.f32 	[_ZZ9kernel_63PfS_S_S_S_S_S_S_S_S_S_S_S_S_S_S_S_S_S_S_E5myVar+24], %f18;
	ld.shared.f32 	%f19, [%r4];
	cvt.f64.f32 	%fd19, %f19;
	mul.f64 	%fd20, %fd19, 0d4000686A4CA4F441;
	cvt.rn.f32.f64 	%f20, %fd20;
	st.shared.f32 	[_ZZ9kernel_63PfS_S_S_S_S_S_S_S_S_S_S_S_S_S_S_S_S_S_S_E5myVar], %f20;
	st.global.f32 	[%rd40], %f20;
	ld.shared.f32 	%f21, [_ZZ9kernel_63PfS_S_S_S_S_S_S_S_S_S_S_S_S_S_S_S_S_S_S_E5myVar+4];
	st.global.f32 	[%rd39+4], %f21;
	st.global.f32 	[%rd38+8], %f8;
	st.global.f32 	[%rd37+12], %f16;
	st.global.f32 	[%rd36+16], %f12;
	st.global.f32 	[%rd35+20], %f14;
	st.global.f32 	[%rd34+24], %f18;
	ld.shared.f32 	%f22, [_ZZ9kernel_63PfS_S_S_S_S_S_S_S_S_S_S_S_S_S_S_S_S_S_S_E5myVar+28];
	st.global.f32 	[%rd33+28], %f22;
	st.global.f32 	[%rd32+32], %f4;
	ld.shared.f32 	%f23, [_ZZ9kernel_63PfS_S_S_S_S_S_S_S_S_S_S_S_S_S_S_S_S_S_S_E5myVar+36];
	st.global.f32 	[%rd31+36], %f23;
	ld.shared.f32 	%f24, [_ZZ9kernel_63PfS_S_S_S_S_S_S_S_S_S_S_S_S_S_S_S_S_S_S_E5myVar+40];
	st.global.f32 	[%rd30+40], %f24;
	ld.shared.f32 	%f25, [_ZZ9kernel_63PfS_S_S_S_S_S_S_S_S_S_S_S_S_S_S_S_S_S_S_E5myVar+44];
	st.global.f32 	[%rd29+44], %f25;
	ld.shared.f32 	%f26, [_ZZ9kernel_63PfS_S_S_S_S_S_S_S_S_S_S_S_S_S_S_S_S_S_S_E5myVar+48];
	st.global.f32 	[%rd28+48], %f26;
	ld.shared.f32 	%f27, [_ZZ9kernel_63PfS_S_S_S_S_S_S_S_S_S_S_S_S_S_S_S_S_S_S_E5myVar+52];
	st.global.f32 	[%rd27+52], %f27;
	ld.shared.f32 	%f28, [_ZZ9kernel_63PfS_S_S_S_S_S_S_S_S_S_S_S_S_S_S_S_S_S_S_E5myVar+56];
	st.global.f32 	[%rd26+56], %f28;
	ld.shared.f32 	%f29, [_ZZ9kernel_63PfS_S_S_S_S_S_S_S_S_S_S_S_S_S_S_S_S_S_S_E5myVar+60];
	st.global.f32 	[%rd25+60], %f29;
	ld.shared.f32 	%f30, [_ZZ9kernel_63PfS_S_S_S_S_S_S_S_S_S_S_S_S_S_S_S_S_S_S_E5myVar+64];
	st.global.f32 	[%rd24+64], %f30;
	ld.shared.f32 	%f31, [_ZZ9kernel_63PfS_S_S_S_S_S_S_S_S_S_S_S_S_S_S_S_S_S_S_E5myVar+68];
	st.global.f32 	[%rd23+68], %f31;
	ld.shared.f32 	%f32, [_ZZ9kernel_63PfS_S_S_S_S_S_S_S_S_S_S_S_S_S_S_S_S_S_S_E5myVar+72];
	st.global.f32 	[%rd22+72], %f32;
	ld.shared.f32 	%f33, [_ZZ9kernel_63PfS_S_S_S_S_S_S_S_S_S_S_S_S_S_S_S_S_S_S_E5myVar+76];
	st.global.f32 	[%rd21+76], %f33;
	ret;

}
	// .globl	_Z9kernel_64PfS_S_S_S_S_S_S_S_S_S_S_S_S_S_S_S_S_S_S_
.visible .entry _Z9kernel_64PfS_S_S_S_S_S_S_S_S_S_S_S_S_S_S_S_S_S_S_(
	.param .u64 .ptr .align 1 _Z9kernel_64PfS_S_S_S_S_S_S_S_S_S_S_S_S_S_S_S_S_S_S__param_0,
	.param .u64 .ptr .align 1 _Z9kernel_64PfS_S_S_S_S_S_S_S_S_S_S_S_S_S_S_S_S_S_S__param_1,
	.param .u64 .ptr .align 1 _Z9kernel_64PfS_S_S_S_S_S_S_S_S_S_S_S_S_S_S_S_S_S_S__param_2,
	.param .u64 .ptr .align 1 _Z9kernel_64PfS_S_S_S_S_S_S_S_S_S_S_S_S_S_S_S_S_S_S__param_3,
	.param .u64 .ptr .align 1 _Z9kernel_64PfS_S_S_S_S_S_S_S_S_S_S_S_S_S_S_S_S_S_S__param_4,
	.param .u64 .ptr .align 1 _Z9kernel_64PfS_S_S_S_S_S_S_S_S_S_S_S_S_S_S_S_S_S_S__param_5,
	.param .u64 .ptr .align 1 _Z9kernel_64PfS_S_S_S_S_S_S_S_S_S_S_S_S_S_S_S_S_S_S__param_6,
	.param .u64 .ptr .align 1 _Z9kernel_64PfS_S_S_S_S_S_S_S_S_S_S_S_S_S_S_S_S_S_S__param_7,
	.param .u64 .ptr .align 1 _Z9kernel_64PfS_S_S_S_S_S_S_S_S_S_S_S_S_S_S_S_S_S_S__param_8,
	.param .u64 .ptr .align 1 _Z9kernel_64PfS_S_S_S_S_S_S_S_S_S_S_S_S_S_S_S_S_S_S__param_9,
	.param .u64 .ptr .align 1 _Z9kernel_64PfS_S_S_S_S_S_S_S_S_S_S_S_S_S_S_S_S_S_S__param_10,
	.param .u64 .ptr .align 1 _Z9kernel_64PfS_S_S_S_S_S_S_S_S_S_S_S_S_S_S_S_S_S_S__param_11,
	.param .u64 .ptr .align 1 _Z9kernel_64PfS_S_S_S_S_S_S_S_S_S_S_S_S_S_S_S_S_S_S__param_12,
	.param .u64 .ptr .align 1 _Z9kernel_64PfS_S_S_S_S_S_S_S_S_S_S_S_S_S_S_S_S_S_S__param_13,
	.param .u64 .ptr .align 1 _Z9kernel_64PfS_S_S_S_S_S_S_S_S_S_S_S_S_S_S_S_S_S_S__param_14,
	.param .u64 .ptr .align 1 _Z9kernel_64PfS_S_S_S_S_S_S_S_S_S_S_S_S_S_S_S_S_S_S__param_15,
	.param .u64 .ptr .align 1 _Z9kernel_64PfS_S_S_S_S_S_S_S_S_S_S_S_S_S_S_S_S_S_S__param_16,
	.param .u64 .ptr .align 1 _Z9kernel_64PfS_S_S_S_S_S_S_S_S_S_S_S_S_S_S_S_S_S_S__param_17,
	.param .u64 .ptr .align 1 _Z9kernel_64PfS_S_S_S_S_S_S_S_S_S_S_S_S_S_S_S_S_S_S__param_18,
	.param .u64 .ptr .align 1 _Z9kernel_64PfS_S_S_S_S_S_S_S_S_S_S_S_S_S_S_S_S_S_S__param_19
)
{
	.reg .b32 	%r<5>;
	.reg .b32 	%f<35>;
	.reg .b64 	%rd<41>;
	.reg .b64 	%fd<21>;
	// demoted variable
	.shared .align 4 .b8 _ZZ9kernel_64PfS_S_S_S_S_S_S_S_S_S_S_S_S_S_S_S_S_S_S_E5myVar[4096];
	ld.param.u64 	%rd1, [_Z9kernel_64PfS_S_S_S_S_S_S_S_S_S_S_S_S_S_S_S_S_S_S__param_0];
	ld.param.u64 	%rd2, [_Z9kernel_64PfS_S_S_S_S_S_S_S_S_S_S_S_S_S_S_S_S_S_S__param_1];
	ld.param.u64 	%rd3, [_Z9kernel_64PfS_S_S_S_S_S_S_S_S_S_S_S_S_S_S_S_S_S_S__param_2];
	ld.param.u64 	%rd4, [_Z9kernel_64PfS_S_S_S_S_S_S_S_S_S_S_S_S_S_S_S_S_S_S__param_3];
	ld.param.u64 	%rd5, [_Z9kernel_64PfS_S_S_S_S_S_S_S_S_S_S_S_S_S_S_S_S_S_S__param_4];
	ld.param.u64 	%rd6, [_Z9kernel_64PfS_S_S_S_S_S_S_S_S_S_S_S_S_S_S_S_S_S_S__param_5];
	ld.param.u64 	%rd7, [_Z9kernel_64PfS_S_S_S_S_S_S_S_S_S_S_S_S_S_S_S_S_S_S__param_6];
	ld.param.u64 	%rd8, [_Z9kernel_64PfS_S_S_S_S_S_S_S_S_S_S_S_S_S_S_S_S_S_S__param_7];
	ld.param.u64 	%rd9, [_Z9kernel_64PfS_S_S_S_S_S_S_S_S_S_S_S_S_S_S_S_S_S_S__param_8];
	ld.param.u64 	%rd10, [_Z9kernel_64PfS_S_S_S_S_S_S_S_S_S_S_S_S_S_S_S_S_S_S__param_9];
	ld.param.u64 	%rd11, [_Z9kernel_64PfS_S_S_S_S_S_S_S_S_S_S_S_S_S_S_S_S_S_S__param_10];
	ld.param.u64 	%rd12, [_Z9kernel_64PfS_S_S_S_S_S_S_S_S_S_S_S_S_S_S_S_S_S_S__param_11];
	ld.param.u64 	%rd13, [_Z9kernel_64PfS_S_S_S_S_S_S_S_S_S_S_S_S_S_S_S_S_S_S__param_12];
	ld.param.u64 	%rd14, [_Z9kernel_64PfS_S_S_S_S_S_S_S_S_S_S_S_S_S_S_S_S_S_S__param_13];
	ld.param.u64 	%rd15, [_Z9kernel_64PfS_S_S_S_S_S_S_S_S_S_S_S_S_S_S_S_S_S_S__param_14];
	ld.param.u64 	%rd16, [_Z9kernel_64PfS_S_S_S_S_S_S_S_S_S_S_S_S_S_S_S_S_S_S__param_15];
	ld.param.u64 	%rd17, [_Z9kernel_64PfS_S_S_S_S_S_S_S_S_S_S_S_S_S_S_S_S_S_S__param_16];
	ld.param.u64 	%rd18, [_Z9kernel_64PfS_S_S_S_S_S_S_S_S_S_S_S_S_S_S_S_S_S_S__param_17];
	ld.param.u64 	%rd19, [_Z9kernel_64PfS_S_S_S_S_S_S_S_S_S_S_S_S_S_S_S_S_S_S__param_18];
	ld.param.u64 	%rd20, [_Z9kernel_64PfS_S_S_S_S_S_S_S_S_S_S_S_S_S_S_S_S_S_S__param_19];
	cvta.to.global.u64 	%rd21, %rd20;
	cvta.to.global.u64 	%rd22, %rd19;
	cvta.to.global.u64 	%rd23, %rd18;
	cvta.to.global.u64 	%rd24, %rd17;
	cvta.to.global.u64 	%rd25, %rd16;
	cvta.to.global.u64 	%rd26, %rd15;
	cvta.to.global.u64 	%rd27, %rd14;
	cvta.to.global.u64 	%rd28, %rd13;
	cvta.to.global.u64 	%rd29, %rd12;
	cvta.to.global.u64 	%rd30, %rd11;
	cvta.to.global.u64 	%rd31, %rd10;
	cvta.to.global.u64 	%rd32, %rd9;
	cvta.to.global.u64 	%rd33, %rd8;
	cvta.to.global.u64 	%rd34, %rd7;
	cvta.to.global.u64 	%rd35, %rd6;
	cvta.to.global.u64 	%rd36, %rd5;
	cvta.to.global.u64 	%rd37, %rd4;
	cvta.to.global.u64 	%rd38, %rd3;
	cvta.to.global.u64 	%rd39, %rd2;
	cvta.to.global.u64 	%rd40, %rd1;
	mov.u32 	%r1, %tid.x;
	shl.b32 	%r2, %r1, 2;
	mov.u32 	%r3, _ZZ9kernel_64PfS_S_S_S_S_S_S_S_S_S_S_S_S_S_S_S_S_S_S_E5myVar;
	add.s32 	%r4, %r3, %r2;
	ld.shared.f32 	%f1, [%r4];
	cvt.f64.f32 	%fd1, %f1;
	mul.f64 	%fd2, %fd1, 0d40420E28027D88C2;
	cvt.rn.f32.f64 	%f2, %fd2;
	st.shared.f32 	[_ZZ9kernel_64PfS_S_S_S_S_S_S_S_S_S_S_S_S_S_S_S_S_S_S_E5myVar+32], %f2;
	ld.shared.f32 	%f3, [%r4];
	cvt.f64.f32 	%fd3, %f3;
	mul.f64 	%fd4, %fd3, 0d4042930C1333B96B;
	cvt.rn.f32.f64 	%f4, %fd4;
	st.shared.f32 	[_ZZ9kernel_64PfS_S_S_S_S_S_S_S_S_S_S_S_S_S_S_S_S_S_S_E5myVar+20], %f4;
	ld.shared.f32 	%f5, [%r4];
	cvt.f64.f32 	%fd5, %f5;
	mul.f64 	%fd6, %fd5, 0d4048F7B7F1737543;
	cvt.rn.f32.f64 	%f6, %fd6;
	st.shared.f32 	[_ZZ9kernel_64PfS_S_S_S_S_S_S_S_S_S_S_S_S_S_S_S_S_S_S_E5myVar+8], %f6;
	ld.shared.f32 	%f7, [%r4];
	cvt.f64.f32 	%fd7, %f7;
	mul.f64 	%fd8, %fd7, 0d40307CB0079A2835;
	cvt.rn.f32.f64 	%f8, %fd8;
	st.shared.f32 	[_ZZ9kernel_64PfS_S_S_S_S_S_S_S_S_S_S_S_S_S_S_S_S_S_S_E5myVar+28], %f8;
	ld.shared.f32 	%f9, [%r4];
	cvt.f64.f32 	%fd9, %f9;
	mul.f64 	%fd10, %fd9, 0d403C9A27E0EF9980;
	cvt.rn.f32.f64 	%f10, %fd10;
	st.shared.f32 	[_ZZ9kernel_64PfS_S_S_S_S_S_S_S_S_S_S_S_S_S_S_S_S_S_S_E5myVar+8], %f10;
	ld.shared.f32 	%f11, [%r4];
	cvt.f64.f32 	%fd11, %f11;
	mul.f64 	%fd12, %fd11, 0d403D5067BE553AC5;
	cvt.rn.f32.f64 	%f12, %fd12;
	st.shared.f32 	[_ZZ9kernel_64PfS_S_S_S_S_S_S_S_S_S_S_S_S_S_S_S_S_S_S_E5myVar+4], %f12;
	ld.shared.f32 	%f13, [%r4];
	cvt.f64.f32 	%fd13, %f13;
	mul.f64 	%fd14, %fd13, 0d403C2AAA5C5F7C67;
	cvt.rn.f32.f64 	%f14, %fd14;
	st.shared.f32 	[_ZZ9kernel_64PfS_S_S_S_S_S_S_S_S_S_S_S_S_S_S_S_S_S_S_E5myVar+16], %f14;
	ld.shared.f32 	%f15, [%r4];
	cvt.f64.f32 	%fd15, %f15;
	mul.f64 	%fd16, %fd15, 0d402E7C241C3EFAE8;
	cvt.rn.f32.f64 	%f16, %fd16;
	st.shared.f32 	[_ZZ9kernel_64PfS_S_S_S_S_S_S_S_S_S_S_S_S_S_S_S_S_S_S_E5myVar+4], %f16;
	ld.shared.f32 	%f17, [%r4];
	cvt.f64.f32 	%fd17, %f17;
	mul.f64 	%fd18, %fd17, 0d40270107D912556D;
	cvt.rn.f32.f64 	%f18, %fd18;
	st.shared.f32 	[_ZZ9kernel_64PfS_S_S_S_S_S_S_S_S_S_S_S_S_S_S_S_S_S_S_E5myVar+16], %f18;
	ld.shared.f32 	%f19, [%r4];
	cvt.f64.f32 	%fd19, %f19;
	mul.f64 	%fd20, %fd19, 0d402C57C0F4517614;
	cvt.rn.f32.f64 	%f20, %fd20;
	st.shared.f32 	[_ZZ9kernel_64PfS_S_S_S_S_S_S_S_S_S_S_S_S_S_S_S_S_S_S_E5myVar+8], %f20;
	ld.shared.f32 	%f21, [_ZZ9kernel_64PfS_S_S_S_S_S_S_S_S_S_S_S_S_S_S_S_S_S_S_E5myVar];
	st.global.f32 	[%rd40], %f21;
	st.global.f32 	[%rd39+4], %f16;
	st.global.f32 	[%rd38+8], %f20;
	ld.shared.f32 	%f22, [_ZZ9kernel_64PfS_S_S_S_S_S_S_S_S_S_S_S_S_S_S_S_S_S_S_E5myVar+12];
	st.global.f32 	[%rd37+12], %f22;
	st.global.f32 	[%rd36+16], %f18;
	st.global.f32 	[%rd35+20], %f4;
	ld.shared.f32 	%f23, [_ZZ9kernel_64PfS_S_S_S_S_S_S_S_S_S_S_S_S_S_S_S_S_S_S_E5myVar+24];
	st.global.f32 	[%rd34+24], %f23;
	st.global.f32 	[%rd33+28], %f8;
	st.global.f32 	[%rd32+32], %f2;
	ld.shared.f32 	%f24, [_ZZ9kernel_64PfS_S_S_S_S_S_S_S_S_S_S_S_S_S_S_S_S_S_S_E5myVar+36];
	st.global.f32 	[%rd31+36], %f24;
	ld.shared.f32 	%f25, [_ZZ9kernel_64PfS_S_S_S_S_S_S_S_S_S_S_S_S_S_S_S_S_S_S_E5myVar+40];
	st.global.f32 	[%rd30+40], %f25;
	ld.shared.f32 	%f26, [_ZZ9kernel_64PfS_S_S_S_S_S_S_S_S_S_S_S_S_S_S_S_S_S_S_E5myVar+44];
	st.global.f32 	[%rd29+44], %f26;
	ld.shared.f32 	%f27, [_ZZ9kernel_64PfS_S_S_S_S_S_S_S_S_S_S_S_S_S_S_S_S_S_S_E5myVar+48];
	st.global.f32 	[%rd28+48], %f27;
	ld.shared.f32 	%f28, [_ZZ9kernel_64PfS_S_S_S_S_S_S_S_S_S_S_S_S_S_S_S_S_S_S_E5myVar+52];
	st.global.f32 	[%rd27+52], %f28;
	ld.shared.f32 	%f29, [_ZZ9kernel_64PfS_S_S_S_S_S_S_S_S_S_S_S_S_S_S_S_S_S_S_E5myVar+56];
	st.global.f32 	[%rd26+56], %f29;
	ld.shared.f32 	%f30, [_ZZ9kernel_64PfS_S_S_S_S_S_S_S_S_S_S_S_S_S_S_S_S_S_S_E5myVar+60];
	st.global.f32 	[%rd25+60], %f30;
	ld.shared.f32 	%f31, [_ZZ9kernel_64PfS_S_S_S_S_S_S_S_S_S_S_S_S_S_S_S_S_S_S_E5myVar+64];
	st.global.f32 	[%rd24+64], %f31;
	ld.shared.f32 	%f32, [_ZZ9kernel_64PfS_S_S_S_S_S_S_S_S_S_S_S_S_S_S_S_S_S_S_E5myVar+68];
	st.global.f32 	[%rd23+68], %f32;
	ld.shared.f32 	%f33, [_ZZ9kernel_64PfS_S_S_S_S_S_S_S_S_S_S_S_S_S_S_S_S_S_S_E5myVar+72];
	st.global.f32 	[%rd22+72], %f33;
	ld.shared.f32 	%f34, [_ZZ9kernel_64PfS_S_S_S_S_S_S_S_S_S_S_S_S_S_S_S_S_S_S_E5myVar+76];
	st.global.f32 	[%rd21+76], %f34;
	ret;

}
	// .globl	_Z9kernel_65PfS_S_S_S_S_S_S_S_S_S_S_S_S_S_S_S_S_S_S_
.visible .entry _Z9kernel_65PfS_S_S_S_S_S_S_S_S_S_S_S_S_S_S_S_S_S_S_(
	.param .u64 .ptr .align 1 _Z9kernel_65PfS_S_S_S_S_S_S_S_S_S_S_S_S_S_S_S_S_S_S__param_0,
	.param .u64 .ptr .align 1 _Z9kernel_65PfS_S_S_S_S_S_S_S_S_S_S_S_S_S_S_S_S_S_S__param_1,
	.param .u64 .ptr .align 1 _Z9kernel_65PfS_S_S_S_S_S_S_S_S_S_S_S_S_S_S_S_S_S_S__param_2,
	.param .u64 .ptr .align 1 _Z9kernel_65PfS_S_S_S_S_S_S_S_S_S_S_S_S_S_S_S_S_S_S__param_3,
	.param .u64 .ptr .align 1 _Z9kernel_65PfS_S_S_S_S_S_S_S_S_S_S_S_S_S_S_S_S_S_S__param_4,
	.param .u64 .ptr .align 1 _Z9kernel_65PfS_S_S_S_S_S_S_S_S_S_S_S_S_S_S_S_S_S_S__param_5,
	.param .u64 .ptr .align 1 _Z9kernel_65PfS_S_S_S_S_S_S_S_S_S_S_S_S_S_S_S_S_S_S__param_6,
	.param .u64 .ptr .align 1 _Z9kernel_65PfS_S_S_S_S_S_S_S_S_S_S_S_S_S_S_S_S_S_S__param_7,
	.param .u64 .ptr .align 1 _Z9kernel_65PfS_S_S_S_S_S_S_S_S_S_S_S_S_S_S_S_S_S_S__param_8,
	.param .u64 .ptr .align 1 _Z9kernel_65PfS_S_S_S_S_S_S_S_S_S_S_S_S_S_S_S_S_S_S__param_9,
	.param .u64 .ptr .align 1 _Z9kernel_65PfS_S_S_S_S_S_S_S_S_S_S_S_S_S_S_S_S_S_S__param_10,
	.param .u64 .ptr .align 1 _Z9kernel_65PfS_S_S_S_S_S_S_S_S_S_S_S_S_S_S_S_S_S_S__param_11,
	.param .u64 .ptr .align 1 _Z9kernel_65PfS_S_S_S_S_S_S_S_S_S_S_S_S_S_S_S_S_S_S__param_12,
	.param .u64 .ptr .align 1 _Z9kernel_65PfS_S_S_S_S_S_S_S_S_S_S_S_S_S_S_S_S_S_S__param_13,
	.param .u64 .ptr .align 1 _Z9kernel_65PfS_S_S_S_S_S_S_S_S_S_S_S_S_S_S_S_S_S_S__param_14,
	.param .u64 .ptr .align 1 _Z9kernel_65PfS_S_S_S_S_S_S_S_S_S_S_S_S_S_S_S_S_S_S__param_15,
	.param .u64 .ptr .align 1 _Z9kernel_65PfS_S_S_S_S_S_S_S_S_S_S_S_S_S_S_S_S_S_S__param_16,
	.param .u64 .ptr .align 1 _Z9kernel_65PfS_S_S_S_S_S_S_S_S_S_S_S_S_S_S_S_S_S_S__param_17,
	.param .u64 .ptr .align 1 _Z9kernel_65PfS_S_S_S_S_S_S_S_S_S_S_S_S_S_S_S_S_S_S__param_18,
	.param .u64 .ptr .align 1 _Z9kernel_65PfS_S_S_S_S_S_S_S_S_S_S_S_S_S_S_S_S_S_S__param_19
)
{
	.reg .b32 	%r<5>;
	.reg .b32 	%f<36>;
	.reg .b64 	%rd<41>;
	.reg .b64 	%fd<21>;
	// demoted variable
	.shared .align 4 .b8 _ZZ9kernel_65PfS_S_S_S_S_S_S_S_S_S_S_S_S_S_S_S_S_S_S_E5myVar[4096];
	ld.param.u64 	%rd1, [_Z9kernel_65PfS_S_S_S_S_S_S_S_S_S_S_S_S_S_S_S_S_S_S__param_0];
	ld.param.u64 	%rd2, [_Z9kernel_65PfS_S_S_S_S_S_S_S_S_S_S_S_S_S_S_S_S_S_S__param_1];
	ld.param.u64 	%rd3, [_Z9kernel_65PfS_S_S_S_S_S_S_S_S_S_S_S_S_S_S_S_S_S_S__param_2];
	ld.param.u64 	%rd4, [_Z9kernel_65PfS_S_S_S_S_S_S_S_S_S_S_S_S_S_S_S_S_S_S__param_3];
	ld.param.u64 	%rd5, [_Z9kernel_65PfS_S_S_S_S_S_S_S_S_S_S_S_S_S_S_S_S_S_S__param_4];
	ld.param.u64 	%rd6, [_Z9kernel_65PfS_S_S_S_S_S_S_S_S_S_S_S_S_S_S_S_S_S_S__param_5];
	ld.param.u64 	%rd7, [_Z9kernel_65PfS_S_S_S_S_S_S_S_S_S_S_S_S_S_S_S_S_S_S__param_6];
	ld.param.u64 	%rd8, [_Z9kernel_65PfS_S_S_S_S_S_S_S_S_S_S_S_S_S_S_S_S_S_S__param_7];
	ld.param.u64 	%rd9, [_Z9kernel_65PfS_S_S_S_S_S_S_S_S_S_S_S_S_S_S_S_S_S_S__param_8];
	ld.param.u64 	%rd10, [_Z9kernel_65PfS_S_S_S_S_S_S_S_S_S_S_S_S_S_S_S_S_S_S__param_9];
	ld.param.u64 	%rd11, [_Z9kernel_65PfS_S_S_S_S_S_S_S_S_S_S_S_S_S_S_S_S_S_S__param_10];
	ld.param.u64 	%rd12, [_Z9kernel_65PfS_S_S_S_S_S_S_S_S_S_S_S_S_S_S_S_S_S_S__param_11];
	ld.param.u64 	%rd13, [_Z9kernel_65PfS_S_S_S_S_S_S_S_S_S_S_S_S_S_S_S_S_S_S__param_12];
	ld.param.u64 	%rd14, [_Z9kernel_65PfS_S_S_S_S_S_S_S_S_S_S_S_S_S_S_S_S_S_S__param_13];
	ld.param.u64 	%rd15, [_Z9kernel_65PfS_S_S_S_S_S_S_S_S_S_S_S_S_S_S_S_S_S_S__param_14];
	ld.param.u64 	%rd16, [_Z9kernel_65PfS_S_S_S_S_S_S_S_S_S_S_S_S_S_S_S_S_S_S__param_15];
	ld.param.u64 	%rd17, [_Z9kernel_65PfS_S_S_S_S_S_S_S_S_S_S_S_S_S_S_S_S_S_S__param_16];
	ld.param.u64 	%rd18, [_Z9kernel_65PfS_S_S_S_S_S_S_S_S_S_S_S_S_S_S_S_S_S_S__param_17];
	ld.param.u64 	%rd19, [_Z9kernel_65PfS_S_S_S_S_S_S_S_S_S_S_S_S_S_S_S_S_S_S__param_18];
	ld.param.u64 	%rd20, [_Z9kernel_65PfS_S_S_S_S_S_S_S_S_S_S_S_S_S_S_S_S_S_S__param_19];
	cvta.to.global.u64 	%rd21, %rd20;
	cvta.to.global.u64 	%rd22, %rd19;
	cvta.to.global.u64 	%rd23, %rd18;
	cvta.to.global.u64 	%rd24, %rd17;
	cvta.to.global.u64 	%rd25, %rd16;
	cvta.to.global.u64 	%rd26, %rd15;
	cvta.to.global.u64 	%rd27, %rd14;
	cvta.to.global.u64 	%rd28, %rd13;
	cvta.to.global.u64 	%rd29, %rd12;
	cvta.to.global.u64 	%rd30, %rd11;
	cvta.to.global.u64 	%rd31, %rd10;
	cvta.to.global.u64 	%rd32, %rd9;
	cvta.to.global.u64 	%rd33, %rd8;
	cvta.to.global.u64 	%rd34, %rd7;
	cvta.to.global.u64 	%rd35, %rd6;
	cvta.to.global.u64 	%rd36, %rd5;
	cvta.to.global.u64 	%rd37, %rd4;
	cvta.to.global.u64 	%rd38, %rd3;
	cvta.to.global.u64 	%rd39, %rd2;
	cvta.to.global.u64 	%rd40, %rd1;
	mov.u32 	%r1, %tid.x;
	shl.b32 	%r2, %r1, 2;
	mov.u32 	%r3, _ZZ9kernel_65PfS_S_S_S_S_S_S_S_S_S_S_S_S_S_S_S_S_S_S_E5myVar;
	add.s32 	%r4, %r3, %r2;
	ld.shared.f32 	%f1, [%r4];
	cvt.f64.f32 	%fd1, %f1;
	mul.f64 	%fd2, %fd1, 0d4043A8113C68661B;
	cvt.rn.f32.f64 	%f2, %fd2;
	st.shared.f32 	[_ZZ9kernel_65PfS_S_S_S_S_S_S_S_S_S_S_S_S_S_S_S_S_S_S_E5myVar+28], %f2;
	ld.shared.f32 	%f3, [%r4];
	cvt.f64.f32 	%fd3, %f3;
	mul.f64 	%fd4, %fd3, 0d403CA73BD9CAE211;
	cvt.rn.f32.f64 	%f4, %fd4;
	st.shared.f32 	[_ZZ9kernel_65PfS_S_S_S_S_S_S_S_S_S_S_S_S_S_S_S_S_S_S_E5myVar+4], %f4;
	ld.shared.f32 	%f5, [%r4];
	cvt.f64.f32 	%fd5, %f5;
	mul.f64 	%fd6, %fd5, 0d4032D068EC52A412;
	cvt.rn.f32.f64 	%f6, %fd6;
	st.shared.f32 	[_ZZ9kernel_65PfS_S_S_S_S_S_S_S_S_S_S_S_S_S_S_S_S_S_S_E5myVar+20], %f6;
	ld.shared.f32 	%f7, [%r4];
	cvt.f64.f32 	%fd7, %f7;
	mul.f64 	%fd8, %fd7, 0d40407F4F61672325;
	cvt.rn.f32.f64 	%f8, %fd8;
	st.shared.f32 	[_ZZ9kernel_65PfS_S_S_S_S_S_S_S_S_S_S_S_S_S_S_S_S_S_S_E5myVar], %f8;
	ld.shared.f32 	%f9, [%r4];
	cvt.f64.f32 	%fd9, %f9;
	mul.f64 	%fd10, %fd9, 0d4043E0542E557DE1;
	cvt.rn.f32.f64 	%f10, %fd10;
	st.shared.f32 	[_ZZ9kernel_65PfS_S_S_S_S_S_S_S_S_S_S_S_S_S_S_S_S_S_S_E5myVar+8], %f10;
	ld.shared.f32 	%f11, [%r4];
	cvt.f64.f32 	%fd11, %f11;
	mul.f64 	%fd12, %fd11, 0d403A45D12CADDDF4;
	cvt.rn.f32.f64 	%f12, %fd12;
	st.shared.f32 	[_ZZ9kernel_65PfS_S_S_S_S_S_S_S_S_S_S_S_S_S_S_S_S_S_S_E5myVar+8], %f12;
	ld.shared.f32 	%f13, [%r4];
	cvt.f64.f32 	%fd13, %f13;
	mul.f64 	%fd14, %fd13, 0d4034A303E20CCFF2;
	cvt.rn.f32.f64 	%f14, %fd14;
	st.shared.f32 	[_ZZ9kernel_65PfS_S_S_S_S_S_S_S_S_S_S_S_S_S_S_S_S_S_S_E5myVar+20], %f14;
	ld.shared.f32 	%f15, [%r4];
	cvt.f64.f32 	%fd15, %f15;
	mul.f64 	%fd16, %fd15, 0d3FE3B18FC504816F;
	cvt.rn.f32.f64 	%f16, %fd16;
	st.shared.f32 	[_ZZ9kernel_65PfS_S_S_S_S_S_S_S_S_S_S_S_S_S_S_S_S_S_S_E5myVar+20], %f16;
	ld.shared.f32 	%f17, [%r4];
	cvt.f64.f32 	%fd17, %f17;
	mul.f64 	%fd18, %fd17, 0d402D18EC74320104;
	cvt.rn.f32.f64 	%f18, %fd18;
	st.shared.f32 	[_ZZ9kernel_65PfS_S_S_S_S_S_S_S_S_S_S_S_S_S_S_S_S_S_S_E5myVar+8], %f18;
	ld.shared.f32 	%f19, [%r4];
	cvt.f64.f32 	%fd19, %f19;
	mul.f64 	%fd20, %fd19, 0d4010126E5471715C;
	cvt.rn.f32.f64 	%f20, %fd20;
	st.shared.f32 	[_ZZ9kernel_65PfS_S_S_S_S_S_S_S_S_S_S_S_S_S_S_S_S_S_S_E5myVar+8], %f20;
	st.global.f32 	[%rd40], %f8;
	st.global.f32 	[%rd39+4], %f4;
	st.global.f32 	[%rd38+8], %f20;
	ld.shared.f32 	%f21, [_ZZ9kernel_65PfS_S_S_S_S_S_S_S_S_S_S_S_S_S_S_S_S_S_S_E5myVar+12];
	st.global.f32 	[%rd37+12], %f21;
	ld.shared.f32 	%f22, [_ZZ9kernel_65PfS_S_S_S_S_S_S_S_S_S_S_S_S_S_S_S_S_S_S_E5myVar+16];
	st.global.f32 	[%rd36+16], %f22;
	st.global.f32 	[%rd35+20], %f16;
	ld.shared.f32 	%f23, [_ZZ9kernel_65PfS_S_S_S_S_S_S_S_S_S_S_S_S_S_S_S_S_S_S_E5myVar+24];
	st.global.f32 	[%rd34+24], %f23;
	st.global.f32 	[%rd33+28], %f2;
	ld.shared.f32 	%f24, [_ZZ9kernel_65PfS_S_S_S_S_S_S_S_S_S_S_S_S_S_S_S_S_S_S_E5myVar+32];
	st.global.f32 	[%rd32+32], %f24;
	ld.shared.f32 	%f25, [_ZZ9kernel_65PfS_S_S_S_S_S_S_S_S_S_S_S_S_S_S_S_S_S_S_E5myVar+36];
	st.global.f32 	[%rd31+36], %f25;
	ld.shared.f32 	%f26, [_ZZ9kernel_65PfS_S_S_S_S_S_S_S_S_S_S_S_S_S_S_S_S_S_S_E5myVar+40];
	st.global.f32 	[%rd30+40], %f26;
	ld.shared.f32 	%f27, [_ZZ9kernel_65PfS_S_S_S_S_S_S_S_S_S_S_S_S_S_S_S_S_S_S_E5myVar+44];
	st.global.f32 	[%rd29+44], %f27;
	ld.shared.f32 	%f28, [_ZZ9kernel_65PfS_S_S_S_S_S_S_S_S_S_S_S_S_S_S_S_S_S_S_E5myVar+48];
	st.global.f32 	[%rd28+48], %f28;
	ld.shared.f32 	%f29, [_ZZ9kernel_65PfS_S_S_S_S_S_S_S_S_S_S_S_S_S_S_S_S_S_S_E5myVar+52];
	st.global.f32 	[%rd27+52], %f29;
	ld.shared.f32 	%f30, [_ZZ9kernel_65PfS_S_S_S_S_S_S_S_S_S_S_S_S_S_S_S_S_S_S_E5myVar+56];
	st.global.f32 	[%rd26+56], %f30;
	ld.shared.f32 	%f31, [_ZZ9kernel_65PfS_S_S_S_S_S_S_S_S_S_S_S_S_S_S_S_S_S_S_E5myVar+60];
	st.global.f32 	[%rd25+60], %f31;
	ld.shared.f32 	%f32, [_ZZ9kernel_65PfS_S_S_S_S_S_S_S_S_S_S_S_S_S_S_S_S_S_S_E5myVar+64];
	st.global.f32 	[%rd24+64], %f32;
	ld.shared.f32 	%f33, [_ZZ9kernel_65PfS_S_S_S_S_S_S_S_S_S_S_S_S_S_S_S_S_S_S_E5myVar+68];
	st.global.f32 	[%rd23+68], %f33;
	ld.shared.f32 	%f34, [_ZZ9kernel_65PfS_S_S_S_S_S_S_S_S_S_S_S_S_S_S_S_S_S_S_E5myVar+72];
	st.global.f32 	[%rd22+72], %f34;
	ld.shared.f32 	%f35, [_ZZ9kernel_65PfS_S_S_S_S_S_S_S_S_S_S_S_S_S_S_S_S_S_S_E5myVar+76];
	st.global.f32 	[%rd21+76], %f35;
	ret;

}
	// .globl	_Z9kernel_66PfS_S_S_S_S_S_S_S_S_S_S_S_S_S_S_S_S_S_S_
.visible .entry _Z9kernel_66PfS_S_S_S_S_S_S_S_S_S_S_S_S_S_S_S_S_S_S_(
	.param .u64 .ptr .align 1 _Z9kernel_66PfS_S_S_S_S_S_S_S_S_S_S_S_S_S_S_S_S_S_S__param_0,
	.param .u64 .ptr .align 1 _Z9kernel_66PfS_S_S_S_S_S_S_S_S_S_S_S_S_S_S_S_S_S_S__param_1,
	.param .u64 .ptr .align 1 _Z9kernel_66PfS_S_S_S_S_S_S_S_S_S_S_S_S_S_S_S_S_S_S__param_2,
	.param .u64 .ptr .align 1 _Z9kernel_66PfS_S_S_S_S_S_S_S_S_S_S_S_S_S_S_S_S_S_S__param_3,
	.param .u64 .ptr .align 1 _Z9kernel_66PfS_S_S_S_S_S_S_S_S_S_S_S_S_S_S_S_S_S_S__param_4,
	.param .u64 .ptr .align 1 _Z9kernel_66PfS_S_S_S_S_S_S_S_S_S_S_S_S_S_S_S_S_S_S__param_5,
	.param .u64 .ptr .align 1 _Z9kernel_66PfS_S_S_S_S_S_S_S_S_S_S_S_S_S_S_S_S_S_S__param_6,
	.param .u64 .ptr .align 1 _Z9kernel_66PfS_S_S_S_S_S_S_S_S_S_S_S_S_S_S_S_S_S_S__param_7,
	.param .u64 .ptr .align 1 _Z9kernel_66PfS_S_S_S_S_S_S_S_S_S_S_S_S_S_S_S_S_S_S__param_8,
	.param .u64 .ptr .align 1 _Z9kernel_66PfS_S_S_S_S_S_S_S_S_S_S_S_S_S_S_S_S_S_S__param_9,
	.param .u64 .ptr .align 1 _Z9kernel_66PfS_S_S_S_S_S_S_S_S_S_S_S_S_S_S_S_S_S_S__param_10,
	.param .u64 .ptr .align 1 _Z9kernel_66PfS_S_S_S_S_S_S_S_S_S_S_S_S_S_S_S_S_S_S__param_11,
	.param .u64 .ptr .align 1 _Z9kernel_66PfS_S_S_S_S_S_S_S_S_S_S_S_S_S_S_S_S_S_S__param_12,
	.param .u64 .ptr .align 1 _Z9kernel_66PfS_S_S_S_S_S_S_S_S_S_S_S_S_S_S_S_S_S_S__param_13,
	.param .u64 .ptr .align 1 _Z9kernel_66PfS_S_S_S_S_S_S_S_S_S_S_S_S_S_S_S_S_S_S__param_14,
	.param .u64 .ptr .align 1 _Z9kernel_66PfS_S_S_S_S_S_S_S_S_S_S_S_S_S_S_S_S_S_S__param_15,
	.param .u64 .ptr .align 1 _Z9kernel_66PfS_S_S_S_S_S_S_S_S_S_S_S_S_S_S_S_S_S_S__param_16,
	.param .u64 .ptr .align 1 _Z9kernel_66PfS_S_S_S_S_S_S_S_S_S_S_S_S_S_S_S_S_S_S__param_17,
	.param .u64 .ptr .align 1 _Z9kernel_66PfS_S_S_S_S_S_S_S_S_S_S_S_S_S_S_S_S_S_S__param_18,
	.param .u64 .ptr .align 1 _Z9kernel_66PfS_S_S_S_S_S_S_S_S_S_S_S_S_S_S_S_S_S_S__param_19
)
{
	.reg .b32 	%r<5>;
	.reg .b32 	%f<35>;
	.reg .b64 	%rd<41>;
	.reg .b64 	%fd<21>;
	// demoted variable
	.shared .align 4 .b8 _ZZ9kernel_66PfS_S_S_S_S_S_S_S_S_S_S_S_S_S_S_S_S_S_S_E5myVar[4096];
	ld.param.u64 	%rd1, [_Z9kernel_66PfS_S_S_S_S_S_S_S_S_S_S_S_S_S_S_S_S_S_S__param_0];
	ld.param.u64 	%rd2, [_Z9kernel_66PfS_S_S_S_S_S_S_S_S_S_S_S_S_S_S_S_S_S_S__param_1];
	ld.param.u64 	%rd3, [_Z9kernel_66PfS_S_S_S_S_S_S_S_S_S_S_S_S_S_S_S_S_S_S__param_2];
	ld.param.u64 	%rd4, [_Z9kernel_66PfS_S_S_S_S_S_S_S_S_S_S_S_S_S_S_S_S_S_S__param_3];
	ld.param.u64 	%rd5, [_Z9kernel_66PfS_S_S_S_S_S_S_S_S_S_S_S_S_S_S_S_S_S_S__param_4];
	ld.param.u64 	%rd6, [_Z9kernel_66PfS_S_S_S_S_S_S_S_S_S_S_S_S_S_S_S_S_S_S__param_5];
	ld.param.u64 	%rd7, [_Z9kernel_66PfS_S_S_S_S_S_S_S_S_S_S_S_S_S_S_S_S_S_S__param_6];
	ld.param.u64 	%rd8, [_Z9kernel_66PfS_S_S_S_S_S_S_S_S_S_S_S_S_S_S_S_S_S_S__param_7];
	ld.param.u64 	%rd9, [_Z9kernel_66PfS_S_S_S_S_S_S_S_S_S_S_S_S_S_S_S_S_S_S__param_8];
	ld.param.u64 	%rd10, [_Z9kernel_66PfS_S_S_S_S_S_S_S_S_S_S_S_S_S_S_S_S_S_S__param_9];
	ld.param.u64 	%rd11, [_Z9kernel_66PfS_S_S_S_S_S_S_S_S_S_S_S_S_S_S_S_S_S_S__param_10];
	ld.param.u64 	%rd12, [_Z9kernel_66PfS_S_S_S_S_S_S_S_S_S_S_S_S_S_S_S_S_S_S__param_11];
	ld.param.u64 	%rd13, [_Z9kernel_66PfS_S_S_S_S_S_S_S_S_S_S_S_S_S_S_S_S_S_S__param_12];
	ld.param.u64 	%rd14, [_Z9kernel_66PfS_S_S_S_S_S_S_S_S_S_S_S_S_S_S_S_S_S_S__param_13];
	ld.param.u64 	%rd15, [_Z9kernel_66PfS_S_S_S_S_S_S_S_S_S_S_S_S_S_S_S_S_S_S__param_14];
	ld.param.u64 	%rd16, [_Z9kernel_66PfS_S_S_S_S_S_S_S_S_S_S_S_S_S_S_S_S_S_S__param_15];
	ld.param.u64 	%rd17, [_Z9kernel_66PfS_S_S_S_S_S_S_S_S_S_S_S_S_S_S_S_S_S_S__param_16];
	ld.param.u64 	%rd18, [_Z9kernel_66PfS_S_S_S_S_S_S_S_S_S_S_S_S_S_S_S_S_S_S__param_17];
	ld.param.u64 	%rd19, [_Z9kernel_66PfS_S_S_S_S_S_S_S_S_S_S_S_S_S_S_S_S_S_S__param_18];
	ld.param.u64 	%rd20, [_Z9kernel_66PfS_S_S_S_S_S_S_S_S_S_S_S_S_S_S_S_S_S_S__param_19];
	cvta.to.global.u64 	%rd21, %rd20;
	cvta.to.global.u64 	%rd22, %rd19;
	cvta.to.global.u64 	%rd23, %rd18;
	cvta.to.global.u64 	%rd24, %rd17;
	cvta.to.global.u64 	%rd25, %rd16;
	cvta.to.global.u64 	%rd26, %rd15;
	cvta.to.global.u64 	%rd27, %rd14;
	cvta.to.global.u64 	%rd28, %rd13;
	cvta.to.global.u64 	%rd29, %rd12;
	cvta.to.global.u64 	%rd30, %rd11;
	cvta.to.global.u64 	%rd31, %rd10;
	cvta.to.global.u64 	%rd32, %rd9;
	cvta.to.global.u64 	%rd33, %rd8;
	cvta.to.global.u64 	%rd34, %rd7;
	cvta.to.global.u64 	%rd35, %rd6;
	cvta.to.global.u64 	%rd36, %rd5;
	cvta.to.global.u64 	%rd37, %rd4;
	cvta.to.global.u64 	%rd38, %rd3;
	cvta.to.global.u64 	%rd39, %rd2;
	cvta.to.global.u64 	%rd40, %rd1;
	mov.u32 	%r1, %tid.x;
	shl.b32 	%r2, %r1, 2;
	mov.u32 	%r3, _ZZ9kernel_66PfS_S_S_S_S_S_S_S_S_S_S_S_S_S_S_S_S_S_S_E5myVar;
	add.s32 	%r4, %r3, %r2;
	ld.shared.f32 	%f1, [%r4];
	cvt.f64.f32 	%fd1, %f1;
	mul.f64 	%fd2, %fd1, 0d403C338A19C9D5A2;
	cvt.rn.f32.f64 	%f2, %fd2;
	st.shared.f32 	[_ZZ9kernel_66PfS_S_S_S_S_S_S_S_S_S_S_S_S_S_S_S_S_S_S_E5myVar+8], %f2;
	ld.shared.f32 	%f3, [%r4];
	cvt.f64.f32 	%fd3, %f3;
	mul.f64 	%fd4, %fd3, 0d4044BBACD5B6805A;
	cvt.rn.f32.f64 	%f4, %fd4;
	st.shared.f32 	[_ZZ9kernel_66PfS_S_S_S_S_S_S_S_S_S_S_S_S_S_S_S_S_S_S_E5myVar+20], %f4;
	ld.shared.f32 	%f5, [%r4];
	cvt.f64.f32 	%fd5, %f5;
	mul.f64 	%fd6, %fd5, 0d402D5BA94BBE4474;
	cvt.rn.f32.f64 	%f6, %fd6;
	st.shared.f32 	[_ZZ9kernel_66PfS_S_S_S_S_S_S_S_S_S_S_S_S_S_S_S_S_S_S_E5myVar+4], %f6;
	ld.shared.f32 	%f7, [%r4];
	cvt.f64.f32 	%fd7, %f7;
	mul.f64 	%fd8, %fd7, 0d3FF7FC105186DB51;
	cvt.rn.f32.f64 	%f8, %fd8;
	st.shared.f32 	[_ZZ9kernel_66PfS_S_S_S_S_S_S_S_S_S_S_S_S_S_S_S_S_S_S_E5myVar+32], %f8;
	ld.shared.f32 	%f9, [%r4];
	cvt.f64.f32 	%fd9, %f9;
	mul.f64 	%fd10, %fd9, 0d40435F5126634118;
	cvt.rn.f32.f64 	%f10, %fd10;
	st.shared.f32 	[_ZZ9kernel_66PfS_S_S_S_S_S_S_S_S_S_S_S_S_S_S_S_S_S_S_E5myVar], %f10;
	ld.shared.f32 	%f11, [%r4];
	cvt.f64.f32 	%fd11, %f11;
	mul.f64 	%fd12, %fd11, 0d401BD1C36976BC1F;
	cvt.rn.f32.f64 	%f12, %fd12;
	st.shared.f32 	[_ZZ9kernel_66PfS_S_S_S_S_S_S_S_S_S_S_S_S_S_S_S_S_S_S_E5myVar+4], %f12;
	ld.shared.f32 	%f13, [%r4];
	cvt.f64.f32 	%fd13, %f13;
	mul.f64 	%fd14, %fd13, 0d401E562BAE03B3EA;
	cvt.rn.f32.f64 	%f14, %fd14;
	st.shared.f32 	[_ZZ9kernel_66PfS_S_S_S_S_S_S_S_S_S_S_S_S_S_S_S_S_S_S_E5myVar+32], %f14;
	ld.shared.f32 	%f15, [%r4];
	cvt.f64.f32 	%fd15, %f15;
	mul.f64 	%fd16, %fd15, 0d4018010A569B1748;
	cvt.rn.f32.f64 	%f16, %fd16;
	st.shared.f32 	[_ZZ9kernel_66PfS_S_S_S_S_S_S_S_S_S_S_S_S_S_S_S_S_S_S_E5myVar], %f16;
	ld.shared.f32 	%f17, [%r4];
	cvt.f64.f32 	%fd17, %f17;
	mul.f64 	%fd18, %fd17, 0d400075653C9ABB02;
	cvt.rn.f32.f64 	%f18, %fd18;
	st.shared.f32 	[_ZZ9kernel_66PfS_S_S_S_S_S_S_S_S_S_S_S_S_S_S_S_S_S_S_E5myVar+24], %f18;
	ld.shared.f32 	%f19, [%r4];
	cvt.f64.f32 	%fd19, %f19;
	mul.f64 	%fd20, %fd19, 0d4033E0AC4B4D056C;
	cvt.rn.f32.f64 	%f20, %fd20;
	st.shared.f32 	[_ZZ9kernel_66PfS_S_S_S_S_S_S_S_S_S_S_S_S_S_S_S_S_S_S_E5myVar+8], %f20;
	st.global.f32 	[%rd40], %f16;
	st.global.f32 	[%rd39+4], %f12;
	st.global.f32 	[%rd38+8], %f20;
	ld.shared.f32 	%f21, [_ZZ9kernel_66PfS_S_S_S_S_S_S_S_S_S_S_S_S_S_S_S_S_S_S_E5myVar+12];
	st.global.f32 	[%rd37+12], %f21;
	ld.shared.f32 	%f22, [_ZZ9kernel_66PfS_S_S_S_S_S_S_S_S_S_S_S_S_S_S_S_S_S_S_E5myVar+16];
	st.global.f32 	[%rd36+16], %f22;
	st.global.f32 	[%rd35+20], %f4;
	st.global.f32 	[%rd34+24], %f18;
	ld.shared.f32 	%f23, [_ZZ9kernel_66PfS_S_S_S_S_S_S_S_S_S_S_S_S_S_S_S_S_S_S_E5myVar+28];
	st.global.f32 	[%rd33+28], %f23;
	st.global.f32 	[%rd32+32], %f14;
	ld.shared.f32 	%f24, [_ZZ9kernel_66PfS_S_S_S_S_S_S_S_S_S_S_S_S_S_S_S_S_S_S_E5myVar+36];
	st.global.f32 	[%rd31+36], %f24;
	ld.shared.f32 	%f25, [_ZZ9kernel_66PfS_S_S_S_S_S_S_S_S_S_S_S_S_S_S_S_S_S_S_E5myVar+40];
	st.global.f32 	[%rd30+40], %f25;
	ld.shared.f32 	%f26, [_ZZ9kernel_66PfS_S_S_S_S_S_S_S_S_S_S_S_S_S_S_S_S_S_S_E5myVar+44];
	st.global.f32 	[%rd29+44], %f26;
	ld.shared.f32 	%f27, [_ZZ9kernel_66PfS_S_S_S_S_S_S_S_S_S_S_S_S_S_S_S_S_S_S_E5myVar+48];
	st.global.f32 	[%rd28+48], %f27;
	ld.shared.f32 	%f28, [_ZZ9kernel_66PfS_S_S_S_S_S_S_S_S_S_S_S_S_S_S_S_S_S_S_E5myVar+52];
	st.global.f32 	[%rd27+52], %f28;
	ld.shared.f32 	%f29, [_ZZ9kernel_66PfS_S_S_S_S_S_S_S_S_S_S_S_S_S_S_S_S_S_S_E5myVar+56];
	st.global.f32 	[%rd26+56], %f29;
	ld.shared.f32 	%f30, [_ZZ9kernel_66PfS_S_S_S_S_S_S_S_S_S_S_S_S_S_S_S_S_S_S_E5myVar+60];
	st.global.f32 	[%rd25+60], %f30;
	ld.shared.f32 	%f31, [_ZZ9kernel_66PfS_S_S_S_S_S_S_S_S_S_S_S_S_S_S_S_S_S_S_E5myVar+64];
	st.global.f32 	[%rd24+64], %f31;
	ld.shared.f32 	%f32, [_ZZ9kernel_66PfS_S_S_S_S_S_S_S_S_S_S_S_S_S_S_S_S_S_S_E5myVar+68];
	st.global.f32 	[%rd23+68], %f32;
	ld.shared.f32 	%f33, [_ZZ9kernel_66PfS_S_S_S_S_S_S_S_S_S_S_S_S_S_S_S_S_S_S_E5myVar+72];
	st.global.f32 	[%rd22+72], %f33;
	ld.shared.f32 	%f34, [_ZZ9kernel_66PfS_S_S_S_S_S_S_S_S_S_S_S_S_S_S_S_S_S_S_E5myVar+76];
	st.global.f32 	[%rd21+76], %f34;
	ret;

}
	// .globl	_Z9kernel_67PfS_S_S_S_S_S_S_S_S_S_S_S_S_S_S_S_S_S_S_
.visible .entry _Z9kernel_67PfS_S_S_S_S_S_S_S_S_S_S_S_S_S_S_S_S_S_S_(
	.param .u64 .ptr .align 1 _Z9kernel_67PfS_S_S_S_S_S_S_S_S_S_S_S_S_S_S_S_S_S_S__param_0,
	.param .u64 .ptr .align 1 _Z9kernel_67PfS_S_S_S_S_S_S_S_S_S_S_S_S_S_S_S_S_S_S__param_1,
	.param .u64 .ptr .align 1 _Z9kernel_67PfS_S_S_S_S_S_S_S_S_S_S_S_S_S_S_S_S_S_S__param_2,
	.param .u64 .ptr .align 1 _Z9kernel_67PfS_S_S_S_S_S_S_S_S_S_S_S_S_S_S_S_S_S_S__param_3,
	.param .u64 .ptr .align 1 _Z9kernel_67PfS_S_S_S_S_S_S_S_S_S_S_S_S_S_S_S_S_S_S__param_4,
	.param .u64 .ptr .align 1 _Z9kernel_67PfS_S_S_S_S_S_S_S_S_S_S_S_S_S_S_S_S_S_S__param_5,
	.param .u64 .ptr .align 1 _Z9kernel_67PfS_S_S_S_S_S_S_S_S_S_S_S_S_S_S_S_S_S_S__param_6,
	.param .u64 .ptr .align 1 _Z9kernel_67PfS_S_S_S_S_S_S_S_S_S_S_S_S_S_S_S_S_S_S__param_7,
	.param .u64 .ptr .align 1 _Z9kernel_67PfS_S_S_S_S_S_S_S_S_S_S_S_S_S_S_S_S_S_S__param_8,
	.param .u64 .ptr .align 1 _Z9kernel_67PfS_S_S_S_S_S_S_S_S_S_S_S_S_S_S_S_S_S_S__param_9,
	.param .u64 .ptr .align 1 _Z9kernel_67PfS_S_S_S_S_S_S_S_S_S_S_S_S_S_S_S_S_S_S__param_10,
	.param .u64 .ptr .align 1 _Z9kernel_67PfS_S_S_S_S_S_S_S_S_S_S_S_S_S_S_S_S_S_S__param_11,
	.param .u64 .ptr .align 1 _Z9kernel_67PfS_S_S_S_S_S_S_S_S_S_S_S_S_S_S_S_S_S_S__param_12,
	.param .u64 .ptr .align 1 _Z9kernel_67PfS_S_S_S_S_S_S_S_S_S_S_S_S_S_S_S_S_S_S__param_13,
	.param .u64 .ptr .align 1 _Z9kernel_67PfS_S_S_S_S_S_S_S_S_S_S_S_S_S_S_S_S_S_S__param_14,
	.param .u64 .ptr .align 1 _Z9kernel_67PfS_S_S_S_S_S_S_S_S_S_S_S_S_S_S_S_S_S_S__param_15,
	.param .u64 .ptr .align 1 _Z9kernel_67PfS_S_S_S_S_S_S_S_S_S_S_S_S_S_S_S_S_S_S__param_16,
	.param .u64 .ptr .align 1 _Z9kernel_67PfS_S_S_S_S_S_S_S_S_S_S_S_S_S_S_S_S_S_S__param_17,
	.param .u64 .ptr .align 1 _Z9kernel_67PfS_S_S_S_S_S_S_S_S_S_S_S_S_S_S_S_S_S_S__param_18,
	.param .u64 .ptr .align 1 _Z9kernel_67PfS_S_S_S_S_S_S_S_S_S_S_S_S_S_S_S_S_S_S__param_19
)
{
	.reg .b32 	%r<5>;
	.reg .b32 	%f<36>;
	.reg .b64 	%rd<41>;
	.reg .b64 	%fd<21>;
	// demoted variable
	.shared .align 4 .b8 _ZZ9kernel_67PfS_S_S_S_S_S_S_S_S_S_S_S_S_S_S_S_S_S_S_E5myVar[4096];
	ld.param.u64 	%rd1, [_Z9kernel_67PfS_S_S_S_S_S_S_S_S_S_S_S_S_S_S_S_S_S_S__param_0];
	ld.param.u64 	%rd2, [_Z9kernel_67PfS_S_S_S_S_S_S_S_S_S_S_S_S_S_S_S_S_S_S__param_1];
	ld.param.u64 	%rd3, [_Z9kernel_67PfS_S_S_S_S_S_S_S_S_S_S_S_S_S_S_S_S_S_S__param_2];
	ld.param.u64 	%rd4, [_Z9kernel_67PfS_S_S_S_S_S_S_S_S_S_S_S_S_S_S_S_S_S_S__param_3];
	ld.param.u64 	%rd5, [_Z9kernel_67PfS_S_S_S_S_S_S_S_S_S_S_S_S_S_S_S_S_S_S__param_4];
	ld.param.u64 	%rd6, [_Z9kernel_67PfS_S_S_S_S_S_S_S_S_S_S_S_S_S_S_S_S_S_S__param_5];
	ld.param.u64 	%rd7, [_Z9kernel_67PfS_S_S_S_S_S_S_S_S_S_S_S_S_S_S_S_S_S_S__param_6];
	ld.param.u64 	%rd8, [_Z9kernel_67PfS_S_S_S_S_S_S_S_S_S_S_S_S_S_S_S_S_S_S__param_7];
	ld.param.u64 	%rd9, [_Z9kernel_67PfS_S_S_S_S_S_S_S_S_S_S_S_S_S_S_S_S_S_S__param_8];
	ld.param.u64 	%rd10, [_Z9kernel_67PfS_S_S_S_S_S_S_S_S_S_S_S_S_S_S_S_S_S_S__param_9];
	ld.param.u64 	%rd11, [_Z9kernel_67PfS_S_S_S_S_S_S_S_S_S_S_S_S_S_S_S_S_S_S__param_10];
	ld.param.u64 	%rd12, [_Z9kernel_67PfS_S_S_S_S_S_S_S_S_S_S_S_S_S_S_S_S_S_S__param_11];
	ld.param.u64 	%rd13, [_Z9kernel_67PfS_S_S_S_S_S_S_S_S_S_S_S_S_S_S_S_S_S_S__param_12];
	ld.param.u64 	%rd14, [_Z9kernel_67PfS_S_S_S_S_S_S_S_S_S_S_S_S_S_S_S_S_S_S__param_13];
	ld.param.u64 	%rd15, [_Z9kernel_67PfS_S_S_S_S_S_S_S_S_S_S_S_S_S_S_S_S_S_S__param_14];
	ld.param.u64 	%rd16, [_Z9kernel_67PfS_S_S_S_S_S_S_S_S_S_S_S_S_S_S_S_S_S_S__param_15];
	ld.param.u64 	%rd17, [_Z9kernel_67PfS_S_S_S_S_S_S_S_S_S_S_S_S_S_S_S_S_S_S__param_16];
	ld.param.u64 	%rd18, [_Z9kernel_67PfS_S_S_S_S_S_S_S_S_S_S_S_S_S_S_S_S_S_S__param_17];
	ld.param.u64 	%rd19, [_Z9kernel_67PfS_S_S_S_S_S_S_S_S_S_S_S_S_S_S_S_S_S_S__param_18];
	ld.param.u64 	%rd20, [_Z9kernel_67PfS_S_S_S_S_S_S_S_S_S_S_S_S_S_S_S_S_S_S__param_19];
	cvta.to.global.u64 	%rd21, %rd20;
	cvta.to.global.u64 	%rd22, %rd19;
	cvta.to.global.u64 	%rd23, %rd18;
	cvta.to.global.u64 	%rd24, %rd17;
	cvta.to.global.u64 	%rd25, %rd16;
	cvta.to.global.u64 	%rd26, %rd15;
	cvta.to.global.u64 	%rd27, %rd14;
	cvta.to.global.u64 	%rd28, %rd13;
	cvta.to.global.u64 	%rd29, %rd12;
	cvta.to.global.u64 	%rd30, %rd11;
	cvta.to.global.u64 	%rd31, %rd10;
	cvta.to.global.u64 	%rd32, %rd9;
	cvta.to.global.u64 	%rd33, %rd8;
	cvta.to.global.u64 	%rd34, %rd7;
	cvta.to.global.u64 	%rd35, %rd6;
	cvta.to.global.u64 	%rd36, %rd5;
	cvta.to.global.u64 	%rd37, %rd4;
	cvta.to.global.u64 	%rd38, %rd3;
	cvta.to.global.u64 	%rd39, %rd2;
	cvta.to.global.u64 	%rd40, %rd1;
	mov.u32 	%r1, %tid.x;
	shl.b32 	%r2, %r1, 2;
	mov.u32 	%r3, _ZZ9kernel_67PfS_S_S_S_S_S_S_S_S_S_S_S_S_S_S_S_S_S_S_E5myVar;
	add.s32 	%r4, %r3, %r2;
	ld.shared.f32 	%f1, [%r4];
	cvt.f64.f32 	%fd1, %f1;
	mul.f64 	%fd2, %fd1, 0d402A47E21D96E9BC;
	cvt.rn.f32.f64 	%f2, %fd2;
	st.shared.f32 	[_ZZ9kernel_67PfS_S_S_S_S_S_S_S_S_S_S_S_S_S_S_S_S_S_S_E5myVar+36], %f2;
	ld.shared.f32 	%f3, [%r4];
	cvt.f64.f32 	%fd3, %f3;
	mul.f64 	%fd4, %fd3, 0d404743034B0E1B4C;
	cvt.rn.f32.f64 	%f4, %fd4;
	st.shared.f32 	[_ZZ9kernel_67PfS_S_S_S_S_S_S_S_S_S_S_S_S_S_S_S_S_S_S_E5myVar+36], %f4;
	ld.shared.f32 	%f5, [%r4];
	cvt.f64.f32 	%fd5, %f5;
	mul.f64 	%fd6, %fd5, 0d400843F4ECA686E8;
	cvt.rn.f32.f64 	%f6, %fd6;
	st.shared.f32 	[_ZZ9kernel_67PfS_S_S_S_S_S_S_S_S_S_S_S_S_S_S_S_S_S_S_E5myVar+28], %f6;
	ld.shared.f32 	%f7, [%r4];
	cvt.f64.f32 	%fd7, %f7;
	mul.f64 	%fd8, %fd7, 0d403ACB8DA3C21188;
	cvt.rn.f32.f64 	%f8, %fd8;
	st.shared.f32 	[_ZZ9kernel_67PfS_S_S_S_S_S_S_S_S_S_S_S_S_S_S_S_S_S_S_E5myVar+20], %f8;
	ld.shared.f32 	%f9, [%r4];
	cvt.f64.f32 	%fd9, %f9;
	mul.f64 	%fd10, %fd9, 0d403EFEE84AD794A7;
	cvt.rn.f32.f64 	%f10, %fd10;
	st.shared.f32 	[_ZZ9kernel_67PfS_S_S_S_S_S_S_S_S_S_S_S_S_S_S_S_S_S_S_E5myVar+36], %f10;
	ld.shared.f32 	%f11, [%r4];
	cvt.f64.f32 	%fd11, %f11;
	mul.f64 	%fd12, %fd11, 0d40432ECEE5ABC0E4;
	cvt.rn.f32.f64 	%f12, %fd12;
	st.shared.f32 	[_ZZ9kernel_67PfS_S_S_S_S_S_S_S_S_S_S_S_S_S_S_S_S_S_S_E5myVar+32], %f12;
	ld.shared.f32 	%f13, [%r4];
	cvt.f64.f32 	%fd13, %f13;
	mul.f64 	%fd14, %fd13, 0d40379EF661F18CA0;
	cvt.rn.f32.f64 	%f14, %fd14;
	st.shared.f32 	[_ZZ9kernel_67PfS_S_S_S_S_S_S_S_S_S_S_S_S_S_S_S_S_S_S_E5myVar+20], %f14;
	ld.shared.f32 	%f15, [%r4];
	cvt.f64.f32 	%fd15, %f15;
	mul.f64 	%fd16, %fd15, 0d402F15D22856605F;
	cvt.rn.f32.f64 	%f16, %fd16;
	st.shared.f32 	[_ZZ9kernel_67PfS_S_S_S_S_S_S_S_S_S_S_S_S_S_S_S_S_S_S_E5myVar], %f16;
	ld.shared.f32 	%f17, [%r4];
	cvt.f64.f32 	%fd17, %f17;
	mul.f64 	%fd18, %fd17, 0d40431DD4280AE105;
	cvt.rn.f32.f64 	%f18, %fd18;
	st.shared.f32 	[_ZZ9kernel_67PfS_S_S_S_S_S_S_S_S_S_S_S_S_S_S_S_S_S_S_E5myVar+32], %f18;
	ld.shared.f32 	%f19, [%r4];
	cvt.f64.f32 	%fd19, %f19;
	mul.f64 	%fd20, %fd19, 0d40336C2F944241C4;
	cvt.rn.f32.f64 	%f20, %fd20;
	st.shared.f32 	[_ZZ9kernel_67PfS_S_S_S_S_S_S_S_S_S_S_S_S_S_S_S_S_S_S_E5myVar+36], %f20;
	st.global.f32 	[%rd40], %f16;
	ld.shared.f32 	%f21, [_ZZ9kernel_67PfS_S_S_S_S_S_S_S_S_S_S_S_S_S_S_S_S_S_S_E5myVar+4];
	st.global.f32 	[%rd39+4], %f21;
	ld.shared.f32 	%f22, [_ZZ9kernel_67PfS_S_S_S_S_S_S_S_S_S_S_S_S_S_S_S_S_S_S_E5myVar+8];
	st.global.f32 	[%rd38+8], %f22;
	ld.shared.f32 	%f23, [_ZZ9kernel_67PfS_S_S_S_S_S_S_S_S_S_S_S_S_S_S_S_S_S_S_E5myVar+12];
	st.global.f32 	[%rd37+12], %f23;
	ld.shared.f32 	%f24, [_ZZ9kernel_67PfS_S_S_S_S_S_S_S_S_S_S_S_S_S_S_S_S_S_S_E5myVar+16];
	st.global.f32 	[%rd36+16], %f24;
	st.global.f32 	[%rd35+20], %f14;
	ld.shared.f32 	%f25, [_ZZ9kernel_67PfS_S_S_S_S_S_S_S_S_S_S_S_S_S_S_S_S_S_S_E5myVar+24];
	st.global.f32 	[%rd34+24], %f25;
	st.global.f32 	[%rd33+28], %f6;
	st.global.f32 	[%rd32+32], %f18;
	st.global.f32 	[%rd31+36], %f20;
	ld.shared.f32 	%f26, [_ZZ9kernel_67PfS_S_S_S_S_S_S_S_S_S_S_S_S_S_S_S_S_S_S_E5myVar+40];
	st.global.f32 	[%rd30+40], %f26;
	ld.shared.f32 	%f27, [_ZZ9kernel_67PfS_S_S_S_S_S_S_S_S_S_S_S_S_S_S_S_S_S_S_E5myVar+44];
	st.global.f32 	[%rd29+44], %f27;
	ld.shared.f32 	%f28, [_ZZ9kernel_67PfS_S_S_S_S_S_S_S_S_S_S_S_S_S_S_S_S_S_S_E5myVar+48];
	st.global.f32 	[%rd28+48], %f28;
	ld.shared.f32 	%f29, [_ZZ9kernel_67PfS_S_S_S_S_S_S_S_S_S_S_S_S_S_S_S_S_S_S_E5myVar+52];
	st.global.f32 	[%rd27+52], %f29;
	ld.shared.f32 	%f30, [_ZZ9kernel_67PfS_S_S_S_S_S_S_S_S_S_S_S_S_S_S_S_S_S_S_E5myVar+56];
	st.global.f32 	[%rd26+56], %f30;
	ld.shared.f32 	%f31, [_ZZ9kernel_67PfS_S_S_S_S_S_S_S_S_S_S_S_S_S_S_S_S_S_S_E5myVar+60];
	st.global.f32 	[%rd25+60], %f31;
	ld.shared.f32 	%f32, [_ZZ9kernel_67PfS_S_S_S_S_S_S_S_S_S_S_S_S_S_S_S_S_S_S_E5myVar+64];
	st.global.f32 	[%rd24+64], %f32;
	ld.shared.f32 	%f33, [_ZZ9kernel_67PfS_S_S_S_S_S_S_S_S_S_S_S_S_S_S_S_S_S_S_E5myVar+68];
	st.global.f32 	[%rd23+68], %f33;
	ld.shared.f32 	%f34, [_ZZ9kernel_67PfS_S_S_S_S_S_S_S_S_S_S_S_S_S_S_S_S_S_S_E5myVar+72];
	st.global.f32 	[%rd22+72], %f34;
	ld.shared.f32 	%f35, [_ZZ9kernel_67PfS_S_S_S_S_S_S_S_S_S_S_S_S_S_S_S_S_S_S_E5myVar+76];
	st.global.f32 	[%rd21+76], %f35;
	ret;

}
	// .globl	_Z9kernel_68PfS_S_S_S_S_S_S_S_S_S_S_S_S_S_S_S_S_S_S_
.visible .entry _Z9kernel_68PfS_S_S_S_S_S_S_S_S_S_S_S_S_S_S_S_S_S_S_(
	.param .u64 .ptr .align 1 _Z9kernel_68PfS_S_S_S_S_S_S_S_S_S_S_S_S_S_S_S_S_S_S__param_0,
	.param .u64 .ptr .align 1 _Z9kernel_68PfS_S_S_S_S_S_S_S_S_S_S_S_S_S_S_S_S_S_S__param_1,
	.param .u64 .ptr .align 1 _Z9kernel_68PfS_S_S_S_S_S_S_S_S_S_S_S_S_S_S_S_S_S_S__param_2,
	.param .u64 .ptr .align 1 _Z9kernel_68PfS_S_S_S_S_S_S_S_S_S_S_S_S_S_S_S_S_S_S__param_3,
	.param .u64 .ptr .align 1 _Z9kernel_68PfS_S_S_S_S_S_S_S_S_S_S_S_S_S_S_S_S_S_S__param_4,
	.param .u64 .ptr .align 1 _Z9kernel_68PfS_S_S_S_S_S_S_S_S_S_S_S_S_S_S_S_S_S_S__param_5,
	.param .u64 .ptr .align 1 _Z9kernel_68PfS_S_S_S_S_S_S_S_S_S_S_S_S_S_S_S_S_S_S__param_6,
	.param .u64 .ptr .align 1 _Z9kernel_68PfS_S_S_S_S_S_S_S_S_S_S_S_S_S_S_S_S_S_S__param_7,
	.param .u64 .ptr .align 1 _Z9kernel_68PfS_S_S_S_S_S_S_S_S_S_S_S_S_S_S_S_S_S_S__param_8,
	.param .u64 .ptr .align 1 _Z9kernel_68PfS_S_S_S_S_S_S_S_S_S_S_S_S_S_S_S_S_S_S__param_9,
	.param .u64 .ptr .align 1 _Z9kernel_68PfS_S_S_S_S_S_S_S_S_S_S_S_S_S_S_S_S_S_S__param_10,
	.param .u64 .ptr .align 1 _Z9kernel_68PfS_S_S_S_S_S_S_S_S_S_S_S_S_S_S_S_S_S_S__param_11,
	.param .u64 .ptr .align 1 _Z9kernel_68PfS_S_S_S_S_S_S_S_S_S_S_S_S_S_S_S_S_S_S__param_12,
	.param .u64 .ptr .align 1 _Z9kernel_68PfS_S_S_S_S_S_S_S_S_S_S_S_S_S_S_S_S_S_S__param_13,
	.param .u64 .ptr .align 1 _Z9kernel_68PfS_S_S_S_S_S_S_S_S_S_S_S_S_S_S_S_S_S_S__param_14,
	.param .u64 .ptr .align 1 _Z9kernel_68PfS_S_S_S_S_S_S_S_S_S_S_S_S_S_S_S_S_S_S__param_15,
	.param .u64 .ptr .align 1 _Z9kernel_68PfS_S_S_S_S_S_S_S_S_S_S_S_S_S_S_S_S_S_S__param_16,
	.param .u64 .ptr .align 1 _Z9kernel_68PfS_S_S_S_S_S_S_S_S_S_S_S_S_S_S_S_S_S_S__param_17,
	.param .u64 .ptr .align 1 _Z9kernel_68PfS_S_S_S_S_S_S_S_S_S_S_S_S_S_S_S_S_S_S__param_18,
	.param .u64 .ptr .align 1 _Z9kernel_68PfS_S_S_S_S_S_S_S_S_S_S_S_S_S_S_S_S_S_S__param_19
)
{
	.reg .b32 	%r<5>;
	.reg .b32 	%f<37>;
	.reg .b64 	%rd<41>;
	.reg .b64 	%fd<21>;
	// demoted variable
	.shared .align 4 .b8 _ZZ9kernel_68PfS_S_S_S_S_S_S_S_S_S_S_S_S_S_S_S_S_S_S_E5myVar[4096];
	ld.param.u64 	%rd1, [_Z9kernel_68PfS_S_S_S_S_S_S_S_S_S_S_S_S_S_S_S_S_S_S__param_0];
	ld.param.u64 	%rd2, [_Z9kernel_68PfS_S_S_S_S_S_S_S_S_S_S_S_S_S_S_S_S_S_S__param_1];
	ld.param.u64 	%rd3, [_Z9kernel_68PfS_S_S_S_S_S_S_S_S_S_S_S_S_S_S_S_S_S_S__param_2];
	ld.param.u64 	%rd4, [_Z9kernel_68PfS_S_S_S_S_S_S_S_S_S_S_S_S_S_S_S_S_S_S__param_3];
	ld.param.u64 	%rd5, [_Z9kernel_68PfS_S_S_S_S_S_S_S_S_S_S_S_S_S_S_S_S_S_S__param_4];
	ld.param.u64 	%rd6, [_Z9kernel_68PfS_S_S_S_S_S_S_S_S_S_S_S_S_S_S_S_S_S_S__param_5];
	ld.param.u64 	%rd7, [_Z9kernel_68PfS_S_S_S_S_S_S_S_S_S_S_S_S_S_S_S_S_S_S__param_6];
	ld.param.u64 	%rd8, [_Z9kernel_68PfS_S_S_S_S_S_S_S_S_S_S_S_S_S_S_S_S_S_S__param_7];
	ld.param.u64 	%rd9, [_Z9kernel_68PfS_S_S_S_S_S_S_S_S_S_S_S_S_S_S_S_S_S_S__param_8];
	ld.param.u64 	%rd10, [_Z9kernel_68PfS_S_S_S_S_S_S_S_S_S_S_S_S_S_S_S_S_S_S__param_9];
	ld.param.u64 	%rd11, [_Z9kernel_68PfS_S_S_S_S_S_S_S_S_S_S_S_S_S_S_S_S_S_S__param_10];
	ld.param.u64 	%rd12, [_Z9kernel_68PfS_S_S_S_S_S_S_S_S_S_S_S_S_S_S_S_S_S_S__param_11];
	ld.param.u64 	%rd13, [_Z9kernel_68PfS_S_S_S_S_S_S_S_S_S_S_S_S_S_S_S_S_S_S__param_12];
	ld.param.u64 	%rd14, [_Z9kernel_68PfS_S_S_S_S_S_S_S_S_S_S_S_S_S_S_S_S_S_S__param_13];
	ld.param.u64 	%rd15, [_Z9kernel_68PfS_S_S_S_S_S_S_S_S_S_S_S_S_S_S_S_S_S_S__param_14];
	ld.param.u64 	%rd16, [_Z9kernel_68PfS_S_S_S_S_S_S_S_S_S_S_S_S_S_S_S_S_S_S__param_15];
	ld.param.u64 	%rd17, [_Z9kernel_68PfS_S_S_S_S_S_S_S_S_S_S_S_S_S_S_S_S_S_S__param_16];
	ld.param.u64 	%rd18, [_Z9kernel_68PfS_S_S_S_S_S_S_S_S_S_S_S_S_S_S_S_S_S_S__param_17];
	ld.param.u64 	%rd19, [_Z9kernel_68PfS_S_S_S_S_S_S_S_S_S_S_S_S_S_S_S_S_S_S__param_18];
	ld.param.u64 	%rd20, [_Z9kernel_68PfS_S_S_S_S_S_S_S_S_S_S_S_S_S_S_S_S_S_S__param_19];
	cvta.to.global.u64 	%rd21, %rd20;
	cvta.to.global.u64 	%rd22, %rd19;
	cvta.to.global.u64 	%rd23, %rd18;
	cvta.to.global.u64 	%rd24, %rd17;
	cvta.to.global.u64 	%rd25, %rd16;
	cvta.to.global.u64 	%rd26, %rd15;
	cvta.to.global.u64 	%rd27, %rd14;
	cvta.to.global.u64 	%rd28, %rd13;
	cvta.to.global.u64 	%rd29, %rd12;
	cvta.to.global.u64 	%rd30, %rd11;
	cvta.to.global.u64 	%rd31, %rd10;
	cvta.to.global.u64 	%rd32, %rd9;
	cvta.to.global.u64 	%rd33, %rd8;
	cvta.to.global.u64 	%rd34, %rd7;
	cvta.to.global.u64 	%rd35, %rd6;
	cvta.to.global.u64 	%rd36, %rd5;
	cvta.to.global.u64 	%rd37, %rd4;
	cvta.to.global.u64 	%rd38, %rd3;
	cvta.to.global.u64 	%rd39, %rd2;
	cvta.to.global.u64 	%rd40, %rd1;
	mov.u32 	%r1, %tid.x;
	shl.b32 	%r2, %r1, 2;
	mov.u32 	%r3, _ZZ9kernel_68PfS_S_S_S_S_S_S_S_S_S_S_S_S_S_S_S_S_S_S_E5myVar;
	add.s32 	%r4, %r3, %r2;
	ld.shared.f32 	%f1, [%r4];
	cvt.f64.f32 	%fd1, %f1;
	mul.f64 	%fd2, %fd1, 0d4045E21711947CFA;
	cvt.rn.f32.f64 	%f2, %fd2;
	st.shared.f32 	[_ZZ9kernel_68PfS_S_S_S_S_S_S_S_S_S_S_S_S_S_S_S_S_S_S_E5myVar+32], %f2;
	ld.shared.f32 	%f3, [%r4];
	cvt.f64.f32 	%fd3, %f3;
	mul.f64 	%fd4, %fd3, 0d403B315171E29B6B;
	cvt.rn.f32.f64 	%f4, %fd4;
	st.shared.f32 	[_ZZ9kernel_68PfS_S_S_S_S_S_S_S_S_S_S_S_S_S_S_S_S_S_S_E5myVar+24], %f4;
	ld.shared.f32 	%f5, [%r4];
	cvt.f64.f32 	%fd5, %f5;
	mul.f64 	%fd6, %fd5, 0d4037C93586CA89FC;
	cvt.rn.f32.f64 	%f6, %fd6;
	st.shared.f32 	[_ZZ9kernel_68PfS_S_S_S_S_S_S_S_S_S_S_S_S_S_S_S_S_S_S_E5myVar+32], %f6;
	ld.shared.f32 	%f7, [%r4];
	cvt.f64.f32 	%fd7, %f7;
	mul.f64 	%fd8, %fd7, 0d4044AEFB86F47B67;
	cvt.rn.f32.f64 	%f8, %fd8;
	st.shared.f32 	[_ZZ9kernel_68PfS_S_S_S_S_S_S_S_S_S_S_S_S_S_S_S_S_S_S_E5myVar+36], %f8;
	ld.shared.f32 	%f9, [%r4];
	cvt.f64.f32 	%fd9, %f9;
	mul.f64 	%fd10, %fd9, 0d402395DAAD601FFB;
	cvt.rn.f32.f64 	%f10, %fd10;
	st.shared.f32 	[_ZZ9kernel_68PfS_S_S_S_S_S_S_S_S_S_S_S_S_S_S_S_S_S_S_E5myVar+12], %f10;
	ld.shared.f32 	%f11, [%r4];
	cvt.f64.f32 	%fd11, %f11;
	mul.f64 	%fd12, %fd11, 0d403F956D5CFAACDA;
	cvt.rn.f32.f64 	%f12, %fd12;
	st.shared.f32 	[_ZZ9kernel_68PfS_S_S_S_S_S_S_S_S_S_S_S_S_S_S_S_S_S_S_E5myVar+24], %f12;
	ld.shared.f32 	%f13, [%r4];
	cvt.f64.f32 	%fd13, %f13;
	mul.f64 	%fd14, %fd13, 0d404438C5DA6A4441;
	cvt.rn.f32.f64 	%f14, %fd14;
	st.shared.f32 	[_ZZ9kernel_68PfS_S_S_S_S_S_S_S_S_S_S_S_S_S_S_S_S_S_S_E5myVar+36], %f14;
	ld.shared.f32 	%f15, [%r4];
	cvt.f64.f32 	%fd15, %f15;
	mul.f64 	%fd16, %fd15, 0d4048A915E7C8D196;
	cvt.rn.f32.f64 	%f16, %fd16;
	st.shared.f32 	[_ZZ9kernel_68PfS_S_S_S_S_S_S_S_S_S_S_S_S_S_S_S_S_S_S_E5myVar+36], %f16;
	ld.shared.f32 	%f17, [%r4];
	cvt.f64.f32 	%fd17, %f17;
	mul.f64 	%fd18, %fd17, 0d4041766088D6D3B7;
	cvt.rn.f32.f64 	%f18, %fd18;
	st.shared.f32 	[_ZZ9kernel_68PfS_S_S_S_S_S_S_S_S_S_S_S_S_S_S_S_S_S_S_E5myVar+36], %f18;
	ld.shared.f32 	%f19, [%r4];
	cvt.f64.f32 	%fd19, %f19;
	mul.f64 	%fd20, %fd19, 0d4048634927913E81;
	cvt.rn.f32.f64 	%f20, %fd20;
	st.shared.f32 	[_ZZ9kernel_68PfS_S_S_S_S_S_S_S_S_S_S_S_S_S_S_S_S_S_S_E5myVar+32], %f20;
	ld.shared.f32 	%f21, [_ZZ9kernel_68PfS_S_S_S_S_S_S_S_S_S_S_S_S_S_S_S_S_S_S_E5myVar];
	st.global.f32 	[%rd40], %f21;
	ld.shared.f32 	%f22, [_ZZ9kernel_68PfS_S_S_S_S_S_S_S_S_S_S_S_S_S_S_S_S_S_S_E5myVar+4];
	st.global.f32 	[%rd39+4], %f22;
	ld.shared.f32 	%f23, [_ZZ9kernel_68PfS_S_S_S_S_S_S_S_S_S_S_S_S_S_S_S_S_S_S_E5myVar+8];
	st.global.f32 	[%rd38+8], %f23;
	st.global.f32 	[%rd37+12], %f10;
	ld.shared.f32 	%f24, [_ZZ9kernel_68PfS_S_S_S_S_S_S_S_S_S_S_S_S_S_S_S_S_S_S_E5myVar+16];
	st.global.f32 	[%rd36+16], %f24;
	ld.shared.f32 	%f25, [_ZZ9kernel_68PfS_S_S_S_S_S_S_S_S_S_S_S_S_S_S_S_S_S_S_E5myVar+20];
	st.global.f32 	[%rd35+20], %f25;
	st.global.f32 	[%rd34+24], %f12;
	ld.shared.f32 	%f26, [_ZZ9kernel_68PfS_S_S_S_S_S_S_S_S_S_S_S_S_S_S_S_S_S_S_E5myVar+28];
	st.global.f32 	[%rd33+28], %f26;
	st.global.f32 	[%rd32+32], %f20;
	st.global.f32 	[%rd31+36], %f18;
	ld.shared.f32 	%f27, [_ZZ9kernel_68PfS_S_S_S_S_S_S_S_S_S_S_S_S_S_S_S_S_S_S_E5myVar+40];
	st.global.f32 	[%rd30+40], %f27;
	ld.shared.f32 	%f28, [_ZZ9kernel_68PfS_S_S_S_S_S_S_S_S_S_S_S_S_S_S_S_S_S_S_E5myVar+44];
	st.global.f32 	[%rd29+44], %f28;
	ld.shared.f32 	%f29, [_ZZ9kernel_68PfS_S_S_S_S_S_S_S_S_S_S_S_S_S_S_S_S_S_S_E5myVar+48];
	st.global.f32 	[%rd28+48], %f29;
	ld.shared.f32 	%f30, [_ZZ9kernel_68PfS_S_S_S_S_S_S_S_S_S_S_S_S_S_S_S_S_S_S_E5myVar+52];
	st.global.f32 	[%rd27+52], %f30;
	ld.shared.f32 	%f31, [_ZZ9kernel_68PfS_S_S_S_S_S_S_S_S_S_S_S_S_S_S_S_S_S_S_E5myVar+56];
	st.global.f32 	[%rd26+56], %f31;
	ld.shared.f32 	%f32, [_ZZ9kernel_68PfS_S_S_S_S_S_S_S_S_S_S_S_S_S_S_S_S_S_S_E5myVar+60];
	st.global.f32 	[%rd25+60], %f32;
	ld.shared.f32 	%f33, [_ZZ9kernel_68PfS_S_S_S_S_S_S_S_S_S_S_S_S_S_S_S_S_S_S_E5myVar+64];
	st.global.f32 	[%rd24+64], %f33;
	ld.shared.f32 	%f34, [_ZZ9kernel_68PfS_S_S_S_S_S_S_S_S_S_S_S_S_S_S_S_S_S_S_E5myVar+68];
	st.global.f32 	[%rd23+68], %f34;
	ld.shared.f32 	%f35, [_ZZ9kernel_68PfS_S_S_S_S_S_S_S_S_S_S_S_S_S_S_S_S_S_S_E5myVar+72];
	st.global.f32 	[%rd22+72], %f35;
	ld.shared.f32 	%f36, [_ZZ9kernel_68PfS_S_S_S_S_S_S_S_S_S_S_S_S_S_S_S_S_S_S_E5myVar+76];
	st.global.f32 	[%rd21+76], %f36;
	ret;

}
	// .globl	_Z9kernel_69PfS_S_S_S_S_S_S_S_S_S_S_S_S_S_S_S_S_S_S_
.visible .entry _Z9kernel_69PfS_S_S_S_S_S_S_S_S_S_S_S_S_S_S_S_S_S_S_(
	.param .u64 .ptr .align 1 _Z9kernel_69PfS_S_S_S_S_S_S_S_S_S_S_S_S_S_S_S_S_S_S__param_0,
	.param .u64 .ptr .align 1 _Z9kernel_69PfS_S_S_S_S_S_S_S_S_S_S_S_S_S_S_S_S_S_S__param_1,
	.param .u64 .ptr .align 1 _Z9kernel_69PfS_S_S_S_S_S_S_S_S_S_S_S_S_S_S_S_S_S_S__param_2,
	.param .u64 .ptr .align 1 _Z9kernel_69PfS_S_S_S_S_S_S_S_S_S_S_S_S_S_S_S_S_S_S__param_3,
	.param .u64 .ptr .align 1 _Z9kernel_69PfS_S_S_S_S_S_S_S_S_S_S_S_S_S_S_S_S_S_S__param_4,
	.param .u64 .ptr .align 1 _Z9kernel_69PfS_S_S_S_S_S_S_S_S_S_S_S_S_S_S_S_S_S_S__param_5,
	.param .u64 .ptr .align 1 _Z9kernel_69PfS_S_S_S_S_S_S_S_S_S_S_S_S_S_S_S_S_S_S__param_6,
	.param .u64 .ptr .align 1 _Z9kernel_69PfS_S_S_S_S_S_S_S_S_S_S_S_S_S_S_S_S_S_S__param_7,
	.param .u64 .ptr .align 1 _Z9kernel_69PfS_S_S_S_S_S_S_S_S_S_S_S_S_S_S_S_S_S_S__param_8,
	.param .u64 .ptr .align 1 _Z9kernel_69PfS_S_S_S_S_S_S_S_S_S_S_S_S_S_S_S_S_S_S__param_9,
	.param .u64 .ptr .align 1 _Z9kernel_69PfS_S_S_S_S_S_S_S_S_S_S_S_S_S_S_S_S_S_S__param_10,
	.param .u64 .ptr .align 1 _Z9kernel_69PfS_S_S_S_S_S_S_S_S_S_S_S_S_S_S_S_S_S_S__param_11,
	.param .u64 .ptr .align 1 _Z9kernel_69PfS_S_S_S_S_S_S_S_S_S_S_S_S_S_S_S_S_S_S__param_12,
	.param .u64 .ptr .align 1 _Z9kernel_69PfS_S_S_S_S_S_S_S_S_S_S_S_S_S_S_S_S_S_S__param_13,
	.param .u64 .ptr .align 1 _Z9kernel_69PfS_S_S_S_S_S_S_S_S_S_S_S_S_S_S_S_S_S_S__param_14,
	.param .u64 .ptr .align 1 _Z9kernel_69PfS_S_S_S_S_S_S_S_S_S_S_S_S_S_S_S_S_S_S__param_15,
	.param .u64 .ptr .align 1 _Z9kernel_69PfS_S_S_S_S_S_S_S_S_S_S_S_S_S_S_S_S_S_S__param_16,
	.param .u64 .ptr .align 1 _Z9kernel_69PfS_S_S_S_S_S_S_S_S_S_S_S_S_S_S_S_S_S_S__param_17,
	.param .u64 .ptr .align 1 _Z9kernel_69PfS_S_S_S_S_S_S_S_S_S_S_S_S_S_S_S_S_S_S__param_18,
	.param .u64 .ptr .align 1 _Z9kernel_69PfS_S_S_S_S_S_S_S_S_S_S_S_S_S_S_S_S_S_S__param_19
)
{
	.reg .b32 	%r<5>;
	.reg .b32 	%f<36>;
	.reg .b64 	%rd<41>;
	.reg .b64 	%fd<21>;
	// demoted variable
	.shared .align 4 .b8 _ZZ9kernel_69PfS_S_S_S_S_S_S_S_S_S_S_S_S_S_S_S_S_S_S_E5myVar[4096];
	ld.param.u64 	%rd1, [_Z9kernel_69PfS_S_S_S_S_S_S_S_S_S_S_S_S_S_S_S_S_S_S__param_0];
	ld.param.u64 	%rd2, [_Z9kernel_69PfS_S_S_S_S_S_S_S_S_S_S_S_S_S_S_S_S_S_S__param_1];
	ld.param.u64 	%rd3, [_Z9kernel_69PfS_S_S_S_S_S_S_S_S_S_S_S_S_S_S_S_S_S_S__param_2];
	ld.param.u64 	%rd4, [_Z9kernel_69PfS_S_S_S_S_S_S_S_S_S_S_S_S_S_S_S_S_S_S__param_3];
	ld.param.u64 	%rd5, [_Z9kernel_69PfS_S_S_S_S_S_S_S_S_S_S_S_S_S_S_S_S_S_S__param_4];
	ld.param.u64 	%rd6, [_Z9kernel_69PfS_S_S_S_S_S_S_S_S_S_S_S_S_S_S_S_S_S_S__param_5];
	ld.param.u64 	%rd7, [_Z9kernel_69PfS_S_S_S_S_S_S_S_S_S_S_S_S_S_S_S_S_S_S__param_6];
	ld.param.u64 	%rd8, [_Z9kernel_69PfS_S_S_S_S_S_S_S_S_S_S_S_S_S_S_S_S_S_S__param_7];
	ld.param.u64 	%rd9, [_Z9kernel_69PfS_S_S_S_S_S_S_S_S_S_S_S_S_S_S_S_S_S_S__param_8];
	ld.param.u64 	%rd10, [_Z9kernel_69PfS_S_S_S_S_S_S_S_S_S_S_S_S_S_S_S_S_S_S__param_9];
	ld.param.u64 	%rd11, [_Z9kernel_69PfS_S_S_S_S_S_S_S_S_S_S_S_S_S_S_S_S_S_S__param_10];
	ld.param.u64 	%rd12, [_Z9kernel_69PfS_S_S_S_S_S_S_S_S_S_S_S_S_S_S_S_S_S_S__param_11];
	ld.param.u64 	%rd13, [_Z9kernel_69PfS_S_S_S_S_S_S_S_S_S_S_S_S_S_S_S_S_S_S__param_12];
	ld.param.u64 	%rd14, [_Z9kernel_69PfS_S_S_S_S_S_S_S_S_S_S_S_S_S_S_S_S_S_S__param_13];
	ld.param.u64 	%rd15, [_Z9kernel_69PfS_S_S_S_S_S_S_S_S_S_S_S_S_S_S_S_S_S_S__param_14];
	ld.param.u64 	%rd16, [_Z9kernel_69PfS_S_S_S_S_S_S_S_S_S_S_S_S_S_S_S_S_S_S__param_15];
	ld.param.u64 	%rd17, [_Z9kernel_69PfS_S_S_S_S_S_S_S_S_S_S_S_S_S_S_S_S_S_S__param_16];
	ld.param.u64 	%rd18, [_Z9kernel_69PfS_S_S_S_S_S_S_S_S_S_S_S_S_S_S_S_S_S_S__param_17];
	ld.param.u64 	%rd19, [_Z9kernel_69PfS_S_S_S_S_S_S_S_S_S_S_S_S_S_S_S_S_S_S__param_18];
	ld.param.u64 	%rd20, [_Z9kernel_69PfS_S_S_S_S_S_S_S_S_S_S_S_S_S_S_S_S_S_S__param_19];
	cvta.to.global.u64 	%rd21, %rd20;
	cvta.to.global.u64 	%rd22, %rd19;
	cvta.to.global.u64 	%rd23, %rd18;
	cvta.to.global.u64 	%rd24, %rd17;
	cvta.to.global.u64 	%rd25, %rd16;
	cvta.to.global.u64 	%rd26, %rd15;
	cvta.to.global.u64 	%rd27, %rd14;
	cvta.to.global.u64 	%rd28, %rd13;
	cvta.to.global.u64 	%rd29, %rd12;
	cvta.to.global.u64 	%rd30, %rd11;
	cvta.to.global.u64 	%rd31, %rd10;
	cvta.to.global.u64 	%rd32, %rd9;
	cvta.to.global.u64 	%rd33, %rd8;
	cvta.to.global.u64 	%rd34, %rd7;
	cvta.to.global.u64 	%rd35, %rd6;
	cvta.to.global.u64 	%rd36, %rd5;
	cvta.to.global.u64 	%rd37, %rd4;
	cvta.to.global.u64 	%rd38, %rd3;
	cvta.to.global.u64 	%rd39, %rd2;
	cvta.to.global.u64 	%rd40, %rd1;
	mov.u32 	%r1, %tid.x;
	shl.b32 	%r2, %r1, 2;
	mov.u32 	%r3, _ZZ9kernel_69PfS_S_S_S_S_S_S_S_S_S_S_S_S_S_S_S_S_S_S_E5myVar;
	add.s32 	%r4, %r3, %r2;
	ld.shared.f32 	%f1, [%r4];
	cvt.f64.f32 	%fd1, %f1;
	mul.f64 	%fd2, %fd1, 0d401ED3FEE2C98E54;
	cvt.rn.f32.f64 	%f2, %fd2;
	st.shared.f32 	[_ZZ9kernel_69PfS_S_S_S_S_S_S_S_S_S_S_S_S_S_S_S_S_S_S_E5myVar+36], %f2;
	ld.shared.f32 	%f3, [%r4];
	cvt.f64.f32 	%fd3, %f3;
	mul.f64 	%fd4, %fd3, 0d4035AF1704FF4342;
	cvt.rn.f32.f64 	%f4, %fd4;
	st.shared.f32 	[_ZZ9kernel_69PfS_S_S_S_S_S_S_S_S_S_S_S_S_S_S_S_S_S_S_E5myVar+28], %f4;
	ld.shared.f32 	%f5, [%r4];
	cvt.f64.f32 	%fd5, %f5;
	mul.f64 	%fd6, %fd5, 0d4024DB9FDBD2FA0D;
	cvt.rn.f32.f64 	%f6, %fd6;
	st.shared.f32 	[_ZZ9kernel_69PfS_S_S_S_S_S_S_S_S_S_S_S_S_S_S_S_S_S_S_E5myVar+24], %f6;
	ld.shared.f32 	%f7, [%r4];
	cvt.f64.f32 	%fd7, %f7;
	mul.f64 	%fd8, %fd7, 0d4038AEE9AB29E4D6;
	cvt.rn.f32.f64 	%f8, %fd8;
	st.shared.f32 	[_ZZ9kernel_69PfS_S_S_S_S_S_S_S_S_S_S_S_S_S_S_S_S_S_S_E5myVar+8], %f8;
	ld.shared.f32 	%f9, [%r4];
	cvt.f64.f32 	%fd9, %f9;
	mul.f64 	%fd10, %fd9, 0d4007416B54E2B064;
	cvt.rn.f32.f64 	%f10, %fd10;
	st.shared.f32 	[_ZZ9kernel_69PfS_S_S_S_S_S_S_S_S_S_S_S_S_S_S_S_S_S_S_E5myVar+24], %f10;
	ld.shared.f32 	%f11, [%r4];
	cvt.f64.f32 	%fd11, %f11;
	mul.f64 	%fd12, %fd11, 0d4022F43B0C4588A0;
	cvt.rn.f32.f64 	%f12, %fd12;
	st.shared.f32 	[_ZZ9kernel_69PfS_S_S_S_S_S_S_S_S_S_S_S_S_S_S_S_S_S_S_E5myVar], %f12;
	ld.shared.f32 	%f13, [%r4];
	cvt.f64.f32 	%fd13, %f13;
	mul.f64 	%fd14, %fd13, 0d4047348A265F0F5A;
	cvt.rn.f32.f64 	%f14, %fd14;
	st.shared.f32 	[_ZZ9kernel_69PfS_S_S_S_S_S_S_S_S_S_S_S_S_S_S_S_S_S_S_E5myVar+24], %f14;
	ld.shared.f32 	%f15, [%r4];
	cvt.f64.f32 	%fd15, %f15;
	mul.f64 	%fd16, %fd15, 0d4043D9D92B7FE08B;
	cvt.rn.f32.f64 	%f16, %fd16;
	st.shared.f32 	[_ZZ9kernel_69PfS_S_S_S_S_S_S_S_S_S_S_S_S_S_S_S_S_S_S_E5myVar+28], %f16;
	ld.shared.f32 	%f17, [%r4];
	cvt.f64.f32 	%fd17, %f17;
	mul.f64 	%fd18, %fd17, 0d403D0C0A2877EE4E;
	cvt.rn.f32.f64 	%f18, %fd18;
	st.shared.f32 	[_ZZ9kernel_69PfS_S_S_S_S_S_S_S_S_S_S_S_S_S_S_S_S_S_S_E5myVar+24], %f18;
	ld.shared.f32 	%f19, [%r4];
	cvt.f64.f32 	%fd19, %f19;
	mul.f64 	%fd20, %fd19, 0d40217B3EDD8B60F2;
	cvt.rn.f32.f64 	%f20, %fd20;
	st.shared.f32 	[_ZZ9kernel_69PfS_S_S_S_S_S_S_S_S_S_S_S_S_S_S_S_S_S_S_E5myVar+28], %f20;
	st.global.f32 	[%rd40], %f12;
	ld.shared.f32 	%f21, [_ZZ9kernel_69PfS_S_S_S_S_S_S_S_S_S_S_S_S_S_S_S_S_S_S_E5myVar+4];
	st.global.f32 	[%rd39+4], %f21;
	st.global.f32 	[%rd38+8], %f8;
	ld.shared.f32 	%f22, [_ZZ9kernel_69PfS_S_S_S_S_S_S_S_S_S_S_S_S_S_S_S_S_S_S_E5myVar+12];
	st.global.f32 	[%rd37+12], %f22;
	ld.shared.f32 	%f23, [_ZZ9kernel_69PfS_S_S_S_S_S_S_S_S_S_S_S_S_S_S_S_S_S_S_E5myVar+16];
	st.global.f32 	[%rd36+16], %f23;
	ld.shared.f32 	%f24, [_ZZ9kernel_69PfS_S_S_S_S_S_S_S_S_S_S_S_S_S_S_S_S_S_S_E5myVar+20];
	st.global.f32 	[%rd35+20], %f24;
	st.global.f32 	[%rd34+24], %f18;
	st.global.f32 	[%rd33+28], %f20;
	ld.shared.f32 	%f25, [_ZZ9kernel_69PfS_S_S_S_S_S_S_S_S_S_S_S_S_S_S_S_S_S_S_E5myVar+32];
	st.global.f32 	[%rd32+32], %f25;
	st.global.f32 	[%rd31+36], %f2;
	ld.shared.f32 	%f26, [_ZZ9kernel_69PfS_S_S_S_S_S_S_S_S_S_S_S_S_S_S_S_S_S_S_E5myVar+40];
	st.global.f32 	[%rd30+40], %f26;
	ld.shared.f32 	%f27, [_ZZ9kernel_69PfS_S_S_S_S_S_S_S_S_S_S_S_S_S_S_S_S_S_S_E5myVar+44];
	st.global.f32 	[%rd29+44], %f27;
	ld.shared.f32 	%f28, [_ZZ9kernel_69PfS_S_S_S_S_S_S_S_S_S_S_S_S_S_S_S_S_S_S_E5myVar+48];
	st.global.f32 	[%rd28+48], %f28;
	ld.shared.f32 	%f29, [_ZZ9kernel_69PfS_S_S_S_S_S_S_S_S_S_S_S_S_S_S_S_S_S_S_E5myVar+52];
	st.global.f32 	[%rd27+52], %f29;
	ld.shared.f32 	%f30, [_ZZ9kernel_69PfS_S_S_S_S_S_S_S_S_S_S_S_S_S_S_S_S_S_S_E5myVar+56];
	st.global.f32 	[%rd26+56], %f30;
	ld.shared.f32 	%f31, [_ZZ9kernel_69PfS_S_S_S_S_S_S_S_S_S_S_S_S_S_S_S_S_S_S_E5myVar+60];
	st.global.f32 	[%rd25+60], %f31;
	ld.shared.f32 	%f32, [_ZZ9kernel_69PfS_S_S_S_S_S_S_S_S_S_S_S_S_S_S_S_S_S_S_E5myVar+64];
	st.global.f32 	[%rd24+64], %f32;
	ld.shared.f32 	%f33, [_ZZ9kernel_69PfS_S_S_S_S_S_S_S_S_S_S_S_S_S_S_S_S_S_S_E5myVar+68];
	st.global.f32 	[%rd23+68], %f33;
	ld.shared.f32 	%f34, [_ZZ9kernel_69PfS_S_S_S_S_S_S_S_S_S_S_S_S_S_S_S_S_S_S_E5myVar+72];
	st.global.f32 	[%rd22+72], %f34;
	ld.shared.f32 	%f35, [_ZZ9kernel_69PfS_S_S_S_S_S_S_S_S_S_S_S_S_S_S_S_S_S_S_E5myVar+76];
	st.global.f32 	[%rd21+76], %f35;
	ret;

}
	// .globl	_Z9kernel_70PfS_S_S_S_S_S_S_S_S_S_S_S_S_S_S_S_S_S_S_
.visible .entry _Z9kernel_70PfS_S_S_S_S_S_S_S_S_S_S_S_S_S_S_S_S_S_S_(
	.param .u64 .ptr .align 1 _Z9kernel_70PfS_S_S_S_S_S_S_S_S_S_S_S_S_S_S_S_S_S_S__param_0,
	.param .u64 .ptr .align 1 _Z9kernel_70PfS_S_S_S_S_S_S_S_S_S_S_S_S_S_S_S_S_S_S__param_1,
	.param .u64 .ptr .align 1 _Z9kernel_70PfS_S_S_S_S_S_S_S_S_S_S_S_S_S_S_S_S_S_S__param_2,
	.param .u64 .ptr .align 1 _Z9kernel_70PfS_S_S_S_S_S_S_S_S_S_S_S_S_S_S_S_S_S_S__param_3,
	.param .u64 .ptr .align 1 _Z9kernel_70PfS_S_S_S_S_S_S_S_S_S_S_S_S_S_S_S_S_S_S__param_4,
	.param .u64 .ptr .align 1 _Z9kernel_70PfS_S_S_S_S_S_S_S_S_S_S_S_S_S_S_S_S_S_S__param_5,
	.param .u64 .ptr .align 1 _Z9kernel_70PfS_S_S_S_S_S_S_S_S_S_S_S_S_S_S_S_S_S_S__param_6,
	.param .u64 .ptr .align 1 _Z9kernel_70PfS_S_S_S_S_S_S_S_S_S_S_S_S_S_S_S_S_S_S__param_7,
	.param .u64 .ptr .align 1 _Z9kernel_70PfS_S_S_S_S_S_S_S_S_S_S_S_S_S_S_S_S_S_S__param_8,
	.param .u64 .ptr .align 1 _Z9kernel_70PfS_S_S_S_S_S_S_S_S_S_S_S_S_S_S_S_S_S_S__param_9,
	.param .u64 .ptr .align 1 _Z9kernel_70PfS_S_S_S_S_S_S_S_S_S_S_S_S_S_S_S_S_S_S__param_10,
	.param .u64 .ptr .align 1 _Z9kernel_70PfS_S_S_S_S_S_S_S_S_S_S_S_S_S_S_S_S_S_S__param_11,
	.param .u64 .ptr .align 1 _Z9kernel_70PfS_S_S_S_S_S_S_S_S_S_S_S_S_S_S_S_S_S_S__param_12,
	.param .u64 .ptr .align 1 _Z9kernel_70PfS_S_S_S_S_S_S_S_S_S_S_S_S_S_S_S_S_S_S__param_13,
	.param .u64 .ptr .align 1 _Z9kernel_70PfS_S_S_S_S_S_S_S_S_S_S_S_S_S_S_S_S_S_S__param_14,
	.param .u64 .ptr .align 1 _Z9kernel_70PfS_S_S_S_S_S_S_S_S_S_S_S_S_S_S_S_S_S_S__param_15,
	.param .u64 .ptr .align 1 _Z9kernel_70PfS_S_S_S_S_S_S_S_S_S_S_S_S_S_S_S_S_S_S__param_16,
	.param .u64 .ptr .align 1 _Z9kernel_70PfS_S_S_S_S_S_S_S_S_S_S_S_S_S_S_S_S_S_S__param_17,
	.param .u64 .ptr .align 1 _Z9kernel_70PfS_S_S_S_S_S_S_S_S_S_S_S_S_S_S_S_S_S_S__param_18,
	.param .u64 .ptr .align 1 _Z9kernel_70PfS_S_S_S_S_S_S_S_S_S_S_S_S_S_S_S_S_S_S__param_19
)
{
	.reg .b32 	%r<5>;
	.reg .b32 	%f<33>;
	.reg .b64 	%rd<41>;
	.reg .b64 	%fd<21>;
	// demoted variable
	.shared .align 4 .b8 _ZZ9kernel_70PfS_S_S_S_S_S_S_S_S_S_S_S_S_S_S_S_S_S_S_E5myVar[4096];
	ld.param.u64 	%rd1, [_Z9kernel_70PfS_S_S_S_S_S_S_S_S_S_S_S_S_S_S_S_S_S_S__param_0];
	ld.param.u64 	%rd2, [_Z9kernel_70PfS_S_S_S_S_S_S_S_S_S_S_S_S_S_S_S_S_S_S__param_1];
	ld.param.u64 	%rd3, [_Z9kernel_70PfS_S_S_S_S_S_S_S_S_S_S_S_S_S_S_S_S_S_S__param_2];
	ld.param.u64 	%rd4, [_Z9kernel_70PfS_S_S_S_S_S_S_S_S_S_S_S_S_S_S_S_S_S_S__param_3];
	ld.param.u64 	%rd5, [_Z9kernel_70PfS_S_S_S_S_S_S_S_S_S_S_S_S_S_S_S_S_S_S__param_4];
	ld.param.u64 	%rd6, [_Z9kernel_70PfS_S_S_S_S_S_S_S_S_S_S_S_S_S_S_S_S_S_S__param_5];
	ld.param.u64 	%rd7, [_Z9kernel_70PfS_S_S_S_S_S_S_S_S_S_S_S_S_S_S_S_S_S_S__param_6];
	ld.param.u64 	%rd8, [_Z9kernel_70PfS_S_S_S_S_S_S_S_S_S_S_S_S_S_S_S_S_S_S__param_7];
	ld.param.u64 	%rd9, [_Z9kernel_70PfS_S_S_S_S_S_S_S_S_S_S_S_S_S_S_S_S_S_S__param_8];
	ld.param.u64 	%rd10, [_Z9kernel_70PfS_S_S_S_S_S_S_S_S_S_S_S_S_S_S_S_S_S_S__param_9];
	ld.param.u64 	%rd11, [_Z9kernel_70PfS_S_S_S_S_S_S_S_S_S_S_S_S_S_S_S_S_S_S__param_10];
	ld.param.u64 	%rd12, [_Z9kernel_70PfS_S_S_S_S_S_S_S_S_S_S_S_S_S_S_S_S_S_S__param_11];
	ld.param.u64 	%rd13, [_Z9kernel_70PfS_S_S_S_S_S_S_S_S_S_S_S_S_S_S_S_S_S_S__param_12];
	ld.param.u64 	%rd14, [_Z9kernel_70PfS_S_S_S_S_S_S_S_S_S_S_S_S_S_S_S_S_S_S__param_13];
	ld.param.u64 	%rd15, [_Z9kernel_70PfS_S_S_S_S_S_S_S_S_S_S_S_S_S_S_S_S_S_S__param_14];
	ld.param.u64 	%rd16, [_Z9kernel_70PfS_S_S_S_S_S_S_S_S_S_S_S_S_S_S_S_S_S_S__param_15];
	ld.param.u64 	%rd17, [_Z9kernel_70PfS_S_S_S_S_S_S_S_S_S_S_S_S_S_S_S_S_S_S__param_16];
	ld.param.u64 	%rd18, [_Z9kernel_70PfS_S_S_S_S_S_S_S_S_S_S_S_S_S_S_S_S_S_S__param_17];
	ld.param.u64 	%rd19, [_Z9kernel_70PfS_S_S_S_S_S_S_S_S_S_S_S_S_S_S_S_S_S_S__param_18];
	ld.param.u64 	%rd20, [_Z9kernel_70PfS_S_S_S_S_S_S_S_S_S_S_S_S_S_S_S_S_S_S__param_19];
	cvta.to.global.u64 	%rd21, %rd20;
	cvta.to.global.u64 	%rd22, %rd19;
	cvta.to.global.u64 	%rd23, %rd18;
	cvta.to.global.u64 	%rd24, %rd17;
	cvta.to.global.u64 	%rd25, %rd16;
	cvta.to.global.u64 	%rd26, %rd15;
	cvta.to.global.u64 	%rd27, %rd14;
	cvta.to.global.u64 	%rd28, %rd13;
	cvta.to.global.u64 	%rd29, %rd12;
	cvta.to.global.u64 	%rd30, %rd11;
	cvta.to.global.u64 	%rd31, %rd10;
	cvta.to.global.u64 	%rd32, %rd9;
	cvta.to.global.u64 	%rd33, %rd8;
	cvta.to.global.u64 	%rd34, %rd7;
	cvta.to.global.u64 	%rd35, %rd6;
	cvta.to.global.u64 	%rd36, %rd5;
	cvta.to.global.u64 	%rd37, %rd4;
	cvta.to.global.u64 	%rd38, %rd3;
	cvta.to.global.u64 	%rd39, %rd2;
	cvta.to.global.u64 	%rd40, %rd1;
	mov.u32 	%r1, %tid.x;
	shl.b32 	%r2, %r1, 2;
	mov.u32 	%r3, _ZZ9kernel_70PfS_S_S_S_S_S_S_S_S_S_S_S_S_S_S_S_S_S_S_E5myVar;
	add.s32 	%r4, %r3, %r2;
	ld.shared.f32 	%f1, [%r4];
	cvt.f64.f32 	%fd1, %f1;
	mul.f64 	%fd2, %fd1, 0d40403BBBE0157EED;
	cvt.rn.f32.f64 	%f2, %fd2;
	st.shared.f32 	[_ZZ9kernel_70PfS_S_S_S_S_S_S_S_S_S_S_S_S_S_S_S_S_S_S_E5myVar], %f2;
	ld.shared.f32 	%f3, [%r4];
	cvt.f64.f32 	%fd3, %f3;
	mul.f64 	%fd4, %fd3, 0d40122359FF4FD6D8;
	cvt.rn.f32.f64 	%f4, %fd4;
	st.shared.f32 	[_ZZ9kernel_70PfS_S_S_S_S_S_S_S_S_S_S_S_S_S_S_S_S_S_S_E5myVar+24], %f4;
	ld.shared.f32 	%f5, [%r4];
	cvt.f64.f32 	%fd5, %f5;
	mul.f64 	%fd6, %fd5, 0d40278A8FE260B2C8;
	cvt.rn.f32.f64 	%f6, %fd6;
	st.shared.f32 	[_ZZ9kernel_70PfS_S_S_S_S_S_S_S_S_S_S_S_S_S_S_S_S_S_S_E5myVar+12], %f6;
	ld.shared.f32 	%f7, [%r4];
	cvt.f64.f32 	%fd7, %f7;
	mul.f64 	%fd8, %fd7, 0d4047689BA5E353F8;
	cvt.rn.f32.f64 	%f8, %fd8;
	st.shared.f32 	[_ZZ9kernel_70PfS_S_S_S_S_S_S_S_S_S_S_S_S_S_S_S_S_S_S_E5myVar+32], %f8;
	ld.shared.f32 	%f9, [%r4];
	cvt.f64.f32 	%fd9, %f9;
	mul.f64 	%fd10, %fd9, 0d4025A008637BD05B;
	cvt.rn.f32.f64 	%f10, %fd10;
	st.shared.f32 	[_ZZ9kernel_70PfS_S_S_S_S_S_S_S_S_S_S_S_S_S_S_S_S_S_S_E5myVar+4], %f10;
	ld.shared.f32 	%f11, [%r4];
	cvt.f64.f32 	%fd11, %f11;
	mul.f64 	%fd12, %fd11, 0d3FFD8B545C78A6DB;
	cvt.rn.f32.f64 	%f12, %fd12;
	st.shared.f32 	[_ZZ9kernel_70PfS_S_S_S_S_S_S_S_S_S_S_S_S_S_S_S_S_S_S_E5myVar+16], %f12;
	ld.shared.f32 	%f13, [%r4];
	cvt.f64.f32 	%fd13, %f13;
	mul.f64 	%fd14, %fd13, 0d4041B149C6F36EF8;
	cvt.rn.f32.f64 	%f14, %fd14;
	st.shared.f32 	[_ZZ9kernel_70PfS_S_S_S_S_S_S_S_S_S_S_S_S_S_S_S_S_S_S_E5myVar+36], %f14;
	ld.shared.f32 	%f15, [%r4];
	cvt.f64.f32 	%fd15, %f15;
	mul.f64 	%fd16, %fd15, 0d400778F041461B6D;
	cvt.rn.f32.f64 	%f16, %fd16;
	st.shared.f32 	[_ZZ9kernel_70PfS_S_S_S_S_S_S_S_S_S_S_S_S_S_S_S_S_S_S_E5myVar+24], %f16;
	ld.shared.f32 	%f17, [%r4];
	cvt.f64.f32 	%fd17, %f17;
	mul.f64 	%fd18, %fd17, 0d40125122B7BAECD0;
	cvt.rn.f32.f64 	%f18, %fd18;
	st.shared.f32 	[_ZZ9kernel_70PfS_S_S_S_S_S_S_S_S_S_S_S_S_S_S_S_S_S_S_E5myVar+28], %f18;
	ld.shared.f32 	%f19, [%r4];
	cvt.f64.f32 	%fd19, %f19;
	mul.f64 	%fd20, %fd19, 0d401068986FCDEE35;
	cvt.rn.f32.f64 	%f20, %fd20;
	st.shared.f32 	[_ZZ9kernel_70PfS_S_S_S_S_S_S_S_S_S_S_S_S_S_S_S_S_S_S_E5myVar+12], %f20;
	st.global.f32 	[%rd40], %f2;
	st.global.f32 	[%rd39+4], %f10;
	ld.shared.f32 	%f21, [_ZZ9kernel_70PfS_S_S_S_S_S_S_S_S_S_S_S_S_S_S_S_S_S_S_E5myVar+8];
	st.global.f32 	[%rd38+8], %f21;
	st.global.f32 	[%rd37+12], %f20;
	st.global.f32 	[%rd36+16], %f12;
	ld.shared.f32 	%f22, [_ZZ9kernel_70PfS_S_S_S_S_S_S_S_S_S_S_S_S_S_S_S_S_S_S_E5myVar+20];
	st.global.f32 	[%rd35+20], %f22;
	st.global.f32 	[%rd34+24], %f16;
	st.global.f32 	[%rd33+28], %f18;
	st.global.f32 	[%rd32+32], %f8;
	st.global.f32 	[%rd31+36], %f14;
	ld.shared.f32 	%f23, [_ZZ9kernel_70PfS_S_S_S_S_S_S_S_S_S_S_S_S_S_S_S_S_S_S_E5myVar+40];
	st.global.f32 	[%rd30+40], %f23;
	ld.shared.f32 	%f24, [_ZZ9kernel_70PfS_S_S_S_S_S_S_S_S_S_S_S_S_S_S_S_S_S_S_E5myVar+44];
	st.global.f32 	[%rd29+44], %f24;
	ld.shared.f32 	%f25, [_ZZ9kernel_70PfS_S_S_S_S_S_S_S_S_S_S_S_S_S_S_S_S_S_S_E5myVar+48];
	st.global.f32 	[%rd28+48], %f25;
	ld.shared.f32 	%f26, [_ZZ9kernel_70PfS_S_S_S_S_S_S_S_S_S_S_S_S_S_S_S_S_S_S_E5myVar+52];
	st.global.f32 	[%rd27+52], %f26;
	ld.shared.f32 	%f27, [_ZZ9kernel_70PfS_S_S_S_S_S_S_S_S_S_S_S_S_S_S_S_S_S_S_E5myVar+56];
	st.global.f32 	[%rd26+56], %f27;
	ld.shared.f32 	%f28, [_ZZ9kernel_70PfS_S_S_S_S_S_S_S_S_S_S_S_S_S_S_S_S_S_S_E5myVar+60];
	st.global.f32 	[%rd25+60], %f28;
	ld.shared.f32 	%f29, [_ZZ9kernel_70PfS_S_S_S_S_S_S_S_S_S_S_S_S_S_S_S_S_S_S_E5myVar+64];
	st.global.f32 	[%rd24+64], %f29;
	ld.shared.f32 	%f30, [_ZZ9kernel_70PfS_S_S_S_S_S_S_S_S_S_S_S_S_S_S_S_S_S_S_E5myVar+68];
	st.global.f32 	[%rd23+68], %f30;
	ld.shared.f32 	%f31, [_ZZ9kernel_70PfS_S_S_S_S_S_S_S_S_S_S_S_S_S_S_S_S_S_S_E5myVar+72];
	st.global.f32 	[%rd22+72], %f31;
	ld.shared.f32 	%f32, [_ZZ9kernel_70PfS_S_S_S_S_S_S_S_S_S_S_S_S_S_S_S_S_S_S_E5myVar+76];
	st.global.f32 	[%rd21+76], %f32;
	ret;

}
	// .globl	_Z9kernel_71PfS_S_S_S_S_S_S_S_S_S_S_S_S_S_S_S_S_S_S_
.visible .entry _Z9kernel_71PfS_S_S_S_S_S_S_S_S_S_S_S_S_S_S_S_S_S_S_(
	.param .u64 .ptr .align 1 _Z9kernel_71PfS_S_S_S_S_S_S_S_S_S_S_S_S_S_S_S_S_S_S__param_0,
	.param .u64 .ptr .align 1 _Z9kernel_71PfS_S_S_S_S_S_S_S_S_S_S_S_S_S_S_S_S_S_S__param_1,
	.param .u64 .ptr .align 1 _Z9kernel_71PfS_S_S_S_S_S_S_S_S_S_S_S_S_S_S_S_S_S_S__param_2,
	.param .u64 .ptr .align 1 _Z9kernel_71PfS_S_S_S_S_S_S_S_S_S_S_S_S_S_S_S_S_S_S__param_3,
	.param .u64 .ptr .align 1 _Z9kernel_71PfS_S_S_S_S_S_S_S_S_S_S_S_S_S_S_S_S_S_S__param_4,
	.param .u64 .ptr .align 1 _Z9kernel_71PfS_S_S_S_S_S_S_S_S_S_S_S_S_S_S_S_S_S_S__param_5,
	.param .u64 .ptr .align 1 _Z9kernel_71PfS_S_S_S_S_S_S_S_S_S_S_S_S_S_S_S_S_S_S__param_6,
	.param .u64 .ptr .align 1 _Z9kernel_71PfS_S_S_S_S_S_S_S_S_S_S_S_S_S_S_S_S_S_S__param_7,
	.param .u64 .ptr .align 1 _Z9kernel_71PfS_S_S_S_S_S_S_S_S_S_S_S_S_S_S_S_S_S_S__param_8,
	.param .u64 .ptr .align 1 _Z9kernel_71PfS_S_S_S_S_S_S_S_S_S_S_S_S_S_S_S_S_S_S__param_9,
	.param .u64 .ptr .align 1 _Z9kernel_71PfS_S_S_S_S_S_S_S_S_S_S_S_S_S_S_S_S_S_S__param_10,
	.param .u64 .ptr .align 1 _Z9kernel_71PfS_S_S_S_S_S_S_S_S_S_S_S_S_S_S_S_S_S_S__param_11,
	.param .u64 .ptr .align 1 _Z9kernel_71PfS_S_S_S_S_S_S_S_S_S_S_S_S_S_S_S_S_S_S__param_12,
	.param .u64 .ptr .align 1 _Z9kernel_71PfS_S_S_S_S_S_S_S_S_S_S_S_S_S_S_S_S_S_S__param_13,
	.param .u64 .ptr .align 1 _Z9kernel_71PfS_S_S_S_S_S_S_S_S_S_S_S_S_S_S_S_S_S_S__param_14,
	.param .u64 .ptr .align 1 _Z9kernel_71PfS_S_S_S_S_S_S_S_S_S_S_S_S_S_S_S_S_S_S__param_15,
	.param .u64 .ptr .align 1 _Z9kernel_71PfS_S_S_S_S_S_S_S_S_S_S_S_S_S_S_S_S_S_S__param_16,
	.param .u64 .ptr .align 1 _Z9kernel_71PfS_S_S_S_S_S_S_S_S_S_S_S_S_S_S_S_S_S_S__param_17,
	.param .u64 .ptr .align 1 _Z9kernel_71PfS_S_S_S_S_S_S_S_S_S_S_S_S_S_S_S_S_S_S__param_18,
	.param .u64 .ptr .align 1 _Z9kernel_71PfS_S_S_S_S_S_S_S_S_S_S_S_S_S_S_S_S_S_S__param_19
)
{
	.reg .b32 	%r<5>;
	.reg .b32 	%f<33>;
	.reg .b64 	%rd<41>;
	.reg .b64 	%fd<21>;
	// demoted variable
	.shared .align 4 .b8 _ZZ9kernel_71PfS_S_S_S_S_S_S_S_S_S_S_S_S_S_S_S_S_S_S_E5myVar[4096];
	ld.param.u64 	%rd1, [_Z9kernel_71PfS_S_S_S_S_S_S_S_S_S_S_S_S_S_S_S_S_S_S__param_0];
	ld.param.u64 	%rd2, [_Z9kernel_71PfS_S_S_S_S_S_S_S_S_S_S_S_S_S_S_S_S_S_S__param_1];
	ld.param.u64 	%rd3, [_Z9kernel_71PfS_S_S_S_S_S_S_S_S_S_S_S_S_S_S_S_S_S_S__param_2];
	ld.param.u64 	%rd4, [_Z9kernel_71PfS_S_S_S_S_S_S_S_S_S_S_S_S_S_S_S_S_S_S__param_3];
	ld.param.u64 	%rd5, [_Z9kernel_71PfS_S_S_S_S_S_S_S_S_S_S_S_S_S_S_S_S_S_S__param_4];
	ld.param.u64 	%rd6, [_Z9kernel_71PfS_S_S_S_S_S_S_S_S_S_S_S_S_S_S_S_S_S_S__param_5];
	ld.param.u64 	%rd7, [_Z9kernel_71PfS_S_S_S_S_S_S_S_S_S_S_S_S_S_S_S_S_S_S__param_6];
	ld.param.u64 	%rd8, [_Z9kernel_71PfS_S_S_S_S_S_S_S_S_S_S_S_S_S_S_S_S_S_S__param_7];
	ld.param.u64 	%rd9, [_Z9kernel_71PfS_S_S_S_S_S_S_S_S_S_S_S_S_S_S_S_S_S_S__param_8];
	ld.param.u64 	%rd10, [_Z9kernel_71PfS_S_S_S_S_S_S_S_S_S_S_S_S_S_S_S_S_S_S__param_9];
	ld.param.u64 	%rd11, [_Z9kernel_71PfS_S_S_S_S_S_S_S_S_S_S_S_S_S_S_S_S_S_S__param_10];
	ld.param.u64 	%rd12, [_Z9kernel_71PfS_S_S_S_S_S_S_S_S_S_S_S_S_S_S_S_S_S_S__param_11];
	ld.param.u64 	%rd13, [_Z9kernel_71PfS_S_S_S_S_S_S_S_S_S_S_S_S_S_S_S_S_S_S__param_12];
	ld.param.u64 	%rd14, [_Z9kernel_71PfS_S_S_S_S_S_S_S_S_S_S_S_S_S_S_S_S_S_S__param_13];
	ld.param.u64 	%rd15, [_Z9kernel_71PfS_S_S_S_S_S_S_S_S_S_S_S_S_S_S_S_S_S_S__param_14];
	ld.param.u64 	%rd16, [_Z9kernel_71PfS_S_S_S_S_S_S_S_S_S_S_S_S_S_S_S_S_S_S__param_15];
	ld.param.u64 	%rd17, [_Z9kernel_71PfS_S_S_S_S_S_S_S_S_S_S_S_S_S_S_S_S_S_S__param_16];
	ld.param.u64 	%rd18, [_Z9kernel_71PfS_S_S_S_S_S_S_S_S_S_S_S_S_S_S_S_S_S_S__param_17];
	ld.param.u64 	%rd19, [_Z9kernel_71PfS_S_S_S_S_S_S_S_S_S_S_S_S_S_S_S_S_S_S__param_18];
	ld.param.u64 	%rd20, [_Z9kernel_71PfS_S_S_S_S_S_S_S_S_S_S_S_S_S_S_S_S_S_S__param_19];
	cvta.to.global.u64 	%rd21, %rd20;
	cvta.to.global.u64 	%rd22, %rd19;
	cvta.to.global.u64 	%rd23, %rd18;
	cvta.to.global.u64 	%rd24, %rd17;
	cvta.to.global.u64 	%rd25, %rd16;
	cvta.to.global.u64 	%rd26, %rd15;
	cvta.to.global.u64 	%rd27, %rd14;
	cvta.to.global.u64 	%rd28, %rd13;
	cvta.to.global.u64 	%rd29, %rd12;
	cvta.to.global.u64 	%rd30, %rd11;
	cvta.to.global.u64 	%rd31, %rd10;
	cvta.to.global.u64 	%rd32, %rd9;
	cvta.to.global.u64 	%rd33, %rd8;
	cvta.to.global.u64 	%rd34, %rd7;
	cvta.to.global.u64 	%rd35, %rd6;
	cvta.to.global.u64 	%rd36, %rd5;
	cvta.to.global.u64 	%rd37, %rd4;
	cvta.to.global.u64 	%rd38, %rd3;
	cvta.to.global.u64 	%rd39, %rd2;
	cvta.to.global.u64 	%rd40, %rd1;
	mov.u32 	%r1, %tid.x;
	shl.b32 	%r2, %r1, 2;
	mov.u32 	%r3, _ZZ9kernel_71PfS_S_S_S_S_S_S_S_S_S_S_S_S_S_S_S_S_S_S_E5myVar;
	add.s32 	%r4, %r3, %r2;
	ld.shared.f32 	%f1, [%r4];
	cvt.f64.f32 	%fd1, %f1;
	mul.f64 	%fd2, %fd1, 0d404495D640E9D51B;
	cvt.rn.f32.f64 	%f2, %fd2;
	st.shared.f32 	[_ZZ9kernel_71PfS_S_S_S_S_S_S_S_S_S_S_S_S_S_S_S_S_S_S_E5myVar+16], %f2;
	ld.shared.f32 	%f3, [%r4];
	cvt.f64.f32 	%fd3, %f3;
	mul.f64 	%fd4, %fd3, 0d402B4DCFCC5B8DC5;
	cvt.rn.f32.f64 	%f4, %fd4;
	st.shared.f32 	[_ZZ9kernel_71PfS_S_S_S_S_S_S_S_S_S_S_S_S_S_S_S_S_S_S_E5myVar+16], %f4;
	ld.shared.f32 	%f5, [%r4];
	cvt.f64.f32 	%fd5, %f5;
	mul.f64 	%fd6, %fd5, 0d401B561E0C5A8156;
	cvt.rn.f32.f64 	%f6, %fd6;
	st.shared.f32 	[_ZZ9kernel_71PfS_S_S_S_S_S_S_S_S_S_S_S_S_S_S_S_S_S_S_E5myVar+24], %f6;
	ld.shared.f32 	%f7, [%r4];
	cvt.f64.f32 	%fd7, %f7;
	mul.f64 	%fd8, %fd7, 0d403AE8F95D4E8FB0;
	cvt.rn.f32.f64 	%f8, %fd8;
	st.shared.f32 	[_ZZ9kernel_71PfS_S_S_S_S_S_S_S_S_S_S_S_S_S_S_S_S_S_S_E5myVar+8], %f8;
	ld.shared.f32 	%f9, [%r4];
	cvt.f64.f32 	%fd9, %f9;
	mul.f64 	%fd10, %fd9, 0d4045ABD0203E63E9;
	cvt.rn.f32.f64 	%f10, %fd10;
	st.shared.f32 	[_ZZ9kernel_71PfS_S_S_S_S_S_S_S_S_S_S_S_S_S_S_S_S_S_S_E5myVar+36], %f10;
	ld.shared.f32 	%f11, [%r4];
	cvt.f64.f32 	%fd11, %f11;
	mul.f64 	%fd12, %fd11, 0d40250C5A5FC7E6B4;
	cvt.rn.f32.f64 	%f12, %fd12;
	st.shared.f32 	[_ZZ9kernel_71PfS_S_S_S_S_S_S_S_S_S_S_S_S_S_S_S_S_S_S_E5myVar+32], %f12;
	ld.shared.f32 	%f13, [%r4];
	cvt.f64.f32 	%fd13, %f13;
	mul.f64 	%fd14, %fd13, 0d404439A97E132B56;
	cvt.rn.f32.f64 	%f14, %fd14;
	st.shared.f32 	[_ZZ9kernel_71PfS_S_S_S_S_S_S_S_S_S_S_S_S_S_S_S_S_S_S_E5myVar+28], %f14;
	ld.shared.f32 	%f15, [%r4];
	cvt.f64.f32 	%fd15, %f15;
	mul.f64 	%fd16, %fd15, 0d40028D8E432441FF;
	cvt.rn.f32.f64 	%f16, %fd16;
	st.shared.f32 	[_ZZ9kernel_71PfS_S_S_S_S_S_S_S_S_S_S_S_S_S_S_S_S_S_S_E5myVar+16], %f16;
	ld.shared.f32 	%f17, [%r4];
	cvt.f64.f32 	%fd17, %f17;
	mul.f64 	%fd18, %fd17, 0d40412BD26B723EE2;
	cvt.rn.f32.f64 	%f18, %fd18;
	st.shared.f32 	[_ZZ9kernel_71PfS_S_S_S_S_S_S_S_S_S_S_S_S_S_S_S_S_S_S_E5myVar+12], %f18;
	ld.shared.f32 	%f19, [%r4];
	cvt.f64.f32 	%fd19, %f19;
	mul.f64 	%fd20, %fd19, 0d403ECB446F9B994E;
	cvt.rn.f32.f64 	%f20, %fd20;
	st.shared.f32 	[_ZZ9kernel_71PfS_S_S_S_S_S_S_S_S_S_S_S_S_S_S_S_S_S_S_E5myVar], %f20;
	st.global.f32 	[%rd40], %f20;
	ld.shared.f32 	%f21, [_ZZ9kernel_71PfS_S_S_S_S_S_S_S_S_S_S_S_S_S_S_S_S_S_S_E5myVar+4];
	st.global.f32 	[%rd39+4], %f21;
	st.global.f32 	[%rd38+8], %f8;
	st.global.f32 	[%rd37+12], %f18;
	st.global.f32 	[%rd36+16], %f16;
	ld.shared.f32 	%f22, [_ZZ9kernel_71PfS_S_S_S_S_S_S_S_S_S_S_S_S_S_S_S_S_S_S_E5myVar+20];
	st.global.f32 	[%rd35+20], %f22;
	st.global.f32 	[%rd34+24], %f6;
	st.global.f32 	[%rd33+28], %f14;
	st.global.f32 	[%rd32+32], %f12;
	st.global.f32 	[%rd31+36], %f10;
	ld.shared.f32 	%f23, [_ZZ9kernel_71PfS_S_S_S_S_S_S_S_S_S_S_S_S_S_S_S_S_S_S_E5myVar+40];
	st.global.f32 	[%rd30+40], %f23;
	ld.shared.f32 	%f24, [_ZZ9kernel_71PfS_S_S_S_S_S_S_S_S_S_S_S_S_S_S_S_S_S_S_E5myVar+44];
	st.global.f32 	[%rd29+44], %f24;
	ld.shared.f32 	%f25, [_ZZ9kernel_71PfS_S_S_S_S_S_S_S_S_S_S_S_S_S_S_S_S_S_S_E5myVar+48];
	st.global.f32 	[%rd28+48], %f25;
	ld.shared.f32 	%f26, [_ZZ9kernel_71PfS_S_S_S_S_S_S_S_S_S_S_S_S_S_S_S_S_S_S_E5myVar+52];
	st.global.f32 	[%rd27+52], %f26;
	ld.shared.f32 	%f27, [_ZZ9kernel_71PfS_S_S_S_S_S_S_S_S_S_S_S_S_S_S_S_S_S_S_E5myVar+56];
	st.global.f32 	[%rd26+56], %f27;
	ld.shared.f32 	%f28, [_ZZ9kernel_71PfS_S_S_S_S_S_S_S_S_S_S_S_S_S_S_S_S_S_S_E5myVar+60];
	st.global.f32 	[%rd25+60], %f28;
	ld.shared.f32 	%f29, [_ZZ9kernel_71PfS_S_S_S_S_S_S_S_S_S_S_S_S_S_S_S_S_S_S_E5myVar+64];
	st.global.f32 	[%rd24+64], %f29;
	ld.shared.f32 	%f30, [_ZZ9kernel_71PfS_S_S_S_S_S_S_S_S_S_S_S_S_S_S_S_S_S_S_E5myVar+68];
	st.global.f32 	[%rd23+68], %f30;
	ld.shared.f32 	%f31, [_ZZ9kernel_71PfS_S_S_S_S_S_S_S_S_S_S_S_S_S_S_S_S_S_S_E5myVar+72];
	st.global.f32 	[%rd22+72], %f31;
	ld.shared.f32 	%f32, [_ZZ9kernel_71PfS_S_S_S_S_S_S_S_S_S_S_S_S_S_S_S_S_S_S_E5myVar+76];
	st.global.f32 	[%rd21+76], %f32;
	ret;

}
	// .globl	_Z9kernel_72PfS_S_S_S_S_S_S_S_S_S_S_S_S_S_S_S_S_S_S_
.visible .entry _Z9kernel_72PfS_S_S_S_S_S_S_S_S_S_S_S_S_S_S_S_S_S_S_(
	.param .u64 .ptr .align 1 _Z9kernel_72PfS_S_S_S_S_S_S_S_S_S_S_S_S_S_S_S_S_S_S__param_0,
	.param .u64 .ptr .align 1 _Z9kernel_72PfS_S_S_S_S_S_S_S_S_S_S_S_S_S_S_S_S_S_S__param_1,
	.param .u64 .ptr .align 1 _Z9kernel_72PfS_S_S_S_S_S_S_S_S_S_S_S_S_S_S_S_S_S_S__param_2,
	.param .u64 .ptr .align 1 _Z9kernel_72PfS_S_S_S_S_S_S_S_S_S_S_S_S_S_S_S_S_S_S__param_3,
	.param .u64 .ptr .align 1 _Z9kernel_72PfS_S_S_S_S_S_S_S_S_S_S_S_S_S_S_S_S_S_S__param_4,
	.param .u64 .ptr .align 1 _Z9kernel_72PfS_S_S_S_S_S_S_S_S_S_S_S_S_S_S_S_S_S_S__param_5,
	.param .u64 .ptr .align 1 _Z9kernel_72PfS_S_S_S_S_S_S_S_S_S_S_S_S_S_S_S_S_S_S__param_6,
	.param .u64 .ptr .align 1 _Z9kernel_72PfS_S_S_S_S_S_S_S_S_S_S_S_S_S_S_S_S_S_S__param_7,
	.param .u64 .ptr .align 1 _Z9kernel_72PfS_S_S_S_S_S_S_S_S_S_S_S_S_S_S_S_S_S_S__param_8,
	.param .u64 .ptr .align 1 _Z9kernel_72PfS_S_S_S_S_S_S_S_S_S_S_S_S_S_S_S_S_S_S__param_9,
	.param .u64 .ptr .align 1 _Z9kernel_72PfS_S_S_S_S_S_S_S_S_S_S_S_S_S_S_S_S_S_S__param_10,
	.param .u64 .ptr .align 1 _Z9kernel_72PfS_S_S_S_S_S_S_S_S_S_S_S_S_S_S_S_S_S_S__param_11,
	.param .u64 .ptr .align 1 _Z9kernel_72PfS_S_S_S_S_S_S_S_S_S_S_S_S_S_S_S_S_S_S__param_12,
	.param .u64 .ptr .align 1 _Z9kernel_72PfS_S_S_S_S_S_S_S_S_S_S_S_S_S_S_S_S_S_S__param_13,
	.param .u64 .ptr .align 1 _Z9kernel_72PfS_S_S_S_S_S_S_S_S_S_S_S_S_S_S_S_S_S_S__param_14,
	.param .u64 .ptr .align 1 _Z9kernel_72PfS_S_S_S_S_S_S_S_S_S_S_S_S_S_S_S_S_S_S__param_15,
	.param .u64 .ptr .align 1 _Z9kernel_72PfS_S_S_S_S_S_S_S_S_S_S_S_S_S_S_S_S_S_S__param_16,
	.param .u64 .ptr .align 1 _Z9kernel_72PfS_S_S_S_S_S_S_S_S_S_S_S_S_S_S_S_S_S_S__param_17,
	.param .u64 .ptr .align 1 _Z9kernel_72PfS_S_S_S_S_S_S_S_S_S_S_S_S_S_S_S_S_S_S__param_18,
	.param .u64 .ptr .align 1 _Z9kernel_72PfS_S_S_S_S_S_S_S_S_S_S_S_S_S_S_S_S_S_S__param_19
)
{
	.reg .b32 	%r<5>;
	.reg .b32 	%f<33>;
	.reg .b64 	%rd<41>;
	.reg .b64 	%fd<21>;
	// demoted variable
	.shared .align 4 .b8 _ZZ9kernel_72PfS_S_S_S_S_S_S_S_S_S_S_S_S_S_S_S_S_S_S_E5myVar[4096];
	ld.param.u64 	%rd1, [_Z9kernel_72PfS_S_S_S_S_S_S_S_S_S_S_S_S_S_S_S_S_S_S__param_0];
	ld.param.u64 	%rd2, [_Z9kernel_72PfS_S_S_S_S_S_S_S_S_S_S_S_S_S_S_S_S_S_S__param_1];
	ld.param.u64 	%rd3, [_Z9kernel_72PfS_S_S_S_S_S_S_S_S_S_S_S_S_S_S_S_S_S_S__param_2];
	ld.param.u64 	%rd4, [_Z9kernel_72PfS_S_S_S_S_S_S_S_S_S_S_S_S_S_S_S_S_S_S__param_3];
	ld.param.u64 	%rd5, [_Z9kernel_72PfS_S_S_S_S_S_S_S_S_S_S_S_S_S_S_S_S_S_S__param_4];
	ld.param.u64 	%rd6, [_Z9kernel_72PfS_S_S_S_S_S_S_S_S_S_S_S_S_S_S_S_S_S_S__param_5];
	ld.param.u64 	%rd7, [_Z9kernel_72PfS_S_S_S_S_S_S_S_S_S_S_S_S_S_S_S_S_S_S__param_6];
	ld.param.u64 	%rd8, [_Z9kernel_72PfS_S_S_S_S_S_S_S_S_S_S_S_S_S_S_S_S_S_S__param_7];
	ld.param.u64 	%rd9, [_Z9kernel_72PfS_S_S_S_S_S_S_S_S_S_S_S_S_S_S_S_S_S_S__param_8];
	ld.param.u64 	%rd10, [_Z9kernel_72PfS_S_S_S_S_S_S_S_S_S_S_S_S_S_S_S_S_S_S__param_9];
	ld.param.u64 	%rd11, [_Z9kernel_72PfS_S_S_S_S_S_S_S_S_S_S_S_S_S_S_S_S_S_S__param_10];
	ld.param.u64 	%rd12, [_Z9kernel_72PfS_S_S_S_S_S_S_S_S_S_S_S_S_S_S_S_S_S_S__param_11];
	ld.param.u64 	%rd13, [_Z9kernel_72PfS_S_S_S_S_S_S_S_S_S_S_S_S_S_S_S_S_S_S__param_12];
	ld.param.u64 	%rd14, [_Z9kernel_72PfS_S_S_S_S_S_S_S_S_S_S_S_S_S_S_S_S_S_S__param_13];
	ld.param.u64 	%rd15, [_Z9kernel_72PfS_S_S_S_S_S_S_S_S_S_S_S_S_S_S_S_S_S_S__param_14];
	ld.param.u64 	%rd16, [_Z9kernel_72PfS_S_S_S_S_S_S_S_S_S_S_S_S_S_S_S_S_S_S__param_15];
	ld.param.u64 	%rd17, [_Z9kernel_72PfS_S_S_S_S_S_S_S_S_S_S_S_S_S_S_S_S_S_S__param_16];
	ld.param.u64 	%rd18, [_Z9kernel_72PfS_S_S_S_S_S_S_S_S_S_S_S_S_S_S_S_S_S_S__param_17];
	ld.param.u64 	%rd19, [_Z9kernel_72PfS_S_S_S_S_S_S_S_S_S_S_S_S_S_S_S_S_S_S__param_18];
	ld.param.u64 	%rd20, [_Z9kernel_72PfS_S_S_S_S_S_S_S_S_S_S_S_S_S_S_S_S_S_S__param_19];
	cvta.to.global.u64 	%rd21, %rd20;
	cvta.to.global.u64 	%rd22, %rd19;
	cvta.to.global.u64 	%rd23, %rd18;
	cvta.to.global.u64 	%rd24, %rd17;
	cvta.to.global.u64 	%rd25, %rd16;
	cvta.to.global.u64 	%rd26, %rd15;
	cvta.to.global.u64 	%rd27, %rd14;
	cvta.to.global.u64 	%rd28, %rd13;
	cvta.to.global.u64 	%rd29, %rd12;
	cvta.to.global.u64 	%rd30, %rd11;
	cvta.to.global.u64 	%rd31, %rd10;
	cvta.to.global.u64 	%rd32, %rd9;
	cvta.to.global.u64 	%rd33, %rd8;
	cvta.to.global.u64 	%rd34, %rd7;
	cvta.to.global.u64 	%rd35, %rd6;
	cvta.to.global.u64 	%rd36, %rd5;
	cvta.to.global.u64 	%rd37, %rd4;
	cvta.to.global.u64 	%rd38, %rd3;
	cvta.to.global.u64 	%rd39, %rd2;
	cvta.to.global.u64 	%rd40, %rd1;
	mov.u32 	%r1, %tid.x;
	shl.b32 	%r2, %r1, 2;
	mov.u32 	%r3, _ZZ9kernel_72PfS_S_S_S_S_S_S_S_S_S_S_S_S_S_S_S_S_S_S_E5myVar;
	add.s32 	%r4, %r3, %r2;
	ld.shared.f32 	%f1, [%r4];
	cvt.f64.f32 	%fd1, %f1;
	mul.f64 	%fd2, %fd1, 0d4035F15DD4C76D11;
	cvt.rn.f32.f64 	%f2, %fd2;
	st.shared.f32 	[_ZZ9kernel_72PfS_S_S_S_S_S_S_S_S_S_S_S_S_S_S_S_S_S_S_E5myVar+16], %f2;
	ld.shared.f32 	%f3, [%r4];
	cvt.f64.f32 	%fd3, %f3;
	mul.f64 	%fd4, %fd3, 0d401FEA8DA7F3CF70;
	cvt.rn.f32.f64 	%f4, %fd4;
	st.shared.f32 	[_ZZ9kernel_72PfS_S_S_S_S_S_S_S_S_S_S_S_S_S_S_S_S_S_S_E5myVar+28], %f4;
	ld.shared.f32 	%f5, [%r4];
	cvt.f64.f32 	%fd5, %f5;
	mul.f64 	%fd6, %fd5, 0d404550C21E1D2179;
	cvt.rn.f32.f64 	%f6, %fd6;
	st.shared.f32 	[_ZZ9kernel_72PfS_S_S_S_S_S_S_S_S_S_S_S_S_S_S_S_S_S_S_E5myVar+36], %f6;
	ld.shared.f32 	%f7, [%r4];
	cvt.f64.f32 	%fd7, %f7;
	mul.f64 	%fd8, %fd7, 0d403A77B3B7521145;
	cvt.rn.f32.f64 	%f8, %fd8;
	st.shared.f32 	[_ZZ9kernel_72PfS_S_S_S_S_S_S_S_S_S_S_S_S_S_S_S_S_S_S_E5myVar+32], %f8;
	ld.shared.f32 	%f9, [%r4];
	cvt.f64.f32 	%fd9, %f9;
	mul.f64 	%fd10, %fd9, 0d400917FCFC3F811F;
	cvt.rn.f32.f64 	%f10, %fd10;
	st.shared.f32 	[_ZZ9kernel_72PfS_S_S_S_S_S_S_S_S_S_S_S_S_S_S_S_S_S_S_E5myVar+28], %f10;
	ld.shared.f32 	%f11, [%r4];
	cvt.f64.f32 	%fd11, %f11;
	mul.f64 	%fd12, %fd11, 0d403D0A0956C0D6F5;
	cvt.rn.f32.f64 	%f12, %fd12;
	st.shared.f32 	[_ZZ9kernel_72PfS_S_S_S_S_S_S_S_S_S_S_S_S_S_S_S_S_S_S_E5myVar+24], %f12;
	ld.shared.f32 	%f13, [%r4];
	cvt.f64.f32 	%fd13, %f13;
	mul.f64 	%fd14, %fd13, 0d402F07A5F41AEF70;
	cvt.rn.f32.f64 	%f14, %fd14;
	st.shared.f32 	[_ZZ9kernel_72PfS_S_S_S_S_S_S_S_S_S_S_S_S_S_S_S_S_S_S_E5myVar+28], %f14;
	ld.shared.f32 	%f15, [%r4];
	cvt.f64.f32 	%fd15, %f15;
	mul.f64 	%fd16, %fd15, 0d4038C2C41DD1A21F;
	cvt.rn.f32.f64 	%f16, %fd16;
	st.shared.f32 	[_ZZ9kernel_72PfS_S_S_S_S_S_S_S_S_S_S_S_S_S_S_S_S_S_S_E5myVar+4], %f16;
	ld.shared.f32 	%f17, [%r4];
	cvt.f64.f32 	%fd17, %f17;
	mul.f64 	%fd18, %fd17, 0d402DC529131EC0B5;
	cvt.rn.f32.f64 	%f18, %fd18;
	st.shared.f32 	[_ZZ9kernel_72PfS_S_S_S_S_S_S_S_S_S_S_S_S_S_S_S_S_S_S_E5myVar+20], %f18;
	ld.shared.f32 	%f19, [%r4];
	cvt.f64.f32 	%fd19, %f19;
	mul.f64 	%fd20, %fd19, 0d4013CA9C12F09D8C;
	cvt.rn.f32.f64 	%f20, %fd20;
	st.shared.f32 	[_ZZ9kernel_72PfS_S_S_S_S_S_S_S_S_S_S_S_S_S_S_S_S_S_S_E5myVar+8], %f20;
	ld.shared.f32 	%f21, [_ZZ9kernel_72PfS_S_S_S_S_S_S_S_S_S_S_S_S_S_S_S_S_S_S_E5myVar];
	st.global.f32 	[%rd40], %f21;
	st.global.f32 	[%rd39+4], %f16;
	st.global.f32 	[%rd38+8], %f20;
	ld.shared.f32 	%f22, [_ZZ9kernel_72PfS_S_S_S_S_S_S_S_S_S_S_S_S_S_S_S_S_S_S_E5myVar+12];
	st.global.f32 	[%rd37+12], %f22;
	st.global.f32 	[%rd36+16], %f2;
	st.global.f32 	[%rd35+20], %f18;
	st.global.f32 	[%rd34+24], %f12;
	st.global.f32 	[%rd33+28], %f14;
	st.global.f32 	[%rd32+32], %f8;
	st.global.f32 	[%rd31+36], %f6;
	ld.shared.f32 	%f23, [_ZZ9kernel_72PfS_S_S_S_S_S_S_S_S_S_S_S_S_S_S_S_S_S_S_E5myVar+40];
	st.global.f32 	[%rd30+40], %f23;
	ld.shared.f32 	%f24, [_ZZ9kernel_72PfS_S_S_S_S_S_S_S_S_S_S_S_S_S_S_S_S_S_S_E5myVar+44];
	st.global.f32 	[%rd29+44], %f24;
	ld.shared.f32 	%f25, [_ZZ9kernel_72PfS_S_S_S_S_S_S_S_S_S_S_S_S_S_S_S_S_S_S_E5myVar+48];
	st.global.f32 	[%rd28+48], %f25;
	ld.shared.f32 	%f26, [_ZZ9kernel_72PfS_S_S_S_S_S_S_S_S_S_S_S_S_S_S_S_S_S_S_E5myVar+52];
	st.global.f32 	[%rd27+52], %f26;
	ld.shared.f32 	%f27, [_ZZ9kernel_72PfS_S_S_S_S_S_S_S_S_S_S_S_S_S_S_S_S_S_S_E5myVar+56];
	st.global.f32 	[%rd26+56], %f27;
	ld.shared.f32 	%f28, [_ZZ9kernel_72PfS_S_S_S_S_S_S_S_S_S_S_S_S_S_S_S_S_S_S_E5myVar+60];
	st.global.f32 	[%rd25+60], %f28;
	ld.shared.f32 	%f29, [_ZZ9kernel_72PfS_S_S_S_S_S_S_S_S_S_S_S_S_S_S_S_S_S_S_E5myVar+64];
	st.global.f32 	[%rd24+64], %f29;
	ld.shared.f32 	%f30, [_ZZ9kernel_72PfS_S_S_S_S_S_S_S_S_S_S_S_S_S_S_S_S_S_S_E5myVar+68];
	st.global.f32 	[%rd23+68], %f30;
	ld.shared.f32 	%f31, [_ZZ9kernel_72PfS_S_S_S_S_S_S_S_S_S_S_S_S_S_S_S_S_S_S_E5myVar+72];
	st.global.f32 	[%rd22+72], %f31;
	ld.shared.f32 	%f32, [_ZZ9kernel_72PfS_S_S_S_S_S_S_S_S_S_S_S_S_S_S_S_S_S_S_E5myVar+76];
	st.global.f32 	[%rd21+76], %f32;
	ret;

}
	// .globl	_Z9kernel_73PfS_S_S_S_S_S_S_S_S_S_S_S_S_S_S_S_S_S_S_
.visible .entry _Z9kernel_73PfS_S_S_S_S_S_S_S_S_S_S_S_S_S_S_S_S_S_S_(
	.param .u64 .ptr .align 1 _Z9kernel_73PfS_S_S_S_S_S_S_S_S_S_S_S_S_S_S_S_S_S_S__param_0,
	.param .u64 .ptr .align 1 _Z9kernel_73PfS_S_S_S_S_S_S_S_S_S_S_S_S_S_S_S_S_S_S__param_1,
	.param .u64 .ptr .align 1 _Z9kernel_73PfS_S_S_S_S_S_S_S_S_S_S_S_S_S_S_S_S_S_S__param_2,
	.param .u64 .ptr .align 1 _Z9kernel_73PfS_S_S_S_S_S_S_S_S_S_S_S_S_S_S_S_S_S_S__param_3,
	.param .u64 .ptr .align 1 _Z9kernel_73PfS_S_S_S_S_S_S_S_S_S_S_S_S_S_S_S_S_S_S__param_4,
	.param .u64 .ptr .align 1 _Z9kernel_73PfS_S_S_S_S_S_S_S_S_S_S_S_S_S_S_S_S_S_S__param_5,
	.param .u64 .ptr .align 1 _Z9kernel_73PfS_S_S_S_S_S_S_S_S_S_S_S_S_S_S_S_S_S_S__param_6,
	.param .u64 .ptr .align 1 _Z9kernel_73PfS_S_S_S_S_S_S_S_S_S_S_S_S_S_S_S_S_S_S__param_7,
	.param .u64 .ptr .align 1 _Z9kernel_73PfS_S_S_S_S_S_S_S_S_S_S_S_S_S_S_S_S_S_S__param_8,
	.param .u64 .ptr .align 1 _Z9kernel_73PfS_S_S_S_S_S_S_S_S_S_S_S_S_S_S_S_S_S_S__param_9,
	.param .u64 .ptr .align 1 _Z9kernel_73PfS_S_S_S_S_S_S_S_S_S_S_S_S_S_S_S_S_S_S__param_10,
	.param .u64 .ptr .align 1 _Z9kernel_73PfS_S_S_S_S_S_S_S_S_S_S_S_S_S_S_S_S_S_S__param_11,
	.param .u64 .ptr .align 1 _Z9kernel_73PfS_S_S_S_S_S_S_S_S_S_S_S_S_S_S_S_S_S_S__param_12,
	.param .u64 .ptr .align 1 _Z9kernel_73PfS_S_S_S_S_S_S_S_S_S_S_S_S_S_S_S_S_S_S__param_13,
	.param .u64 .ptr .align 1 _Z9kernel_73PfS_S_S_S_S_S_S_S_S_S_S_S_S_S_S_S_S_S_S__param_14,
	.param .u64 .ptr .align 1 _Z9kernel_73PfS_S_S_S_S_S_S_S_S_S_S_S_S_S_S_S_S_S_S__param_15,
	.param .u64 .ptr .align 1 _Z9kernel_73PfS_S_S_S_S_S_S_S_S_S_S_S_S_S_S_S_S_S_S__param_16,
	.param .u64 .ptr .align 1 _Z9kernel_73PfS_S_S_S_S_S_S_S_S_S_S_S_S_S_S_S_S_S_S__param_17,
	.param .u64 .ptr .align 1 _Z9kernel_73PfS_S_S_S_S_S_S_S_S_S_S_S_S_S_S_S_S_S_S__param_18,
	.param .u64 .ptr .align 1 _Z9kernel_73PfS_S_S_S_S_S_S_S_S_S_S_S_S_S_S_S_S_S_S__param_19
)
{
	.reg .b32 	%r<5>;
	.reg .b32 	%f<36>;
	.reg .b64 	%rd<41>;
	.reg .b64 	%fd<21>;
	// demoted variable
	.shared .align 4 .b8 _ZZ9kernel_73PfS_S_S_S_S_S_S_S_S_S_S_S_S_S_S_S_S_S_S_E5myVar[4096];
	ld.param.u64 	%rd1, [_Z9kernel_73PfS_S_S_S_S_S_S_S_S_S_S_S_S_S_S_S_S_S_S__param_0];
	ld.param.u64 	%rd2, [_Z9kernel_73PfS_S_S_S_S_S_S_S_S_S_S_S_S_S_S_S_S_S_S__param_1];
	ld.param.u64 	%rd3, [_Z9kernel_73PfS_S_S_S_S_S_S_S_S_S_S_S_S_S_S_S_S_S_S__param_2];
	ld.param.u64 	%rd4, [_Z9kernel_73PfS_S_S_S_S_S_S_S_S_S_S_S_S_S_S_S_S_S_S__param_3];
	ld.param.u64 	%rd5, [_Z9kernel_73PfS_S_S_S_S_S_S_S_S_S_S_S_S_S_S_S_S_S_S__param_4];
	ld.param.u64 	%rd6, [_Z9kernel_73PfS_S_S_S_S_S_S_S_S_S_S_S_S_S_S_S_S_S_S__param_5];
	ld.param.u64 	%rd7, [_Z9kernel_73PfS_S_S_S_S_S_S_S_S_S_S_S_S_S_S_S_S_S_S__param_6];
	ld.param.u64 	%rd8, [_Z9kernel_73PfS_S_S_S_S_S_S_S_S_S_S_S_S_S_S_S_S_S_S__param_7];
	ld.param.u64 	%rd9, [_Z9kernel_73PfS_S_S_S_S_S_S_S_S_S_S_S_S_S_S_S_S_S_S__param_8];
	ld.param.u64 	%rd10, [_Z9kernel_73PfS_S_S_S_S_S_S_S_S_S_S_S_S_S_S_S_S_S_S__param_9];
	ld.param.u64 	%rd11, [_Z9kernel_73PfS_S_S_S_S_S_S_S_S_S_S_S_S_S_S_S_S_S_S__param_10];
	ld.param.u64 	%rd12, [_Z9kernel_73PfS_S_S_S_S_S_S_S_S_S_S_S_S_S_S_S_S_S_S__param_11];
	ld.param.u64 	%rd13, [_Z9kernel_73PfS_S_S_S_S_S_S_S_S_S_S_S_S_S_S_S_S_S_S__param_12];
	ld.param.u64 	%rd14, [_Z9kernel_73PfS_S_S_S_S_S_S_S_S_S_S_S_S_S_S_S_S_S_S__param_13];
	ld.param.u64 	%rd15, [_Z9kernel_73PfS_S_S_S_S_S_S_S_S_S_S_S_S_S_S_S_S_S_S__param_14];
	ld.param.u64 	%rd16, [_Z9kernel_73PfS_S_S_S_S_S_S_S_S_S_S_S_S_S_S_S_S_S_S__param_15];
	ld.param.u64 	%rd17, [_Z9kernel_73PfS_S_S_S_S_S_S_S_S_S_S_S_S_S_S_S_S_S_S__param_16];
	ld.param.u64 	%rd18, [_Z9kernel_73PfS_S_S_S_S_S_S_S_S_S_S_S_S_S_S_S_S_S_S__param_17];
	ld.param.u64 	%rd19, [_Z9kernel_73PfS_S_S_S_S_S_S_S_S_S_S_S_S_S_S_S_S_S_S__param_18];
	ld.param.u64 	%rd20, [_Z9kernel_73PfS_S_S_S_S_S_S_S_S_S_S_S_S_S_S_S_S_S_S__param_19];
	cvta.to.global.u64 	%rd21, %rd20;
	cvta.to.global.u64 	%rd22, %rd19;
	cvta.to.global.u64 	%rd23, %rd18;
	cvta.to.global.u64 	%rd24, %rd17;
	cvta.to.global.u64 	%rd25, %rd16;
	cvta.to.global.u64 	%rd26, %rd15;
	cvta.to.global.u64 	%rd27, %rd14;
	cvta.to.global.u64 	%rd28, %rd13;
	cvta.to.global.u64 	%rd29, %rd12;
	cvta.to.global.u64 	%rd30, %rd11;
	cvta.to.global.u64 	%rd31, %rd10;
	cvta.to.global.u64 	%rd32, %rd9;
	cvta.to.global.u64 	%rd33, %rd8;
	cvta.to.global.u64 	%rd34, %rd7;
	cvta.to.global.u64 	%rd35, %rd6;
	cvta.to.global.u64 	%rd36, %rd5;
	cvta.to.global.u64 	%rd37, %rd4;
	cvta.to.global.u64 	%rd38, %rd3;
	cvta.to.global.u64 	%rd39, %rd2;
	cvta.to.global.u64 	%rd40, %rd1;
	mov.u32 	%r1, %tid.x;
	shl.b32 	%r2, %r1, 2;
	mov.u32 	%r3, _ZZ9kernel_73PfS_S_S_S_S_S_S_S_S_S_S_S_S_S_S_S_S_S_S_E5myVar;
	add.s32 	%r4, %r3, %r2;
	ld.shared.f32 	%f1, [%r4];
	cvt.f64.f32 	%fd1, %f1;
	mul.f64 	%fd2, %fd1, 0d4033BC4D87724FA9;
	cvt.rn.f32.f64 	%f2, %fd2;
	st.shared.f32 	[_ZZ9kernel_73PfS_S_S_S_S_S_S_S_S_S_S_S_S_S_S_S_S_S_S_E5myVar+4], %f2;
	ld.shared.f32 	%f3, [%r4];
	cvt.f64.f32 	%fd3, %f3;
	mul.f64 	%fd4, %fd3, 0d4032B98BF7F06706;
	cvt.rn.f32.f64 	%f4, %fd4;
	st.shared.f32 	[_ZZ9kernel_73PfS_S_S_S_S_S_S_S_S_S_S_S_S_S_S_S_S_S_S_E5myVar+36], %f4;
	ld.shared.f32 	%f5, [%r4];
	cvt.f64.f32 	%fd5, %f5;
	mul.f64 	%fd6, %fd5, 0d4044F7762D83C6C9;
	cvt.rn.f32.f64 	%f6, %fd6;
	st.shared.f32 	[_ZZ9kernel_73PfS_S_S_S_S_S_S_S_S_S_S_S_S_S_S_S_S_S_S_E5myVar+4], %f6;
	ld.shared.f32 	%f7, [%r4];
	cvt.f64.f32 	%fd7, %f7;
	mul.f64 	%fd8, %fd7, 0d4040BFF2452C59FB;
	cvt.rn.f32.f64 	%f8, %fd8;
	st.shared.f32 	[_ZZ9kernel_73PfS_S_S_S_S_S_S_S_S_S_S_S_S_S_S_S_S_S_S_E5myVar+8], %f8;
	ld.shared.f32 	%f9, [%r4];
	cvt.f64.f32 	%fd9, %f9;
	mul.f64 	%fd10, %fd9, 0d4031CC26DCE39B45;
	cvt.rn.f32.f64 	%f10, %fd10;
	st.shared.f32 	[_ZZ9kernel_73PfS_S_S_S_S_S_S_S_S_S_S_S_S_S_S_S_S_S_S_E5myVar+36], %f10;
	ld.shared.f32 	%f11, [%r4];
	cvt.f64.f32 	%fd11, %f11;
	mul.f64 	%fd12, %fd11, 0d4017410A137F38C5;
	cvt.rn.f32.f64 	%f12, %fd12;
	st.shared.f32 	[_ZZ9kernel_73PfS_S_S_S_S_S_S_S_S_S_S_S_S_S_S_S_S_S_S_E5myVar+36], %f12;
	ld.shared.f32 	%f13, [%r4];
	cvt.f64.f32 	%fd13, %f13;
	mul.f64 	%fd14, %fd13, 0d40214C628027D88C;
	cvt.rn.f32.f64 	%f14, %fd14;
	st.shared.f32 	[_ZZ9kernel_73PfS_S_S_S_S_S_S_S_S_S_S_S_S_S_S_S_S_S_S_E5myVar+8], %f14;
	ld.shared.f32 	%f15, [%r4];
	cvt.f64.f32 	%fd15, %f15;
	mul.f64 	%fd16, %fd15, 0d402A7C906034F3FE;
	cvt.rn.f32.f64 	%f16, %fd16;
	st.shared.f32 	[_ZZ9kernel_73PfS_S_S_S_S_S_S_S_S_S_S_S_S_S_S_S_S_S_S_E5myVar+36], %f16;
	ld.shared.f32 	%f17, [%r4];
	cvt.f64.f32 	%fd17, %f17;
	mul.f64 	%fd18, %fd17, 0d404062915379FA98;
	cvt.rn.f32.f64 	%f18, %fd18;
	st.shared.f32 	[_ZZ9kernel_73PfS_S_S_S_S_S_S_S_S_S_S_S_S_S_S_S_S_S_S_E5myVar+28], %f18;
	ld.shared.f32 	%f19, [%r4];
	cvt.f64.f32 	%fd19, %f19;
	mul.f64 	%fd20, %fd19, 0d4016A24C8366516E;
	cvt.rn.f32.f64 	%f20, %fd20;
	st.shared.f32 	[_ZZ9kernel_73PfS_S_S_S_S_S_S_S_S_S_S_S_S_S_S_S_S_S_S_E5myVar+16], %f20;
	ld.shared.f32 	%f21, [_ZZ9kernel_73PfS_S_S_S_S_S_S_S_S_S_S_S_S_S_S_S_S_S_S_E5myVar];
	st.global.f32 	[%rd40], %f21;
	st.global.f32 	[%rd39+4], %f6;
	st.global.f32 	[%rd38+8], %f14;
	ld.shared.f32 	%f22, [_ZZ9kernel_73PfS_S_S_S_S_S_S_S_S_S_S_S_S_S_S_S_S_S_S_E5myVar+12];
	st.global.f32 	[%rd37+12], %f22;
	st.global.f32 	[%rd36+16], %f20;
	ld.shared.f32 	%f23, [_ZZ9kernel_73PfS_S_S_S_S_S_S_S_S_S_S_S_S_S_S_S_S_S_S_E5myVar+20];
	st.global.f32 	[%rd35+20], %f23;
	ld.shared.f32 	%f24, [_ZZ9kernel_73PfS_S_S_S_S_S_S_S_S_S_S_S_S_S_S_S_S_S_S_E5myVar+24];
	st.global.f32 	[%rd34+24], %f24;
	st.global.f32 	[%rd33+28], %f18;
	ld.shared.f32 	%f25, [_ZZ9kernel_73PfS_S_S_S_S_S_S_S_S_S_S_S_S_S_S_S_S_S_S_E5myVar+32];
	st.global.f32 	[%rd32+32], %f25;
	st.global.f32 	[%rd31+36], %f16;
	ld.shared.f32 	%f26, [_ZZ9kernel_73PfS_S_S_S_S_S_S_S_S_S_S_S_S_S_S_S_S_S_S_E5myVar+40];
	st.global.f32 	[%rd30+40], %f26;
	ld.shared.f32 	%f27, [_ZZ9kernel_73PfS_S_S_S_S_S_S_S_S_S_S_S_S_S_S_S_S_S_S_E5myVar+44];
	st.global.f32 	[%rd29+44], %f27;
	ld.shared.f32 	%f28, [_ZZ9kernel_73PfS_S_S_S_S_S_S_S_S_S_S_S_S_S_S_S_S_S_S_E5myVar+48];
	st.global.f32 	[%rd28+48], %f28;
	ld.shared.f32 	%f29, [_ZZ9kernel_73PfS_S_S_S_S_S_S_S_S_S_S_S_S_S_S_S_S_S_S_E5myVar+52];
	st.global.f32 	[%rd27+52], %f29;
	ld.shared.f32 	%f30, [_ZZ9kernel_73PfS_S_S_S_S_S_S_S_S_S_S_S_S_S_S_S_S_S_S_E5myVar+56];
	st.global.f32 	[%rd26+56], %f30;
	ld.shared.f32 	%f31, [_ZZ9kernel_73PfS_S_S_S_S_S_S_S_S_S_S_S_S_S_S_S_S_S_S_E5myVar+60];
	st.global.f32 	[%rd25+60], %f31;
	ld.shared.f32 	%f32, [_ZZ9kernel_73PfS_S_S_S_S_S_S_S_S_S_S_S_S_S_S_S_S_S_S_E5myVar+64];
	st.global.f32 	[%rd24+64], %f32;
	ld.shared.f32 	%f33, [_ZZ9kernel_73PfS_S_S_S_S_S_S_S_S_S_S_S_S_S_S_S_S_S_S_E5myVar+68];
	st.global.f32 	[%rd23+68], %f33;
	ld.shared.f32 	%f34, [_ZZ9kernel_73PfS_S_S_S_S_S_S_S_S_S_S_S_S_S_S_S_S_S_S_E5myVar+72];
	st.global.f32 	[%rd22+72], %f34;
	ld.shared.f32 	%f35, [_ZZ9kernel_73PfS_S_S_S_S_S_S_S_S_S_S_S_S_S_S_S_S_S_S_E5myVar+76];
	st.global.f32 	[%rd21+76], %f35;
	ret;

}
	// .globl	_Z9kernel_74PfS_S_S_S_S_S_S_S_S_S_S_S_S_S_S_S_S_S_S_
.visible .entry _Z9kernel_74PfS_S_S_S_S_S_S_S_S_S_S_S_S_S_S_S_S_S_S_(
	.param .u64 .ptr .align 1 _Z9kernel_74PfS_S_S_S_S_S_S_S_S_S_S_S_S_S_S_S_S_S_S__param_0,
	.param .u64 .ptr .align 1 _Z9kernel_74PfS_S_S_S_S_S_S_S_S_S_S_S_S_S_S_S_S_S_S__param_1,
	.param .u64 .ptr .align 1 _Z9kernel_74PfS_S_S_S_S_S_S_S_S_S_S_S_S_S_S_S_S_S_S__param_2,
	.param .u64 .ptr .align 1 _Z9kernel_74PfS_S_S_S_S_S_S_S_S_S_S_S_S_S_S_S_S_S_S__param_3,
	.param .u64 .ptr .align 1 _Z9kernel_74PfS_S_S_S_S_S_S_S_S_S_S_S_S_S_S_S_S_S_S__param_4,
	.param .u64 .ptr .align 1 _Z9kernel_74PfS_S_S_S_S_S_S_S_S_S_S_S_S_S_S_S_S_S_S__param_5,
	.param .u64 .ptr .align 1 _Z9kernel_74PfS_S_S_S_S_S_S_S_S_S_S_S_S_S_S_S_S_S_S__param_6,
	.param .u64 .ptr .align 1 _Z9kernel_74PfS_S_S_S_S_S_S_S_S_S_S_S_S_S_S_S_S_S_S__param_7,
	.param .u64 .ptr .align 1 _Z9kernel_74PfS_S_S_S_S_S_S_S_S_S_S_S_S_S_S_S_S_S_S__param_8,
	.param .u64 .ptr .align 1 _Z9kernel_74PfS_S_S_S_S_S_S_S_S_S_S_S_S_S_S_S_S_S_S__param_9,
	.param .u64 .ptr .align 1 _Z9kernel_74PfS_S_S_S_S_S_S_S_S_S_S_S_S_S_S_S_S_S_S__param_10,
	.param .u64 .ptr .align 1 _Z9kernel_74PfS_S_S_S_S_S_S_S_S_S_S_S_S_S_S_S_S_S_S__param_11,
	.param .u64 .ptr .align 1 _Z9kernel_74PfS_S_S_S_S_S_S_S_S_S_S_S_S_S_S_S_S_S_S__param_12,
	.param .u64 .ptr .align 1 _Z9kernel_74PfS_S_S_S_S_S_S_S_S_S_S_S_S_S_S_S_S_S_S__param_13,
	.param .u64 .ptr .align 1 _Z9kernel_74PfS_S_S_S_S_S_S_S_S_S_S_S_S_S_S_S_S_S_S__param_14,
	.param .u64 .ptr .align 1 _Z9kernel_74PfS_S_S_S_S_S_S_S_S_S_S_S_S_S_S_S_S_S_S__param_15,
	.param .u64 .ptr .align 1 _Z9kernel_74PfS_S_S_S_S_S_S_S_S_S_S_S_S_S_S_S_S_S_S__param_16,
	.param .u64 .ptr .align 1 _Z9kernel_74PfS_S_S_S_S_S_S_S_S_S_S_S_S_S_S_S_S_S_S__param_17,
	.param .u64 .ptr .align 1 _Z9kernel_74PfS_S_S_S_S_S_S_S_S_S_S_S_S_S_S_S_S_S_S__param_18,
	.param .u64 .ptr .align 1 _Z9kernel_74PfS_S_S_S_S_S_S_S_S_S_S_S_S_S_S_S_S_S_S__param_19
)
{
	.reg .b32 	%r<5>;
	.reg .b32 	%f<33>;
	.reg .b64 	%rd<41>;
	.reg .b64 	%fd<21>;
	// demoted variable
	.shared .align 4 .b8 _ZZ9kernel_74PfS_S_S_S_S_S_S_S_S_S_S_S_S_S_S_S_S_S_S_E5myVar[4096];
	ld.param.u64 	%rd1, [_Z9kernel_74PfS_S_S_S_S_S_S_S_S_S_S_S_S_S_S_S_S_S_S__param_0];
	ld.param.u64 	%rd2, [_Z9kernel_74PfS_S_S_S_S_S_S_S_S_S_S_S_S_S_S_S_S_S_S__param_1];
	ld.param.u64 	%rd3, [_Z9kernel_74PfS_S_S_S_S_S_S_S_S_S_S_S_S_S_S_S_S_S_S__param_2];
	ld.param.u64 	%rd4, [_Z9kernel_74PfS_S_S_S_S_S_S_S_S_S_S_S_S_S_S_S_S_S_S__param_3];
	ld.param.u64 	%rd5, [_Z9kernel_74PfS_S_S_S_S_S_S_S_S_S_S_S_S_S_S_S_S_S_S__param_4];
	ld.param.u64 	%rd6, [_Z9kernel_74PfS_S_S_S_S_S_S_S_S_S_S_S_S_S_S_S_S_S_S__param_5];
	ld.param.u64 	%rd7, [_Z9kernel_74PfS_S_S_S_S_S_S_S_S_S_S_S_S_S_S_S_S_S_S__param_6];
	ld.param.u64 	%rd8, [_Z9kernel_74PfS_S_S_S_S_S_S_S_S_S_S_S_S_S_S_S_S_S_S__param_7];
	ld.param.u64 	%rd9, [_Z9kernel_74PfS_S_S_S_S_S_S_S_S_S_S_S_S_S_S_S_S_S_S__param_8];
	ld.param.u64 	%rd10, [_Z9kernel_74PfS_S_S_S_S_S_S_S_S_S_S_S_S_S_S_S_S_S_S__param_9];
	ld.param.u64 	%rd11, [_Z9kernel_74PfS_S_S_S_S_S_S_S_S_S_S_S_S_S_S_S_S_S_S__param_10];
	ld.param.u64 	%rd12, [_Z9kernel_74PfS_S_S_S_S_S_S_S_S_S_S_S_S_S_S_S_S_S_S__param_11];
	ld.param.u64 	%rd13, [_Z9kernel_74PfS_S_S_S_S_S_S_S_S_S_S_S_S_S_S_S_S_S_S__param_12];
	ld.param.u64 	%rd14, [_Z9kernel_74PfS_S_S_S_S_S_S_S_S_S_S_S_S_S_S_S_S_S_S__param_13];
	ld.param.u64 	%rd15, [_Z9kernel_74PfS_S_S_S_S_S_S_S_S_S_S_S_S_S_S_S_S_S_S__param_14];
	ld.param.u64 	%rd16, [_Z9kernel_74PfS_S_S_S_S_S_S_S_S_S_S_S_S_S_S_S_S_S_S__param_15];
	ld.param.u64 	%rd17, [_Z9kernel_74PfS_S_S_S_S_S_S_S_S_S_S_S_S_S_S_S_S_S_S__param_16];
	ld.param.u64 	%rd18, [_Z9kernel_74PfS_S_S_S_S_S_S_S_S_S_S_S_S_S_S_S_S_S_S__param_17];
	ld.param.u64 	%rd19, [_Z9kernel_74PfS_S_S_S_S_S_S_S_S_S_S_S_S_S_S_S_S_S_S__param_18];
	ld.param.u64 	%rd20, [_Z9kernel_74PfS_S_S_S_S_S_S_S_S_S_S_S_S_S_S_S_S_S_S__param_19];
	cvta.to.global.u64 	%rd21, %rd20;
	cvta.to.global.u64 	%rd22, %rd19;
	cvta.to.global.u64 	%rd23, %rd18;
	cvta.to.global.u64 	%rd24, %rd17;
	cvta.to.global.u64 	%rd25, %rd16;
	cvta.to.global.u64 	%rd26, %rd15;
	cvta.to.global.u64 	%rd27, %rd14;
	cvta.to.global.u64 	%rd28, %rd13;
	cvta.to.global.u64 	%rd29, %rd12;
	cvta.to.global.u64 	%rd30, %rd11;
	cvta.to.global.u64 	%rd31, %rd10;
	cvta.to.global.u64 	%rd32, %rd9;
	cvta.to.global.u64 	%rd33, %rd8;
	cvta.to.global.u64 	%rd34, %rd7;
	cvta.to.global.u64 	%rd35, %rd6;
	cvta.to.global.u64 	%rd36, %rd5;
	cvta.to.global.u64 	%rd37, %rd4;
	cvta.to.global.u64 	%rd38, %rd3;
	cvta.to.global.u64 	%rd39, %rd2;
	cvta.to.global.u64 	%rd40, %rd1;
	mov.u32 	%r1, %tid.x;
	shl.b32 	%r2, %r1, 2;
	mov.u32 	%r3, _ZZ9kernel_74PfS_S_S_S_S_S_S_S_S_S_S_S_S_S_S_S_S_S_S_E5myVar;
	add.s32 	%r4, %r3, %r2;
	ld.shared.f32 	%f1, [%r4];
	cvt.f64.f32 	%fd1, %f1;
	mul.f64 	%fd2, %fd1, 0d4036E3631B584B1B;
	cvt.rn.f32.f64 	%f2, %fd2;
	st.shared.f32 	[_ZZ9kernel_74PfS_S_S_S_S_S_S_S_S_S_S_S_S_S_S_S_S_S_S_E5myVar+8], %f2;
	ld.shared.f32 	%f3, [%r4];
	cvt.f64.f32 	%fd3, %f3;
	mul.f64 	%fd4, %fd3, 0d4033DC2656ABDE40;
	cvt.rn.f32.f64 	%f4, %fd4;
	st.shared.f32 	[_ZZ9kernel_74PfS_S_S_S_S_S_S_S_S_S_S_S_S_S_S_S_S_S_S_E5myVar], %f4;
	ld.shared.f32 	%f5, [%r4];
	cvt.f64.f32 	%fd5, %f5;
	mul.f64 	%fd6, %fd5, 0d4047D3E7EA5F84CB;
	cvt.rn.f32.f64 	%f6, %fd6;
	st.shared.f32 	[_ZZ9kernel_74PfS_S_S_S_S_S_S_S_S_S_S_S_S_S_S_S_S_S_S_E5myVar+28], %f6;
	ld.shared.f32 	%f7, [%r4];
	cvt.f64.f32 	%fd7, %f7;
	mul.f64 	%fd8, %fd7, 0d402F330C026CC1CA;
	cvt.rn.f32.f64 	%f8, %fd8;
	st.shared.f32 	[_ZZ9kernel_74PfS_S_S_S_S_S_S_S_S_S_S_S_S_S_S_S_S_S_S_E5myVar+32], %f8;
	ld.shared.f32 	%f9, [%r4];
	cvt.f64.f32 	%fd9, %f9;
	mul.f64 	%fd10, %fd9, 0d40399CE0FC2EBA28;
	cvt.rn.f32.f64 	%f10, %fd10;
	st.shared.f32 	[_ZZ9kernel_74PfS_S_S_S_S_S_S_S_S_S_S_S_S_S_S_S_S_S_S_E5myVar+20], %f10;
	ld.shared.f32 	%f11, [%r4];
	cvt.f64.f32 	%fd11, %f11;
	mul.f64 	%fd12, %fd11, 0d403604B2745BF26F;
	cvt.rn.f32.f64 	%f12, %fd12;
	st.shared.f32 	[_ZZ9kernel_74PfS_S_S_S_S_S_S_S_S_S_S_S_S_S_S_S_S_S_S_E5myVar+36], %f12;
	ld.shared.f32 	%f13, [%r4];
	cvt.f64.f32 	%fd13, %f13;
	mul.f64 	%fd14, %fd13, 0d401E97342EDBB59E;
	cvt.rn.f32.f64 	%f14, %fd14;
	st.shared.f32 	[_ZZ9kernel_74PfS_S_S_S_S_S_S_S_S_S_S_S_S_S_S_S_S_S_S_E5myVar+4], %f14;
	ld.shared.f32 	%f15, [%r4];
	cvt.f64.f32 	%fd15, %f15;
	mul.f64 	%fd16, %fd15, 0d4048EDA2163FDD66;
	cvt.rn.f32.f64 	%f16, %fd16;
	st.shared.f32 	[_ZZ9kernel_74PfS_S_S_S_S_S_S_S_S_S_S_S_S_S_S_S_S_S_S_E5myVar+36], %f16;
	ld.shared.f32 	%f17, [%r4];
	cvt.f64.f32 	%fd17, %f17;
	mul.f64 	%fd18, %fd17, 0d4032DC044284DFCE;
	cvt.rn.f32.f64 	%f18, %fd18;
	st.shared.f32 	[_ZZ9kernel_74PfS_S_S_S_S_S_S_S_S_S_S_S_S_S_S_S_S_S_S_E5myVar+12], %f18;
	ld.shared.f32 	%f19, [%r4];
	cvt.f64.f32 	%fd19, %f19;
	mul.f64 	%fd20, %fd19, 0d40425F50B955F783;
	cvt.rn.f32.f64 	%f20, %fd20;
	st.shared.f32 	[_ZZ9kernel_74PfS_S_S_S_S_S_S_S_S_S_S_S_S_S_S_S_S_S_S_E5myVar+4], %f20;
	st.global.f32 	[%rd40], %f4;
	st.global.f32 	[%rd39+4], %f20;
	st.global.f32 	[%rd38+8], %f2;
	st.global.f32 	[%rd37+12], %f18;
	ld.shared.f32 	%f21, [_ZZ9kernel_74PfS_S_S_S_S_S_S_S_S_S_S_S_S_S_S_S_S_S_S_E5myVar+16];
	st.global.f32 	[%rd36+16], %f21;
	st.global.f32 	[%rd35+20], %f10;
	ld.shared.f32 	%f22, [_ZZ9kernel_74PfS_S_S_S_S_S_S_S_S_S_S_S_S_S_S_S_S_S_S_E5myVar+24];
	st.global.f32 	[%rd34+24], %f22;
	st.global.f32 	[%rd33+28], %f6;
	st.global.f32 	[%rd32+32], %f8;
	st.global.f32 	[%rd31+36], %f16;
	ld.shared.f32 	%f23, [_ZZ9kernel_74PfS_S_S_S_S_S_S_S_S_S_S_S_S_S_S_S_S_S_S_E5myVar+40];
	st.global.f32 	[%rd30+40], %f23;
	ld.shared.f32 	%f24, [_ZZ9kernel_74PfS_S_S_S_S_S_S_S_S_S_S_S_S_S_S_S_S_S_S_E5myVar+44];
	st.global.f32 	[%rd29+44], %f24;
	ld.shared.f32 	%f25, [_ZZ9kernel_74PfS_S_S_S_S_S_S_S_S_S_S_S_S_S_S_S_S_S_S_E5myVar+48];
	st.global.f32 	[%rd28+48], %f25;
	ld.shared.f32 	%f26, [_ZZ9kernel_74PfS_S_S_S_S_S_S_S_S_S_S_S_S_S_S_S_S_S_S_E5myVar+52];
	st.global.f32 	[%rd27+52], %f26;
	ld.shared.f32 	%f27, [_ZZ9kernel_74PfS_S_S_S_S_S_S_S_S_S_S_S_S_S_S_S_S_S_S_E5myVar+56];
	st.global.f32 	[%rd26+56], %f27;
	ld.shared.f32 	%f28, [_ZZ9kernel_74PfS_S_S_S_S_S_S_S_S_S_S_S_S_S_S_S_S_S_S_E5myVar+60];
	st.global.f32 	[%rd25+60], %f28;
	ld.shared.f32 	%f29, [_ZZ9kernel_74PfS_S_S_S_S_S_S_S_S_S_S_S_S_S_S_S_S_S_S_E5myVar+64];
	st.global.f32 	[%rd24+64], %f29;
	ld.shared.f32 	%f30, [_ZZ9kernel_74PfS_S_S_S_S_S_S_S_S_S_S_S_S_S_S_S_S_S_S_E5myVar+68];
	st.global.f32 	[%rd23+68], %f30;
	ld.shared.f32 	%f31, [_ZZ9kernel_74PfS_S_S_S_S_S_S_S_S_S_S_S_S_S_S_S_S_S_S_E5myVar+72];
	st.global.f32 	[%rd22+72], %f31;
	ld.shared.f32 	%f32, [_ZZ9kernel_74PfS_S_S_S_S_S_S_S_S_S_S_S_S_S_S_S_S_S_S_E5myVar+76];
	st.global.f32 	[%rd21+76], %f32;
	ret;

}
	// .globl	_Z9kernel_75PfS_S_S_S_S_S_S_S_S_S_S_S_S_S_S_S_S_S_S_
.visible .entry _Z9kernel_75PfS_S_S_S_S_S_S_S_S_S_S_S_S_S_S_S_S_S_S_(
	.param .u64 .ptr .align 1 _Z9kernel_75PfS_S_S_S_S_S_S_S_S_S_S_S_S_S_S_S_S_S_S__param_0,
	.param .u64 .ptr .align 1 _Z9kernel_75PfS_S_S_S_S_S_S_S_S_S_S_S_S_S_S_S_S_S_S__param_1,
	.param .u64 .ptr .align 1 _Z9kernel_75PfS_S_S_S_S_S_S_S_S_S_S_S_S_S_S_S_S_S_S__param_2,
	.param .u64 .ptr .align 1 _Z9kernel_75PfS_S_S_S_S_S_S_S_S_S_S_S_S_S_S_S_S_S_S__param_3,
	.param .u64 .ptr .align 1 _Z9kernel_75PfS_S_S_S_S_S_S_S_S_S_S_S_S_S_S_S_S_S_S__param_4,
	.param .u64 .ptr .align 1 _Z9kernel_75PfS_S_S_S_S_S_S_S_S_S_S_S_S_S_S_S_S_S_S__param_5,
	.param .u64 .ptr .align 1 _Z9kernel_75PfS_S_S_S_S_S_S_S_S_S_S_S_S_S_S_S_S_S_S__param_6,
	.param .u64 .ptr .align 1 _Z9kernel_75PfS_S_S_S_S_S_S_S_S_S_S_S_S_S_S_S_S_S_S__param_7,
	.param .u64 .ptr .align 1 _Z9kernel_75PfS_S_S_S_S_S_S_S_S_S_S_S_S_S_S_S_S_S_S__param_8,
	.param .u64 .ptr .align 1 _Z9kernel_75PfS_S_S_S_S_S_S_S_S_S_S_S_S_S_S_S_S_S_S__param_9,
	.param .u64 .ptr .align 1 _Z9kernel_75PfS_S_S_S_S_S_S_S_S_S_S_S_S_S_S_S_S_S_S__param_10,
	.param .u64 .ptr .align 1 _Z9kernel_75PfS_S_S_S_S_S_S_S_S_S_S_S_S_S_S_S_S_S_S__param_11,
	.param .u64 .ptr .align 1 _Z9kernel_75PfS_S_S_S_S_S_S_S_S_S_S_S_S_S_S_S_S_S_S__param_12,
	.param .u64 .ptr .align 1 _Z9kernel_75PfS_S_S_S_S_S_S_S_S_S_S_S_S_S_S_S_S_S_S__param_13,
	.param .u64 .ptr .align 1 _Z9kernel_75PfS_S_S_S_S_S_S_S_S_S_S_S_S_S_S_S_S_S_S__param_14,
	.param .u64 .ptr .align 1 _Z9kernel_75PfS_S_S_S_S_S_S_S_S_S_S_S_S_S_S_S_S_S_S__param_15,
	.param .u64 .ptr .align 1 _Z9kernel_75PfS_S_S_S_S_S_S_S_S_S_S_S_S_S_S_S_S_S_S__param_16,
	.param .u64 .ptr .align 1 _Z9kernel_75PfS_S_S_S_S_S_S_S_S_S_S_S_S_S_S_S_S_S_S__param_17,
	.param .u64 .ptr .align 1 _Z9kernel_75PfS_S_S_S_S_S_S_S_S_S_S_S_S_S_S_S_S_S_S__param_18,
	.param .u64 .ptr .align 1 _Z9kernel_75PfS_S_S_S_S_S_S_S_S_S_S_S_S_S_S_S_S_S_S__param_19
)
{
	.reg .b32 	%r<5>;
	.reg .b32 	%f<35>;
	.reg .b64 	%rd<41>;
	.reg .b64 	%fd<21>;
	// demoted variable
	.shared .align 4 .b8 _ZZ9kernel_75PfS_S_S_S_S_S_S_S_S_S_S_S_S_S_S_S_S_S_S_E5myVar[4096];
	ld.param.u64 	%rd1, [_Z9kernel_75PfS_S_S_S_S_S_S_S_S_S_S_S_S_S_S_S_S_S_S__param_0];
	ld.param.u64 	%rd2, [_Z9kernel_75PfS_S_S_S_S_S_S_S_S_S_S_S_S_S_S_S_S_S_S__param_1];
	ld.param.u64 	%rd3, [_Z9kernel_75PfS_S_S_S_S_S_S_S_S_S_S_S_S_S_S_S_S_S_S__param_2];
	ld.param.u64 	%rd4, [_Z9kernel_75PfS_S_S_S_S_S_S_S_S_S_S_S_S_S_S_S_S_S_S__param_3];
	ld.param.u64 	%rd5, [_Z9kernel_75PfS_S_S_S_S_S_S_S_S_S_S_S_S_S_S_S_S_S_S__param_4];
	ld.param.u64 	%rd6, [_Z9kernel_75PfS_S_S_S_S_S_S_S_S_S_S_S_S_S_S_S_S_S_S__param_5];
	ld.param.u64 	%rd7, [_Z9kernel_75PfS_S_S_S_S_S_S_S_S_S_S_S_S_S_S_S_S_S_S__param_6];
	ld.param.u64 	%rd8, [_Z9kernel_75PfS_S_S_S_S_S_S_S_S_S_S_S_S_S_S_S_S_S_S__param_7];
	ld.param.u64 	%rd9, [_Z9kernel_75PfS_S_S_S_S_S_S_S_S_S_S_S_S_S_S_S_S_S_S__param_8];
	ld.param.u64 	%rd10, [_Z9kernel_75PfS_S_S_S_S_S_S_S_S_S_S_S_S_S_S_S_S_S_S__param_9];
	ld.param.u64 	%rd11, [_Z9kernel_75PfS_S_S_S_S_S_S_S_S_S_S_S_S_S_S_S_S_S_S__param_10];
	ld.param.u64 	%rd12, [_Z9kernel_75PfS_S_S_S_S_S_S_S_S_S_S_S_S_S_S_S_S_S_S__param_11];
	ld.param.u64 	%rd13, [_Z9kernel_75PfS_S_S_S_S_S_S_S_S_S_S_S_S_S_S_S_S_S_S__param_12];
	ld.param.u64 	%rd14, [_Z9kernel_75PfS_S_S_S_S_S_S_S_S_S_S_S_S_S_S_S_S_S_S__param_13];
	ld.param.u64 	%rd15, [_Z9kernel_75PfS_S_S_S_S_S_S_S_S_S_S_S_S_S_S_S_S_S_S__param_14];
	ld.param.u64 	%rd16, [_Z9kernel_75PfS_S_S_S_S_S_S_S_S_S_S_S_S_S_S_S_S_S_S__param_15];
	ld.param.u64 	%rd17, [_Z9kernel_75PfS_S_S_S_S_S_S_S_S_S_S_S_S_S_S_S_S_S_S__param_16];
	ld.param.u64 	%rd18, [_Z9kernel_75PfS_S_S_S_S_S_S_S_S_S_S_S_S_S_S_S_S_S_S__param_17];
	ld.param.u64 	%rd19, [_Z9kernel_75PfS_S_S_S_S_S_S_S_S_S_S_S_S_S_S_S_S_S_S__param_18];
	ld.param.u64 	%rd20, [_Z9kernel_75PfS_S_S_S_S_S_S_S_S_S_S_S_S_S_S_S_S_S_S__param_19];
	cvta.to.global.u64 	%rd21, %rd20;
	cvta.to.global.u64 	%rd22, %rd19;
	cvta.to.global.u64 	%rd23, %rd18;
	cvta.to.global.u64 	%rd24, %rd17;
	cvta.to.global.u64 	%rd25, %rd16;
	cvta.to.global.u64 	%rd26, %rd15;
	cvta.to.global.u64 	%rd27, %rd14;
	cvta.to.global.u64 	%rd28, %rd13;
	cvta.to.global.u64 	%rd29, %rd12;
	cvta.to.global.u64 	%rd30, %rd11;
	cvta.to.global.u64 	%rd31, %rd10;
	cvta.to.global.u64 	%rd32, %rd9;
	cvta.to.global.u64 	%rd33, %rd8;
	cvta.to.global.u64 	%rd34, %rd7;
	cvta.to.global.u64 	%rd35, %rd6;
	cvta.to.global.u64 	%rd36, %rd5;
	cvta.to.global.u64 	%rd37, %rd4;
	cvta.to.global.u64 	%rd38, %rd3;
	cvta.to.global.u64 	%rd39, %rd2;
	cvta.to.global.u64 	%rd40, %rd1;
	mov.u32 	%r1, %tid.x;
	shl.b32 	%r2, %r1, 2;
	mov.u32 	%r3, _ZZ9kernel_75PfS_S_S_S_S_S_S_S_S_S_S_S_S_S_S_S_S_S_S_E5myVar;
	add.s32 	%r4, %r3, %r2;
	ld.shared.f32 	%f1, [%r4];
	cvt.f64.f32 	%fd1, %f1;
	mul.f64 	%fd2, %fd1, 0d403CB3CE746CB967;
	cvt.rn.f32.f64 	%f2, %fd2;
	st.shared.f32 	[_ZZ9kernel_75PfS_S_S_S_S_S_S_S_S_S_S_S_S_S_S_S_S_S_S_E5myVar], %f2;
	ld.shared.f32 	%f3, [%r4];
	cvt.f64.f32 	%fd3, %f3;
	mul.f64 	%fd4, %fd3, 0d4040B0D06FEF7C24;
	cvt.rn.f32.f64 	%f4, %fd4;
	st.shared.f32 	[_ZZ9kernel_75PfS_S_S_S_S_S_S_S_S_S_S_S_S_S_S_S_S_S_S_E5myVar+12], %f4;
	ld.shared.f32 	%f5, [%r4];
	cvt.f64.f32 	%fd5, %f5;
	mul.f64 	%fd6, %fd5, 0d402989569F490603;
	cvt.rn.f32.f64 	%f6, %fd6;
	st.shared.f32 	[_ZZ9kernel_75PfS_S_S_S_S_S_S_S_S_S_S_S_S_S_S_S_S_S_S_E5myVar+28], %f6;
	ld.shared.f32 	%f7, [%r4];
	cvt.f64.f32 	%fd7, %f7;
	mul.f64 	%fd8, %fd7, 0d4048380EAE18AC9F;
	cvt.rn.f32.f64 	%f8, %fd8;
	st.shared.f32 	[_ZZ9kernel_75PfS_S_S_S_S_S_S_S_S_S_S_S_S_S_S_S_S_S_S_E5myVar+12], %f8;
	ld.shared.f32 	%f9, [%r4];
	cvt.f64.f32 	%fd9, %f9;
	mul.f64 	%fd10, %fd9, 0d403A660817FC7608;
	cvt.rn.f32.f64 	%f10, %fd10;
	st.shared.f32 	[_ZZ9kernel_75PfS_S_S_S_S_S_S_S_S_S_S_S_S_S_S_S_S_S_S_E5myVar], %f10;
	ld.shared.f32 	%f11, [%r4];
	cvt.f64.f32 	%fd11, %f11;
	mul.f64 	%fd12, %fd11, 0d4048B380FDC1615F;
	cvt.rn.f32.f64 	%f12, %fd12;
	st.shared.f32 	[_ZZ9kernel_75PfS_S_S_S_S_S_S_S_S_S_S_S_S_S_S_S_S_S_S_E5myVar+28], %f12;
	ld.shared.f32 	%f13, [%r4];
	cvt.f64.f32 	%fd13, %f13;
	mul.f64 	%fd14, %fd13, 0d404625689CA18BD6;
	cvt.rn.f32.f64 	%f14, %fd14;
	st.shared.f32 	[_ZZ9kernel_75PfS_S_S_S_S_S_S_S_S_S_S_S_S_S_S_S_S_S_S_E5myVar+20], %f14;
	ld.shared.f32 	%f15, [%r4];
	cvt.f64.f32 	%fd15, %f15;
	mul.f64 	%fd16, %fd15, 0d403C944189374BC7;
	cvt.rn.f32.f64 	%f16, %fd16;
	st.shared.f32 	[_ZZ9kernel_75PfS_S_S_S_S_S_S_S_S_S_S_S_S_S_S_S_S_S_S_E5myVar+4], %f16;
	ld.shared.f32 	%f17, [%r4];
	cvt.f64.f32 	%fd17, %f17;
	mul.f64 	%fd18, %fd17, 0d40283BB73083558A;
	cvt.rn.f32.f64 	%f18, %fd18;
	st.shared.f32 	[_ZZ9kernel_75PfS_S_S_S_S_S_S_S_S_S_S_S_S_S_S_S_S_S_S_E5myVar], %f18;
	ld.shared.f32 	%f19, [%r4];
	cvt.f64.f32 	%fd19, %f19;
	mul.f64 	%fd20, %fd19, 0d4028E1ACBC8C0CE9;
	cvt.rn.f32.f64 	%f20, %fd20;
	st.shared.f32 	[_ZZ9kernel_75PfS_S_S_S_S_S_S_S_S_S_S_S_S_S_S_S_S_S_S_E5myVar+24], %f20;
	st.global.f32 	[%rd40], %f18;
	st.global.f32 	[%rd39+4], %f16;
	ld.shared.f32 	%f21, [_ZZ9kernel_75PfS_S_S_S_S_S_S_S_S_S_S_S_S_S_S_S_S_S_S_E5myVar+8];
	st.global.f32 	[%rd38+8], %f21;
	st.global.f32 	[%rd37+12], %f8;
	ld.shared.f32 	%f22, [_ZZ9kernel_75PfS_S_S_S_S_S_S_S_S_S_S_S_S_S_S_S_S_S_S_E5myVar+16];
	st.global.f32 	[%rd36+16], %f22;
	st.global.f32 	[%rd35+20], %f14;
	st.global.f32 	[%rd34+24], %f20;
	st.global.f32 	[%rd33+28], %f12;
	ld.shared.f32 	%f23, [_ZZ9kernel_75PfS_S_S_S_S_S_S_S_S_S_S_S_S_S_S_S_S_S_S_E5myVar+32];
	st.global.f32 	[%rd32+32], %f23;
	ld.shared.f32 	%f24, [_ZZ9kernel_75PfS_S_S_S_S_S_S_S_S_S_S_S_S_S_S_S_S_S_S_E5myVar+36];
	st.global.f32 	[%rd31+36], %f24;
	ld.shared.f32 	%f25, [_ZZ9kernel_75PfS_S_S_S_S_S_S_S_S_S_S_S_S_S_S_S_S_S_S_E5myVar+40];
	st.global.f32 	[%rd30+40], %f25;
	ld.shared.f32 	%f26, [_ZZ9kernel_75PfS_S_S_S_S_S_S_S_S_S_S_S_S_S_S_S_S_S_S_E5myVar+44];
	st.global.f32 	[%rd29+44], %f26;
	ld.shared.f32 	%f27, [_ZZ9kernel_75PfS_S_S_S_S_S_S_S_S_S_S_S_S_S_S_S_S_S_S_E5myVar+48];
	st.global.f32 	[%rd28+48], %f27;
	ld.shared.f32 	%f28, [_ZZ9kernel_75PfS_S_S_S_S_S_S_S_S_S_S_S_S_S_S_S_S_S_S_E5myVar+52];
	st.global.f32 	[%rd27+52], %f28;
	ld.shared.f32 	%f29, [_ZZ9kernel_75PfS_S_S_S_S_S_S_S_S_S_S_S_S_S_S_S_S_S_S_E5myVar+56];
	st.global.f32 	[%rd26+56], %f29;
	ld.shared.f32 	%f30, [_ZZ9kernel_75PfS_S_S_S_S_S_S_S_S_S_S_S_S_S_S_S_S_S_S_E5myVar+60];
	st.global.f32 	[%rd25+60], %f30;
	ld.shared.f32 	%f31, [_ZZ9kernel_75PfS_S_S_S_S_S_S_S_S_S_S_S_S_S_S_S_S_S_S_E5myVar+64];
	st.global.f32 	[%rd24+64], %f31;
	ld.shared.f32 	%f32, [_ZZ9kernel_75PfS_S_S_S_S_S_S_S_S_S_S_S_S_S_S_S_S_S_S_E5myVar+68];
	st.global.f32 	[%rd23+68], %f32;
	ld.shared.f32 	%f33, [_ZZ9kernel_75PfS_S_S_S_S_S_S_S_S_S_S_S_S_S_S_S_S_S_S_E5myVar+72];
	st.global.f32 	[%rd22+72], %f33;
	ld.shared.f32 	%f34, [_ZZ9kernel_75PfS_S_S_S_S_S_S_S_S_S_S_S_S_S_S_S_S_S_S_E5myVar+76];
	st.global.f32 	[%rd21+76], %f34;
	ret;

}
	// .globl	_Z9kernel_76PfS_S_S_S_S_S_S_S_S_S_S_S_S_S_S_S_S_S_S_
.visible .entry _Z9kernel_76PfS_S_S_S_S_S_S_S_S_S_S_S_S_S_S_S_S_S_S_(
	.param .u64 .ptr .align 1 _Z9kernel_76PfS_S_S_S_S_S_S_S_S_S_S_S_S_S_S_S_S_S_S__param_0,
	.param .u64 .ptr .align 1 _Z9kernel_76PfS_S_S_S_S_S_S_S_S_S_S_S_S_S_S_S_S_S_S__param_1,
	.param .u64 .ptr .align 1 _Z9kernel_76PfS_S_S_S_S_S_S_S_S_S_S_S_S_S_S_S_S_S_S__param_2,
	.param .u64 .ptr .align 1 _Z9kernel_76PfS_S_S_S_S_S_S_S_S_S_S_S_S_S_S_S_S_S_S__param_3,
	.param .u64 .ptr .align 1 _Z9kernel_76PfS_S_S_S_S_S_S_S_S_S_S_S_S_S_S_S_S_S_S__param_4,
	.param .u64 .ptr .align 1 _Z9kernel_76PfS_S_S_S_S_S_S_S_S_S_S_S_S_S_S_S_S_S_S__param_5,
	.param .u64 .ptr .align 1 _Z9kernel_76PfS_S_S_S_S_S_S_S_S_S_S_S_S_S_S_S_S_S_S__param_6,
	.param .u64 .ptr .align 1 _Z9kernel_76PfS_S_S_S_S_S_S_S_S_S_S_S_S_S_S_S_S_S_S__param_7,
	.param .u64 .ptr .align 1 _Z9kernel_76PfS_S_S_S_S_S_S_S_S_S_S_S_S_S_S_S_S_S_S__param_8,
	.param .u64 .ptr .align 1 _Z9kernel_76PfS_S_S_S_S_S_S_S_S_S_S_S_S_S_S_S_S_S_S__param_9,
	.param .u64 .ptr .align 1 _Z9kernel_76PfS_S_S_S_S_S_S_S_S_S_S_S_S_S_S_S_S_S_S__param_10,
	.param .u64 .ptr .align 1 _Z9kernel_76PfS_S_S_S_S_S_S_S_S_S_S_S_S_S_S_S_S_S_S__param_11,
	.param .u64 .ptr .align 1 _Z9kernel_76PfS_S_S_S_S_S_S_S_S_S_S_S_S_S_S_S_S_S_S__param_12,
	.param .u64 .ptr .align 1 _Z9kernel_76PfS_S_S_S_S_S_S_S_S_S_S_S_S_S_S_S_S_S_S__param_13,
	.param .u64 .ptr .align 1 _Z9kernel_76PfS_S_S_S_S_S_S_S_S_S_S_S_S_S_S_S_S_S_S__param_14,
	.param .u64 .ptr .align 1 _Z9kernel_76PfS_S_S_S_S_S_S_S_S_S_S_S_S_S_S_S_S_S_S__param_15,
	.param .u64 .ptr .align 1 _Z9kernel_76PfS_S_S_S_S_S_S_S_S_S_S_S_S_S_S_S_S_S_S__param_16,
	.param .u64 .ptr .align 1 _Z9kernel_76PfS_S_S_S_S_S_S_S_S_S_S_S_S_S_S_S_S_S_S__param_17,
	.param .u64 .ptr .align 1 _Z9kernel_76PfS_S_S_S_S_S_S_S_S_S_S_S_S_S_S_S_S_S_S__param_18,
	.param .u64 .ptr .align 1 _Z9kernel_76PfS_S_S_S_S_S_S_S_S_S_S_S_S_S_S_S_S_S_S__param_19
)
{
	.reg .b32 	%r<5>;
	.reg .b32 	%f<34>;
	.reg .b64 	%rd<41>;
	.reg .b64 	%fd<21>;
	// demoted variable
	.shared .align 4 .b8 _ZZ9kernel_76PfS_S_S_S_S_S_S_S_S_S_S_S_S_S_S_S_S_S_S_E5myVar[4096];
	ld.param.u64 	%rd1, [_Z9kernel_76PfS_S_S_S_S_S_S_S_S_S_S_S_S_S_S_S_S_S_S__param_0];
	ld.param.u64 	%rd2, [_Z9kernel_76PfS_S_S_S_S_S_S_S_S_S_S_S_S_S_S_S_S_S_S__param_1];
	ld.param.u64 	%rd3, [_Z9kernel_76PfS_S_S_S_S_S_S_S_S_S_S_S_S_S_S_S_S_S_S__param_2];
	ld.param.u64 	%rd4, [_Z9kernel_76PfS_S_S_S_S_S_S_S_S_S_S_S_S_S_S_S_S_S_S__param_3];
	ld.param.u64 	%rd5, [_Z9kernel_76PfS_S_S_S_S_S_S_S_S_S_S_S_S_S_S_S_S_S_S__param_4];
	ld.param.u64 	%rd6, [_Z9kernel_76PfS_S_S_S_S_S_S_S_S_S_S_S_S_S_S_S_S_S_S__param_5];
	ld.param.u64 	%rd7, [_Z9kernel_76PfS_S_S_S_S_S_S_S_S_S_S_S_S_S_S_S_S_S_S__param_6];
	ld.param.u64 	%rd8, [_Z9kernel_76PfS_S_S_S_S_S_S_S_S_S_S_S_S_S_S_S_S_S_S__param_7];
	ld.param.u64 	%rd9, [_Z9kernel_76PfS_S_S_S_S_S_S_S_S_S_S_S_S_S_S_S_S_S_S__param_8];
	ld.param.u64 	%rd10, [_Z9kernel_76PfS_S_S_S_S_S_S_S_S_S_S_S_S_S_S_S_S_S_S__param_9];
	ld.param.u64 	%rd11, [_Z9kernel_76PfS_S_S_S_S_S_S_S_S_S_S_S_S_S_S_S_S_S_S__param_10];
	ld.param.u64 	%rd12, [_Z9kernel_76PfS_S_S_S_S_S_S_S_S_S_S_S_S_S_S_S_S_S_S__param_11];
	ld.param.u64 	%rd13, [_Z9kernel_76PfS_S_S_S_S_S_S_S_S_S_S_S_S_S_S_S_S_S_S__param_12];
	ld.param.u64 	%rd14, [_Z9kernel_76PfS_S_S_S_S_S_S_S_S_S_S_S_S_S_S_S_S_S_S__param_13];
	ld.param.u64 	%rd15, [_Z9kernel_76PfS_S_S_S_S_S_S_S_S_S_S_S_S_S_S_S_S_S_S__param_14];
	ld.param.u64 	%rd16, [_Z9kernel_76PfS_S_S_S_S_S_S_S_S_S_S_S_S_S_S_S_S_S_S__param_15];
	ld.param.u64 	%rd17, [_Z9kernel_76PfS_S_S_S_S_S_S_S_S_S_S_S_S_S_S_S_S_S_S__param_16];
	ld.param.u64 	%rd18, [_Z9kernel_76PfS_S_S_S_S_S_S_S_S_S_S_S_S_S_S_S_S_S_S__param_17];
	ld.param.u64 	%rd19, [_Z9kernel_76PfS_S_S_S_S_S_S_S_S_S_S_S_S_S_S_S_S_S_S__param_18];
	ld.param.u64 	%rd20, [_Z9kernel_76PfS_S_S_S_S_S_S_S_S_S_S_S_S_S_S_S_S_S_S__param_19];
	cvta.to.global.u64 	%rd21, %rd20;
	cvta.to.global.u64 	%rd22, %rd19;
	cvta.to.global.u64 	%rd23, %rd18;
	cvta.to.global.u64 	%rd24, %rd17;
	cvta.to.global.u64 	%rd25, %rd16;
	cvta.to.global.u64 	%rd26, %rd15;
	cvta.to.global.u64 	%rd27, %rd14;
	cvta.to.global.u64 	%rd28, %rd13;
	cvta.to.global.u64 	%rd29, %rd12;
	cvta.to.global.u64 	%rd30, %rd11;
	cvta.to.global.u64 	%rd31, %rd10;
	cvta.to.global.u64 	%rd32, %rd9;
	cvta.to.global.u64 	%rd33, %rd8;
	cvta.to.global.u64 	%rd34, %rd7;
	cvta.to.global.u64 	%rd35, %rd6;
	cvta.to.global.u64 	%rd36, %rd5;
	cvta.to.global.u64 	%rd37, %rd4;
	cvta.to.global.u64 	%rd38, %rd3;
	cvta.to.global.u64 	%rd39, %rd2;
	cvta.to.global.u64 	%rd40, %rd1;
	mov.u32 	%r1, %tid.x;
	shl.b32 	%r2, %r1, 2;
	mov.u32 	%r3, _ZZ9kernel_76PfS_S_S_S_S_S_S_S_S_S_S_S_S_S_S_S_S_S_S_E5myVar;
	add.s32 	%r4, %r3, %r2;
	ld.shared.f32 	%f1, [%r4];
	cvt.f64.f32 	%fd1, %f1;
	mul.f64 	%fd2, %fd1, 0d404001B28954A7F8;
	cvt.rn.f32.f64 	%f2, %fd2;
	st.shared.f32 	[_ZZ9kernel_76PfS_S_S_S_S_S_S_S_S_S_S_S_S_S_S_S_S_S_S_E5myVar+20], %f2;
	ld.shared.f32 	%f3, [%r4];
	cvt.f64.f32 	%fd3, %f3;
	mul.f64 	%fd4, %fd3, 0d402D4FA7221858BC;
	cvt.rn.f32.f64 	%f4, %fd4;
	st.shared.f32 	[_ZZ9kernel_76PfS_S_S_S_S_S_S_S_S_S_S_S_S_S_S_S_S_S_S_E5myVar+24], %f4;
	ld.shared.f32 	%f5, [%r4];
	cvt.f64.f32 	%fd5, %f5;
	mul.f64 	%fd6, %fd5, 0d403872C710CB295F;
	cvt.rn.f32.f64 	%f6, %fd6;
	st.shared.f32 	[_ZZ9kernel_76PfS_S_S_S_S_S_S_S_S_S_S_S_S_S_S_S_S_S_S_E5myVar+24], %f6;
	ld.shared.f32 	%f7, [%r4];
	cvt.f64.f32 	%fd7, %f7;
	mul.f64 	%fd8, %fd7, 0d403A1594AF4F0D84;
	cvt.rn.f32.f64 	%f8, %fd8;
	st.shared.f32 	[_ZZ9kernel_76PfS_S_S_S_S_S_S_S_S_S_S_S_S_S_S_S_S_S_S_E5myVar+20], %f8;
	ld.shared.f32 	%f9, [%r4];
	cvt.f64.f32 	%fd9, %f9;
	mul.f64 	%fd10, %fd9, 0d4007F60D887EBF23;
	cvt.rn.f32.f64 	%f10, %fd10;
	st.shared.f32 	[_ZZ9kernel_76PfS_S_S_S_S_S_S_S_S_S_S_S_S_S_S_S_S_S_S_E5myVar+8], %f10;
	ld.shared.f32 	%f11, [%r4];
	cvt.f64.f32 	%fd11, %f11;
	mul.f64 	%fd12, %fd11, 0d4028983C6C97D8CF;
	cvt.rn.f32.f64 	%f12, %fd12;
	st.shared.f32 	[_ZZ9kernel_76PfS_S_S_S_S_S_S_S_S_S_S_S_S_S_S_S_S_S_S_E5myVar+36], %f12;
	ld.shared.f32 	%f13, [%r4];
	cvt.f64.f32 	%fd13, %f13;
	mul.f64 	%fd14, %fd13, 0d402B2F75D9A0F0A6;
	cvt.rn.f32.f64 	%f14, %fd14;
	st.shared.f32 	[_ZZ9kernel_76PfS_S_S_S_S_S_S_S_S_S_S_S_S_S_S_S_S_S_S_E5myVar+12], %f14;
	ld.shared.f32 	%f15, [%r4];
	cvt.f64.f32 	%fd15, %f15;
	mul.f64 	%fd16, %fd15, 0d403E0958969A0AD9;
	cvt.rn.f32.f64 	%f16, %fd16;
	st.shared.f32 	[_ZZ9kernel_76PfS_S_S_S_S_S_S_S_S_S_S_S_S_S_S_S_S_S_S_E5myVar+28], %f16;
	ld.shared.f32 	%f17, [%r4];
	cvt.f64.f32 	%fd17, %f17;
	mul.f64 	%fd18, %fd17, 0d40412833E78E1933;
	cvt.rn.f32.f64 	%f18, %fd18;
	st.shared.f32 	[_ZZ9kernel_76PfS_S_S_S_S_S_S_S_S_S_S_S_S_S_S_S_S_S_S_E5myVar+24], %f18;
	ld.shared.f32 	%f19, [%r4];
	cvt.f64.f32 	%fd19, %f19;
	mul.f64 	%fd20, %fd19, 0d400A3985AD538AC2;
	cvt.rn.f32.f64 	%f20, %fd20;
	st.shared.f32 	[_ZZ9kernel_76PfS_S_S_S_S_S_S_S_S_S_S_S_S_S_S_S_S_S_S_E5myVar+32], %f20;
	ld.shared.f32 	%f21, [_ZZ9kernel_76PfS_S_S_S_S_S_S_S_S_S_S_S_S_S_S_S_S_S_S_E5myVar];
	st.global.f32 	[%rd40], %f21;
	ld.shared.f32 	%f22, [_ZZ9kernel_76PfS_S_S_S_S_S_S_S_S_S_S_S_S_S_S_S_S_S_S_E5myVar+4];
	st.global.f32 	[%rd39+4], %f22;
	st.global.f32 	[%rd38+8], %f10;
	st.global.f32 	[%rd37+12], %f14;
	ld.shared.f32 	%f23, [_ZZ9kernel_76PfS_S_S_S_S_S_S_S_S_S_S_S_S_S_S_S_S_S_S_E5myVar+16];
	st.global.f32 	[%rd36+16], %f23;
	st.global.f32 	[%rd35+20], %f8;
	st.global.f32 	[%rd34+24], %f18;
	st.global.f32 	[%rd33+28], %f16;
	st.global.f32 	[%rd32+32], %f20;
	st.global.f32 	[%rd31+36], %f12;
	ld.shared.f32 	%f24, [_ZZ9kernel_76PfS_S_S_S_S_S_S_S_S_S_S_S_S_S_S_S_S_S_S_E5myVar+40];
	st.global.f32 	[%rd30+40], %f24;
	ld.shared.f32 	%f25, [_ZZ9kernel_76PfS_S_S_S_S_S_S_S_S_S_S_S_S_S_S_S_S_S_S_E5myVar+44];
	st.global.f32 	[%rd29+44], %f25;
	ld.shared.f32 	%f26, [_ZZ9kernel_76PfS_S_S_S_S_S_S_S_S_S_S_S_S_S_S_S_S_S_S_E5myVar+48];
	st.global.f32 	[%rd28+48], %f26;
	ld.shared.f32 	%f27, [_ZZ9kernel_76PfS_S_S_S_S_S_S_S_S_S_S_S_S_S_S_S_S_S_S_E5myVar+52];
	st.global.f32 	[%rd27+52], %f27;
	ld.shared.f32 	%f28, [_ZZ9kernel_76PfS_S_S_S_S_S_S_S_S_S_S_S_S_S_S_S_S_S_S_E5myVar+56];
	st.global.f32 	[%rd26+56], %f28;
	ld.shared.f32 	%f29, [_ZZ9kernel_76PfS_S_S_S_S_S_S_S_S_S_S_S_S_S_S_S_S_S_S_E5myVar+60];
	st.global.f32 	[%rd25+60], %f29;
	ld.shared.f32 	%f30, [_ZZ9kernel_76PfS_S_S_S_S_S_S_S_S_S_S_S_S_S_S_S_S_S_S_E5myVar+64];
	st.global.f32 	[%rd24+64], %f30;
	ld.shared.f32 	%f31, [_ZZ9kernel_76PfS_S_S_S_S_S_S_S_S_S_S_S_S_S_S_S_S_S_S_E5myVar+68];
	st.global.f32 	[%rd23+68], %f31;
	ld.shared.f32 	%f32, [_ZZ9kernel_76PfS_S_S_S_S_S_S_S_S_S_S_S_S_S_S_S_S_S_S_E5myVar+72];
	st.global.f32 	[%rd22+72], %f32;
	ld.shared.f32 	%f33, [_ZZ9kernel_76PfS_S_S_S_S_S_S_S_S_S_S_S_S_S_S_S_S_S_S_E5myVar+76];
	st.global.f32 	[%rd21+76], %f33;
	ret;

}
	// .globl	_Z9kernel_77PfS_S_S_S_S_S_S_S_S_S_S_S_S_S_S_S_S_S_S_
.visible .entry _Z9kernel_77PfS_S_S_S_S_S_S_S_S_S_S_S_S_S_S_S_S_S_S_(
	.param .u64 .ptr .align 1 _Z9kernel_77PfS_S_S_S_S_S_S_S_S_S_S_S_S_S_S_S_S_S_S__param_0,
	.param .u64 .ptr .align 1 _Z9kernel_77PfS_S_S_S_S_S_S_S_S_S_S_S_S_S_S_S_S_S_S__param_1,
	.param .u64 .ptr .align 1 _Z9kernel_77PfS_S_S_S_S_S_S_S_S_S_S_S_S_S_S_S_S_S_S__param_2,
	.param .u64 .ptr .align 1 _Z9kernel_77PfS_S_S_S_S_S_S_S_S_S_S_S_S_S_S_S_S_S_S__param_3,
	.param .u64 .ptr .align 1 _Z9kernel_77PfS_S_S_S_S_S_S_S_S_S_S_S_S_S_S_S_S_S_S__param_4,
	.param .u64 .ptr .align 1 _Z9kernel_77PfS_S_S_S_S_S_S_S_S_S_S_S_S_S_S_S_S_S_S__param_5,
	.param .u64 .ptr .align 1 _Z9kernel_77PfS_S_S_S_S_S_S_S_S_S_S_S_S_S_S_S_S_S_S__param_6,
	.param .u64 .ptr .align 1 _Z9kernel_77PfS_S_S_S_S_S_S_S_S_S_S_S_S_S_S_S_S_S_S__param_7,
	.param .u64 .ptr .align 1 _Z9kernel_77PfS_S_S_S_S_S_S_S_S_S_S_S_S_S_S_S_S_S_S__param_8,
	.param .u64 .ptr .align 1 _Z9kernel_77PfS_S_S_S_S_S_S_S_S_S_S_S_S_S_S_S_S_S_S__param_9,
	.param .u64 .ptr .align 1 _Z9kernel_77PfS_S_S_S_S_S_S_S_S_S_S_S_S_S_S_S_S_S_S__param_10,
	.param .u64 .ptr .align 1 _Z9kernel_77PfS_S_S_S_S_S_S_S_S_S_S_S_S_S_S_S_S_S_S__param_11,
	.param .u64 .ptr .align 1 _Z9kernel_77PfS_S_S_S_S_S_S_S_S_S_S_S_S_S_S_S_S_S_S__param_12,
	.param .u64 .ptr .align 1 _Z9kernel_77PfS_S_S_S_S_S_S_S_S_S_S_S_S_S_S_S_S_S_S__param_13,
	.param .u64 .ptr .align 1 _Z9kernel_77PfS_S_S_S_S_S_S_S_S_S_S_S_S_S_S_S_S_S_S__param_14,
	.param .u64 .ptr .align 1 _Z9kernel_77PfS_S_S_S_S_S_S_S_S_S_S_S_S_S_S_S_S_S_S__param_15,
	.param .u64 .ptr .align 1 _Z9kernel_77PfS_S_S_S_S_S_S_S_S_S_S_S_S_S_S_S_S_S_S__param_16,
	.param .u64 .ptr .align 1 _Z9kernel_77PfS_S_S_S_S_S_S_S_S_S_S_S_S_S_S_S_S_S_S__param_17,
	.param .u64 .ptr .align 1 _Z9kernel_77PfS_S_S_S_S_S_S_S_S_S_S_S_S_S_S_S_S_S_S__param_18,
	.param .u64 .ptr .align 1 _Z9kernel_77PfS_S_S_S_S_S_S_S_S_S_S_S_S_S_S_S_S_S_S__param_19
)
{
	.reg .b32 	%r<5>;
	.reg .b32 	%f<33>;
	.reg .b64 	%rd<41>;
	.reg .b64 	%fd<21>;
	// demoted variable
	.shared .align 4 .b8 _ZZ9kernel_77PfS_S_S_S_S_S_S_S_S_S_S_S_S_S_S_S_S_S_S_E5myVar[4096];
	ld.param.u64 	%rd1, [_Z9kernel_77PfS_S_S_S_S_S_S_S_S_S_S_S_S_S_S_S_S_S_S__param_0];
	ld.param.u64 	%rd2, [_Z9kernel_77PfS_S_S_S_S_S_S_S_S_S_S_S_S_S_S_S_S_S_S__param_1];
	ld.param.u64 	%rd3, [_Z9kernel_77PfS_S_S_S_S_S_S_S_S_S_S_S_S_S_S_S_S_S_S__param_2];
	ld.param.u64 	%rd4, [_Z9kernel_77PfS_S_S_S_S_S_S_S_S_S_S_S_S_S_S_S_S_S_S__param_3];
	ld.param.u64 	%rd5, [_Z9kernel_77PfS_S_S_S_S_S_S_S_S_S_S_S_S_S_S_S_S_S_S__param_4];
	ld.param.u64 	%rd6, [_Z9kernel_77PfS_S_S_S_S_S_S_S_S_S_S_S_S_S_S_S_S_S_S__param_5];
	ld.param.u64 	%rd7, [_Z9kernel_77PfS_S_S_S_S_S_S_S_S_S_S_S_S_S_S_S_S_S_S__param_6];
	ld.param.u64 	%rd8, [_Z9kernel_77PfS_S_S_S_S_S_S_S_S_S_S_S_S_S_S_S_S_S_S__param_7];
	ld.param.u64 	%rd9, [_Z9kernel_77PfS_S_S_S_S_S_S_S_S_S_S_S_S_S_S_S_S_S_S__param_8];
	ld.param.u64 	%rd10, [_Z9kernel_77PfS_S_S_S_S_S_S_S_S_S_S_S_S_S_S_S_S_S_S__param_9];
	ld.param.u64 	%rd11, [_Z9kernel_77PfS_S_S_S_S_S_S_S_S_S_S_S_S_S_S_S_S_S_S__param_10];
	ld.param.u64 	%rd12, [_Z9kernel_77PfS_S_S_S_S_S_S_S_S_S_S_S_S_S_S_S_S_S_S__param_11];
	ld.param.u64 	%rd13, [_Z9kernel_77PfS_S_S_S_S_S_S_S_S_S_S_S_S_S_S_S_S_S_S__param_12];
	ld.param.u64 	%rd14, [_Z9kernel_77PfS_S_S_S_S_S_S_S_S_S_S_S_S_S_S_S_S_S_S__param_13];
	ld.param.u64 	%rd15, [_Z9kernel_77PfS_S_S_S_S_S_S_S_S_S_S_S_S_S_S_S_S_S_S__param_14];
	ld.param.u64 	%rd16, [_Z9kernel_77PfS_S_S_S_S_S_S_S_S_S_S_S_S_S_S_S_S_S_S__param_15];
	ld.param.u64 	%rd17, [_Z9kernel_77PfS_S_S_S_S_S_S_S_S_S_S_S_S_S_S_S_S_S_S__param_16];
	ld.param.u64 	%rd18, [_Z9kernel_77PfS_S_S_S_S_S_S_S_S_S_S_S_S_S_S_S_S_S_S__param_17];
	ld.param.u64 	%rd19, [_Z9kernel_77PfS_S_S_S_S_S_S_S_S_S_S_S_S_S_S_S_S_S_S__param_18];
	ld.param.u64 	%rd20, [_Z9kernel_77PfS_S_S_S_S_S_S_S_S_S_S_S_S_S_S_S_S_S_S__param_19];
	cvta.to.global.u64 	%rd21, %rd20;
	cvta.to.global.u64 	%rd22, %rd19;
	cvta.to.global.u64 	%rd23, %rd18;
	cvta.to.global.u64 	%rd24, %rd17;
	cvta.to.global.u64 	%rd25, %rd16;
	cvta.to.global.u64 	%rd26, %rd15;
	cvta.to.global.u64 	%rd27, %rd14;
	cvta.to.global.u64 	%rd28, %rd13;
	cvta.to.global.u64 	%rd29, %rd12;
	cvta.to.global.u64 	%rd30, %rd11;
	cvta.to.global.u64 	%rd31, %rd10;
	cvta.to.global.u64 	%rd32, %rd9;
	cvta.to.global.u64 	%rd33, %rd8;
	cvta.to.global.u64 	%rd34, %rd7;
	cvta.to.global.u64 	%rd35, %rd6;
	cvta.to.global.u64 	%rd36, %rd5;
	cvta.to.global.u64 	%rd37, %rd4;
	cvta.to.global.u64 	%rd38, %rd3;
	cvta.to.global.u64 	%rd39, %rd2;
	cvta.to.global.u64 	%rd40, %rd1;
	mov.u32 	%r1, %tid.x;
	shl.b32 	%r2, %r1, 2;
	mov.u32 	%r3, _ZZ9kernel_77PfS_S_S_S_S_S_S_S_S_S_S_S_S_S_S_S_S_S_S_E5myVar;
	add.s32 	%r4, %r3, %r2;
	ld.shared.f32 	%f1, [%r4];
	cvt.f64.f32 	%fd1, %f1;
	mul.f64 	%fd2, %fd1, 0d3FE2C6B053198288;
	cvt.rn.f32.f64 	%f2, %fd2;
	st.shared.f32 	[_ZZ9kernel_77PfS_S_S_S_S_S_S_S_S_S_S_S_S_S_S_S_S_S_S_E5myVar+24], %f2;
	ld.shared.f32 	%f3, [%r4];
	cvt.f64.f32 	%fd3, %f3;
	mul.f64 	%fd4, %fd3, 0d40353E27179BFDF8;
	cvt.rn.f32.f64 	%f4, %fd4;
	st.shared.f32 	[_ZZ9kernel_77PfS_S_S_S_S_S_S_S_S_S_S_S_S_S_S_S_S_S_S_E5myVar+8], %f4;
	ld.shared.f32 	%f5, [%r4];
	cvt.f64.f32 	%fd5, %f5;
	mul.f64 	%fd6, %fd5, 0d4033A23B256FFC11;
	cvt.rn.f32.f64 	%f6, %fd6;
	st.shared.f32 	[_ZZ9kernel_77PfS_S_S_S_S_S_S_S_S_S_S_S_S_S_S_S_S_S_S_E5myVar+24], %f6;
	ld.shared.f32 	%f7, [%r4];
	cvt.f64.f32 	%fd7, %f7;
	mul.f64 	%fd8, %fd7, 0d401C3B8F14DB5958;
	cvt.rn.f32.f64 	%f8, %fd8;
	st.shared.f32 	[_ZZ9kernel_77PfS_S_S_S_S_S_S_S_S_S_S_S_S_S_S_S_S_S_S_E5myVar+12], %f8;
	ld.shared.f32 	%f9, [%r4];
	cvt.f64.f32 	%fd9, %f9;
	mul.f64 	%fd10, %fd9, 0d403111198AEB80ED;
	cvt.rn.f32.f64 	%f10, %fd10;
	st.shared.f32 	[_ZZ9kernel_77PfS_S_S_S_S_S_S_S_S_S_S_S_S_S_S_S_S_S_S_E5myVar+20], %f10;
	ld.shared.f32 	%f11, [%r4];
	cvt.f64.f32 	%fd11, %f11;
	mul.f64 	%fd12, %fd11, 0d4048B3D334C5DA6A;
	cvt.rn.f32.f64 	%f12, %fd12;
	st.shared.f32 	[_ZZ9kernel_77PfS_S_S_S_S_S_S_S_S_S_S_S_S_S_S_S_S_S_S_E5myVar+36], %f12;
	ld.shared.f32 	%f13, [%r4];
	cvt.f64.f32 	%fd13, %f13;
	mul.f64 	%fd14, %fd13, 0d401739C0A8D21BC1;
	cvt.rn.f32.f64 	%f14, %fd14;
	st.shared.f32 	[_ZZ9kernel_77PfS_S_S_S_S_S_S_S_S_S_S_S_S_S_S_S_S_S_S_E5myVar+28], %f14;
	ld.shared.f32 	%f15, [%r4];
	cvt.f64.f32 	%fd15, %f15;
	mul.f64 	%fd16, %fd15, 0d403883DDDB1209EE;
	cvt.rn.f32.f64 	%f16, %fd16;
	st.shared.f32 	[_ZZ9kernel_77PfS_S_S_S_S_S_S_S_S_S_S_S_S_S_S_S_S_S_S_E5myVar+16], %f16;
	ld.shared.f32 	%f17, [%r4];
	cvt.f64.f32 	%fd17, %f17;
	mul.f64 	%fd18, %fd17, 0d404622E9813879C4;
	cvt.rn.f32.f64 	%f18, %fd18;
	st.shared.f32 	[_ZZ9kernel_77PfS_S_S_S_S_S_S_S_S_S_S_S_S_S_S_S_S_S_S_E5myVar+36], %f18;
	ld.shared.f32 	%f19, [%r4];
	cvt.f64.f32 	%fd19, %f19;
	mul.f64 	%fd20, %fd19, 0d40383F685985AD54;
	cvt.rn.f32.f64 	%f20, %fd20;
	st.shared.f32 	[_ZZ9kernel_77PfS_S_S_S_S_S_S_S_S_S_S_S_S_S_S_S_S_S_S_E5myVar], %f20;
	st.global.f32 	[%rd40], %f20;
	ld.shared.f32 	%f21, [_ZZ9kernel_77PfS_S_S_S_S_S_S_S_S_S_S_S_S_S_S_S_S_S_S_E5myVar+4];
	st.global.f32 	[%rd39+4], %f21;
	st.global.f32 	[%rd38+8], %f4;
	st.global.f32 	[%rd37+12], %f8;
	st.global.f32 	[%rd36+16], %f16;
	st.global.f32 	[%rd35+20], %f10;
	st.global.f32 	[%rd34+24], %f6;
	st.global.f32 	[%rd33+28], %f14;
	ld.shared.f32 	%f22, [_ZZ9kernel_77PfS_S_S_S_S_S_S_S_S_S_S_S_S_S_S_S_S_S_S_E5myVar+32];
	st.global.f32 	[%rd32+32], %f22;
	st.global.f32 	[%rd31+36], %f18;
	ld.shared.f32 	%f23, [_ZZ9kernel_77PfS_S_S_S_S_S_S_S_S_S_S_S_S_S_S_S_S_S_S_E5myVar+40];
	st.global.f32 	[%rd30+40], %f23;
	ld.shared.f32 	%f24, [_ZZ9kernel_77PfS_S_S_S_S_S_S_S_S_S_S_S_S_S_S_S_S_S_S_E5myVar+44];
	st.global.f32 	[%rd29+44], %f24;
	ld.shared.f32 	%f25, [_ZZ9kernel_77PfS_S_S_S_S_S_S_S_S_S_S_S_S_S_S_S_S_S_S_E5myVar+48];
	st.global.f32 	[%rd28+48], %f25;
	ld.shared.f32 	%f26, [_ZZ9kernel_77PfS_S_S_S_S_S_S_S_S_S_S_S_S_S_S_S_S_S_S_E5myVar+52];
	st.global.f32 	[%rd27+52], %f26;
	ld.shared.f32 	%f27, [_ZZ9kernel_77PfS_S_S_S_S_S_S_S_S_S_S_S_S_S_S_S_S_S_S_E5myVar+56];
	st.global.f32 	[%rd26+56], %f27;
	ld.shared.f32 	%f28, [_ZZ9kernel_77PfS_S_S_S_S_S_S_S_S_S_S_S_S_S_S_S_S_S_S_E5myVar+60];
	st.global.f32 	[%rd25+60], %f28;
	ld.shared.f32 	%f29, [_ZZ9kernel_77PfS_S_S_S_S_S_S_S_S_S_S_S_S_S_S_S_S_S_S_E5myVar+64];
	st.global.f32 	[%rd24+64], %f29;
	ld.shared.f32 	%f30, [_ZZ9kernel_77PfS_S_S_S_S_S_S_S_S_S_S_S_S_S_S_S_S_S_S_E5myVar+68];
	st.global.f32 	[%rd23+68], %f30;
	ld.shared.f32 	%f31, [_ZZ9kernel_77PfS_S_S_S_S_S_S_S_S_S_S_S_S_S_S_S_S_S_S_E5myVar+72];
	st.global.f32 	[%rd22+72], %f31;
	ld.shared.f32 	%f32, [_ZZ9kernel_77PfS_S_S_S_S_S_S_S_S_S_S_S_S_S_S_S_S_S_S_E5myVar+76];
	st.global.f32 	[%rd21+76], %f32;
	ret;

}
	// .globl	_Z9kernel_78PfS_S_S_S_S_S_S_S_S_S_S_S_S_S_S_S_S_S_S_
.visible .entry _Z9kernel_78PfS_S_S_S_S_S_S_S_S_S_S_S_S_S_S_S_S_S_S_(
	.param .u64 .ptr .align 1 _Z9kernel_78PfS_S_S_S_S_S_S_S_S_S_S_S_S_S_S_S_S_S_S__param_0,
	.param .u64 .ptr .align 1 _Z9kernel_78PfS_S_S_S_S_S_S_S_S_S_S_S_S_S_S_S_S_S_S__param_1,
	.param .u64 .ptr .align 1 _Z9kernel_78PfS_S_S_S_S_S_S_S_S_S_S_S_S_S_S_S_S_S_S__param_2,
	.param .u64 .ptr .align 1 _Z9kernel_78PfS_S_S_S_S_S_S_S_S_S_S_S_S_S_S_S_S_S_S__param_3,
	.param .u64 .ptr .align 1 _Z9kernel_78PfS_S_S_S_S_S_S_S_S_S_S_S_S_S_S_S_S_S_S__param_4,
	.param .u64 .ptr .align 1 _Z9kernel_78PfS_S_S_S_S_S_S_S_S_S_S_S_S_S_S_S_S_S_S__param_5,
	.param .u64 .ptr .align 1 _Z9kernel_78PfS_S_S_S_S_S_S_S_S_S_S_S_S_S_S_S_S_S_S__param_6,
	.param .u64 .ptr .align 1 _Z9kernel_78PfS_S_S_S_S_S_S_S_S_S_S_S_S_S_S_S_S_S_S__param_7,
	.param .u64 .ptr .align 1 _Z9kernel_78PfS_S_S_S_S_S_S_S_S_S_S_S_S_S_S_S_S_S_S__param_8,
	.param .u64 .ptr .align 1 _Z9kernel_78PfS_S_S_S_S_S_S_S_S_S_S_S_S_S_S_S_S_S_S__param_9,
	.param .u64 .ptr .align 1 _Z9kernel_78PfS_S_S_S_S_S_S_S_S_S_S_S_S_S_S_S_S_S_S__param_10,
	.param .u64 .ptr .align 1 _Z9kernel_78PfS_S_S_S_S_S_S_S_S_S_S_S_S_S_S_S_S_S_S__param_11,
	.param .u64 .ptr .align 1 _Z9kernel_78PfS_S_S_S_S_S_S_S_S_S_S_S_S_S_S_S_S_S_S__param_12,
	.param .u64 .ptr .align 1 _Z9kernel_78PfS_S_S_S_S_S_S_S_S_S_S_S_S_S_S_S_S_S_S__param_13,
	.param .u64 .ptr .align 1 _Z9kernel_78PfS_S_S_S_S_S_S_S_S_S_S_S_S_S_S_S_S_S_S__param_14,
	.param .u64 .ptr .align 1 _Z9kernel_78PfS_S_S_S_S_S_S_S_S_S_S_S_S_S_S_S_S_S_S__param_15,
	.param .u64 .ptr .align 1 _Z9kernel_78PfS_S_S_S_S_S_S_S_S_S_S_S_S_S_S_S_S_S_S__param_16,
	.param .u64 .ptr .align 1 _Z9kernel_78PfS_S_S_S_S_S_S_S_S_S_S_S_S_S_S_S_S_S_S__param_17,
	.param .u64 .ptr .align 1 _Z9kernel_78PfS_S_S_S_S_S_S_S_S_S_S_S_S_S_S_S_S_S_S__param_18,
	.param .u64 .ptr .align 1 _Z9kernel_78PfS_S_S_S_S_S_S_S_S_S_S_S_S_S_S_S_S_S_S__param_19
)
{
	.reg .b32 	%r<5>;
	.reg .b32 	%f<35>;
	.reg .b64 	%rd<41>;
	.reg .b64 	%fd<21>;
	// demoted variable
	.shared .align 4 .b8 _ZZ9kernel_78PfS_S_S_S_S_S_S_S_S_S_S_S_S_S_S_S_S_S_S_E5myVar[4096];
	ld.param.u64 	%rd1, [_Z9kernel_78PfS_S_S_S_S_S_S_S_S_S_S_S_S_S_S_S_S_S_S__param_0];
	ld.param.u64 	%rd2, [_Z9kernel_78PfS_S_S_S_S_S_S_S_S_S_S_S_S_S_S_S_S_S_S__param_1];
	ld.param.u64 	%rd3, [_Z9kernel_78PfS_S_S_S_S_S_S_S_S_S_S_S_S_S_S_S_S_S_S__param_2];
	ld.param.u64 	%rd4, [_Z9kernel_78PfS_S_S_S_S_S_S_S_S_S_S_S_S_S_S_S_S_S_S__param_3];
	ld.param.u64 	%rd5, [_Z9kernel_78PfS_S_S_S_S_S_S_S_S_S_S_S_S_S_S_S_S_S_S__param_4];
	ld.param.u64 	%rd6, [_Z9kernel_78PfS_S_S_S_S_S_S_S_S_S_S_S_S_S_S_S_S_S_S__param_5];
	ld.param.u64 	%rd7, [_Z9kernel_78PfS_S_S_S_S_S_S_S_S_S_S_S_S_S_S_S_S_S_S__param_6];
	ld.param.u64 	%rd8, [_Z9kernel_78PfS_S_S_S_S_S_S_S_S_S_S_S_S_S_S_S_S_S_S__param_7];
	ld.param.u64 	%rd9, [_Z9kernel_78PfS_S_S_S_S_S_S_S_S_S_S_S_S_S_S_S_S_S_S__param_8];
	ld.param.u64 	%rd10, [_Z9kernel_78PfS_S_S_S_S_S_S_S_S_S_S_S_S_S_S_S_S_S_S__param_9];
	ld.param.u64 	%rd11, [_Z9kernel_78PfS_S_S_S_S_S_S_S_S_S_S_S_S_S_S_S_S_S_S__param_10];
	ld.param.u64 	%rd12, [_Z9kernel_78PfS_S_S_S_S_S_S_S_S_S_S_S_S_S_S_S_S_S_S__param_11];
	ld.param.u64 	%rd13, [_Z9kernel_78PfS_S_S_S_S_S_S_S_S_S_S_S_S_S_S_S_S_S_S__param_12];
	ld.param.u64 	%rd14, [_Z9kernel_78PfS_S_S_S_S_S_S_S_S_S_S_S_S_S_S_S_S_S_S__param_13];
	ld.param.u64 	%rd15, [_Z9kernel_78PfS_S_S_S_S_S_S_S_S_S_S_S_S_S_S_S_S_S_S__param_14];
	ld.param.u64 	%rd16, [_Z9kernel_78PfS_S_S_S_S_S_S_S_S_S_S_S_S_S_S_S_S_S_S__param_15];
	ld.param.u64 	%rd17, [_Z9kernel_78PfS_S_S_S_S_S_S_S_S_S_S_S_S_S_S_S_S_S_S__param_16];
	ld.param.u64 	%rd18, [_Z9kernel_78PfS_S_S_S_S_S_S_S_S_S_S_S_S_S_S_S_S_S_S__param_17];
	ld.param.u64 	%rd19, [_Z9kernel_78PfS_S_S_S_S_S_S_S_S_S_S_S_S_S_S_S_S_S_S__param_18];
	ld.param.u64 	%rd20, [_Z9kernel_78PfS_S_S_S_S_S_S_S_S_S_S_S_S_S_S_S_S_S_S__param_19];
	cvta.to.global.u64 	%rd21, %rd20;
	cvta.to.global.u64 	%rd22, %rd19;
	cvta.to.global.u64 	%rd23, %rd18;
	cvta.to.global.u64 	%rd24, %rd17;
	cvta.to.global.u64 	%rd25, %rd16;
	cvta.to.global.u64 	%rd26, %rd15;
	cvta.to.global.u64 	%rd27, %rd14;
	cvta.to.global.u64 	%rd28, %rd13;
	cvta.to.global.u64 	%rd29, %rd12;
	cvta.to.global.u64 	%rd30, %rd11;
	cvta.to.global.u64 	%rd31, %rd10;
	cvta.to.global.u64 	%rd32, %rd9;
	cvta.to.global.u64 	%rd33, %rd8;
	cvta.to.global.u64 	%rd34, %rd7;
	cvta.to.global.u64 	%rd35, %rd6;
	cvta.to.global.u64 	%rd36, %rd5;
	cvta.to.global.u64 	%rd37, %rd4;
	cvta.to.global.u64 	%rd38, %rd3;
	cvta.to.global.u64 	%rd39, %rd2;
	cvta.to.global.u64 	%rd40, %rd1;
	mov.u32 	%r1, %tid.x;
	shl.b32 	%r2, %r1, 2;
	mov.u32 	%r3, _ZZ9kernel_78PfS_S_S_S_S_S_S_S_S_S_S_S_S_S_S_S_S_S_S_E5myVar;
	add.s32 	%r4, %r3, %r2;
	ld.shared.f32 	%f1, [%r4];
	cvt.f64.f32 	%fd1, %f1;
	mul.f64 	%fd2, %fd1, 0d3FF106822FF08894;
	cvt.rn.f32.f64 	%f2, %fd2;
	st.shared.f32 	[_ZZ9kernel_78PfS_S_S_S_S_S_S_S_S_S_S_S_S_S_S_S_S_S_S_E5myVar], %f2;
	ld.shared.f32 	%f3, [%r4];
	cvt.f64.f32 	%fd3, %f3;
	mul.f64 	%fd4, %fd3, 0d403360B0079A2835;
	cvt.rn.f32.f64 	%f4, %fd4;
	st.shared.f32 	[_ZZ9kernel_78PfS_S_S_S_S_S_S_S_S_S_S_S_S_S_S_S_S_S_S_E5myVar+16], %f4;
	ld.shared.f32 	%f5, [%r4];
	cvt.f64.f32 	%fd5, %f5;
	mul.f64 	%fd6, %fd5, 0d4044F21FD1569F49;
	cvt.rn.f32.f64 	%f6, %fd6;
	st.shared.f32 	[_ZZ9kernel_78PfS_S_S_S_S_S_S_S_S_S_S_S_S_S_S_S_S_S_S_E5myVar+4], %f6;
	ld.shared.f32 	%f7, [%r4];
	cvt.f64.f32 	%fd7, %f7;
	mul.f64 	%fd8, %fd7, 0d40400E7243137B07;
	cvt.rn.f32.f64 	%f8, %fd8;
	st.shared.f32 	[_ZZ9kernel_78PfS_S_S_S_S_S_S_S_S_S_S_S_S_S_S_S_S_S_S_E5myVar+8], %f8;
	ld.shared.f32 	%f9, [%r4];
	cvt.f64.f32 	%fd9, %f9;
	mul.f64 	%fd10, %fd9, 0d4047FBB139C94F6A;
	cvt.rn.f32.f64 	%f10, %fd10;
	st.shared.f32 	[_ZZ9kernel_78PfS_S_S_S_S_S_S_S_S_S_S_S_S_S_S_S_S_S_S_E5myVar+8], %f10;
	ld.shared.f32 	%f11, [%r4];
	cvt.f64.f32 	%fd11, %f11;
	mul.f64 	%fd12, %fd11, 0d402AF97225B749AE;
	cvt.rn.f32.f64 	%f12, %fd12;
	st.shared.f32 	[_ZZ9kernel_78PfS_S_S_S_S_S_S_S_S_S_S_S_S_S_S_S_S_S_S_E5myVar+28], %f12;
	ld.shared.f32 	%f13, [%r4];
	cvt.f64.f32 	%fd13, %f13;
	mul.f64 	%fd14, %fd13, 0d402280BB4D48882F;
	cvt.rn.f32.f64 	%f14, %fd14;
	st.shared.f32 	[_ZZ9kernel_78PfS_S_S_S_S_S_S_S_S_S_S_S_S_S_S_S_S_S_S_E5myVar+8], %f14;
	ld.shared.f32 	%f15, [%r4];
	cvt.f64.f32 	%fd15, %f15;
	mul.f64 	%fd16, %fd15, 0d403465A9EB2074EB;
	cvt.rn.f32.f64 	%f16, %fd16;
	st.shared.f32 	[_ZZ9kernel_78PfS_S_S_S_S_S_S_S_S_S_S_S_S_S_S_S_S_S_S_E5myVar+32], %f16;
	ld.shared.f32 	%f17, [%r4];
	cvt.f64.f32 	%fd17, %f17;
	mul.f64 	%fd18, %fd17, 0d40281BB517A46174;
	cvt.rn.f32.f64 	%f18, %fd18;
	st.shared.f32 	[_ZZ9kernel_78PfS_S_S_S_S_S_S_S_S_S_S_S_S_S_S_S_S_S_S_E5myVar+32], %f18;
	ld.shared.f32 	%f19, [%r4];
	cvt.f64.f32 	%fd19, %f19;
	mul.f64 	%fd20, %fd19, 0d403E0FAF965B20B8;
	cvt.rn.f32.f64 	%f20, %fd20;
	st.shared.f32 	[_ZZ9kernel_78PfS_S_S_S_S_S_S_S_S_S_S_S_S_S_S_S_S_S_S_E5myVar+4], %f20;
	st.global.f32 	[%rd40], %f2;
	st.global.f32 	[%rd39+4], %f20;
	st.global.f32 	[%rd38+8], %f14;
	ld.shared.f32 	%f21, [_ZZ9kernel_78PfS_S_S_S_S_S_S_S_S_S_S_S_S_S_S_S_S_S_S_E5myVar+12];
	st.global.f32 	[%rd37+12], %f21;
	st.global.f32 	[%rd36+16], %f4;
	ld.shared.f32 	%f22, [_ZZ9kernel_78PfS_S_S_S_S_S_S_S_S_S_S_S_S_S_S_S_S_S_S_E5myVar+20];
	st.global.f32 	[%rd35+20], %f22;
	ld.shared.f32 	%f23, [_ZZ9kernel_78PfS_S_S_S_S_S_S_S_S_S_S_S_S_S_S_S_S_S_S_E5myVar+24];
	st.global.f32 	[%rd34+24], %f23;
	st.global.f32 	[%rd33+28], %f12;
	st.global.f32 	[%rd32+32], %f18;
	ld.shared.f32 	%f24, [_ZZ9kernel_78PfS_S_S_S_S_S_S_S_S_S_S_S_S_S_S_S_S_S_S_E5myVar+36];
	st.global.f32 	[%rd31+36], %f24;
	ld.shared.f32 	%f25, [_ZZ9kernel_78PfS_S_S_S_S_S_S_S_S_S_S_S_S_S_S_S_S_S_S_E5myVar+40];
	st.global.f32 	[%rd30+40], %f25;
	ld.shared.f32 	%f26, [_ZZ9kernel_78PfS_S_S_S_S_S_S_S_S_S_S_S_S_S_S_S_S_S_S_E5myVar+44];
	st.global.f32 	[%rd29+44], %f26;
	ld.shared.f32 	%f27, [_ZZ9kernel_78PfS_S_S_S_S_S_S_S_S_S_S_S_S_S_S_S_S_S_S_E5myVar+48];
	st.global.f32 	[%rd28+48], %f27;
	ld.shared.f32 	%f28, [_ZZ9kernel_78PfS_S_S_S_S_S_S_S_S_S_S_S_S_S_S_S_S_S_S_E5myVar+52];
	st.global.f32 	[%rd27+52], %f28;
	ld.shared.f32 	%f29, [_ZZ9kernel_78PfS_S_S_S_S_S_S_S_S_S_S_S_S_S_S_S_S_S_S_E5myVar+56];
	st.global.f32 	[%rd26+56], %f29;
	ld.shared.f32 	%f30, [_ZZ9kernel_78PfS_S_S_S_S_S_S_S_S_S_S_S_S_S_S_S_S_S_S_E5myVar+60];
	st.global.f32 	[%rd25+60], %f30;
	ld.shared.f32 	%f31, [_ZZ9kernel_78PfS_S_S_S_S_S_S_S_S_S_S_S_S_S_S_S_S_S_S_E5myVar+64];
	st.global.f32 	[%rd24+64], %f31;
	ld.shared.f32 	%f32, [_ZZ9kernel_78PfS_S_S_S_S_S_S_S_S_S_S_S_S_S_S_S_S_S_S_E5myVar+68];
	st.global.f32 	[%rd23+68], %f32;
	ld.shared.f32 	%f33, [_ZZ9kernel_78PfS_S_S_S_S_S_S_S_S_S_S_S_S_S_S_S_S_S_S_E5myVar+72];
	st.global.f32 	[%rd22+72], %f33;
	ld.shared.f32 	%f34, [_ZZ9kernel_78PfS_S_S_S_S_S_S_S_S_S_S_S_S_S_S_S_S_S_S_E5myVar+76];
	st.global.f32 	[%rd21+76], %f34;
	ret;

}
	// .globl	_Z9kernel_79PfS_S_S_S_S_S_S_S_S_S_S_S_S_S_S_S_S_S_S_
.visible .entry _Z9kernel_79PfS_S_S_S_S_S_S_S_S_S_S_S_S_S_S_S_S_S_S_(
	.param .u64 .ptr .align 1 _Z9kernel_79PfS_S_S_S_S_S_S_S_S_S_S_S_S_S_S_S_S_S_S__param_0,
	.param .u64 .ptr .align 1 _Z9kernel_79PfS_S_S_S_S_S_S_S_S_S_S_S_S_S_S_S_S_S_S__param_1,
	.param .u64 .ptr .align 1 _Z9kernel_79PfS_S_S_S_S_S_S_S_S_S_S_S_S_S_S_S_S_S_S__param_2,
	.param .u64 .ptr .align 1 _Z9kernel_79PfS_S_S_S_S_S_S_S_S_S_S_S_S_S_S_S_S_S_S__param_3,
	.param .u64 .ptr .align 1 _Z9kernel_79PfS_S_S_S_S_S_S_S_S_S_S_S_S_S_S_S_S_S_S__param_4,
	.param .u64 .ptr .align 1 _Z9kernel_79PfS_S_S_S_S_S_S_S_S_S_S_S_S_S_S_S_S_S_S__param_5,
	.param .u64 .ptr .align 1 _Z9kernel_79PfS_S_S_S_S_S_S_S_S_S_S_S_S_S_S_S_S_S_S__param_6,
	.param .u64 .ptr .align 1 _Z9kernel_79PfS_S_S_S_S_S_S_S_S_S_S_S_S_S_S_S_S_S_S__param_7,
	.param .u64 .ptr .align 1 _Z9kernel_79PfS_S_S_S_S_S_S_S_S_S_S_S_S_S_S_S_S_S_S__param_8,
	.param .u64 .ptr .align 1 _Z9kernel_79PfS_S_S_S_S_S_S_S_S_S_S_S_S_S_S_S_S_S_S__param_9,
	.param .u64 .ptr .align 1 _Z9kernel_79PfS_S_S_S_S_S_S_S_S_S_S_S_S_S_S_S_S_S_S__param_10,
	.param .u64 .ptr .align 1 _Z9kernel_79PfS_S_S_S_S_S_S_S_S_S_S_S_S_S_S_S_S_S_S__param_11,
	.param .u64 .ptr .align 1 _Z9kernel_79PfS_S_S_S_S_S_S_S_S_S_S_S_S_S_S_S_S_S_S__param_12,
	.param .u64 .ptr .align 1 _Z9kernel_79PfS_S_S_S_S_S_S_S_S_S_S_S_S_S_S_S_S_S_S__param_13,
	.param .u64 .ptr .align 1 _Z9kernel_79PfS_S_S_S_S_S_S_S_S_S_S_S_S_S_S_S_S_S_S__param_14,
	.param .u64 .ptr .align 1 _Z9kernel_79PfS_S_S_S_S_S_S_S_S_S_S_S_S_S_S_S_S_S_S__param_15,
	.param .u64 .ptr .align 1 _Z9kernel_79PfS_S_S_S_S_S_S_S_S_S_S_S_S_S_S_S_S_S_S__param_16,
	.param .u64 .ptr .align 1 _Z9kernel_79PfS_S_S_S_S_S_S_S_S_S_S_S_S_S_S_S_S_S_S__param_17,
	.param .u64 .ptr .align 1 _Z9kernel_79PfS_S_S_S_S_S_S_S_S_S_S_S_S_S_S_S_S_S_S__param_18,
	.param .u64 .ptr .align 1 _Z9kernel_79PfS_S_S_S_S_S_S_S_S_S_S_S_S_S_S_S_S_S_S__param_19
)
{
	.reg .b32 	%r<5>;
	.reg .b32 	%f<34>;
	.reg .b64 	%rd<41>;
	.reg .b64 	%fd<21>;
	// demoted variable
	.shared .align 4 .b8 _ZZ9kernel_79PfS_S_S_S_S_S_S_S_S_S_S_S_S_S_S_S_S_S_S_E5myVar[4096];
	ld.param.u64 	%rd1, [_Z9kernel_79PfS_S_S_S_S_S_S_S_S_S_S_S_S_S_S_S_S_S_S__param_0];
	ld.param.u64 	%rd2, [_Z9kernel_79PfS_S_S_S_S_S_S_S_S_S_S_S_S_S_S_S_S_S_S__param_1];
	ld.param.u64 	%rd3, [_Z9kernel_79PfS_S_S_S_S_S_S_S_S_S_S_S_S_S_S_S_S_S_S__param_2];
	ld.param.u64 	%rd4, [_Z9kernel_79PfS_S_S_S_S_S_S_S_S_S_S_S_S_S_S_S_S_S_S__param_3];
	ld.param.u64 	%rd5, [_Z9kernel_79PfS_S_S_S_S_S_S_S_S_S_S_S_S_S_S_S_S_S_S__param_4];
	ld.param.u64 	%rd6, [_Z9kernel_79PfS_S_S_S_S_S_S_S_S_S_S_S_S_S_S_S_S_S_S__param_5];
	ld.param.u64 	%rd7, [_Z9kernel_79PfS_S_S_S_S_S_S_S_S_S_S_S_S_S_S_S_S_S_S__param_6];
	ld.param.u64 	%rd8, [_Z9kernel_79PfS_S_S_S_S_S_S_S_S_S_S_S_S_S_S_S_S_S_S__param_7];
	ld.param.u64 	%rd9, [_Z9kernel_79PfS_S_S_S_S_S_S_S_S_S_S_S_S_S_S_S_S_S_S__param_8];
	ld.param.u64 	%rd10, [_Z9kernel_79PfS_S_S_S_S_S_S_S_S_S_S_S_S_S_S_S_S_S_S__param_9];
	ld.param.u64 	%rd11, [_Z9kernel_79PfS_S_S_S_S_S_S_S_S_S_S_S_S_S_S_S_S_S_S__param_10];
	ld.param.u64 	%rd12, [_Z9kernel_79PfS_S_S_S_S_S_S_S_S_S_S_S_S_S_S_S_S_S_S__param_11];
	ld.param.u64 	%rd13, [_Z9kernel_79PfS_S_S_S_S_S_S_S_S_S_S_S_S_S_S_S_S_S_S__param_12];
	ld.param.u64 	%rd14, [_Z9kernel_79PfS_S_S_S_S_S_S_S_S_S_S_S_S_S_S_S_S_S_S__param_13];
	ld.param.u64 	%rd15, [_Z9kernel_79PfS_S_S_S_S_S_S_S_S_S_S_S_S_S_S_S_S_S_S__param_14];
	ld.param.u64 	%rd16, [_Z9kernel_79PfS_S_S_S_S_S_S_S_S_S_S_S_S_S_S_S_S_S_S__param_15];
	ld.param.u64 	%rd17, [_Z9kernel_79PfS_S_S_S_S_S_S_S_S_S_S_S_S_S_S_S_S_S_S__param_16];
	ld.param.u64 	%rd18, [_Z9kernel_79PfS_S_S_S_S_S_S_S_S_S_S_S_S_S_S_S_S_S_S__param_17];
	ld.param.u64 	%rd19, [_Z9kernel_79PfS_S_S_S_S_S_S_S_S_S_S_S_S_S_S_S_S_S_S__param_18];
	ld.param.u64 	%rd20, [_Z9kernel_79PfS_S_S_S_S_S_S_S_S_S_S_S_S_S_S_S_S_S_S__param_19];
	cvta.to.global.u64 	%rd21, %rd20;
	cvta.to.global.u64 	%rd22, %rd19;
	cvta.to.global.u64 	%rd23, %rd18;
	cvta.to.global.u64 	%rd24, %rd17;
	cvta.to.global.u64 	%rd25, %rd16;
	cvta.to.global.u64 	%rd26, %rd15;
	cvta.to.global.u64 	%rd27, %rd14;
	cvta.to.global.u64 	%rd28, %rd13;
	cvta.to.global.u64 	%rd29, %rd12;
	cvta.to.global.u64 	%rd30, %rd11;
	cvta.to.global.u64 	%rd31, %rd10;
	cvta.to.global.u64 	%rd32, %rd9;
	cvta.to.global.u64 	%rd33, %rd8;
	cvta.to.global.u64 	%rd34, %rd7;
	cvta.to.global.u64 	%rd35, %rd6;
	cvta.to.global.u64 	%rd36, %rd5;
	cvta.to.global.u64 	%rd37, %rd4;
	cvta.to.global.u64 	%rd38, %rd3;
	cvta.to.global.u64 	%rd39, %rd2;
	cvta.to.global.u64 	%rd40, %rd1;
	mov.u32 	%r1, %tid.x;
	shl.b32 	%r2, %r1, 2;
	mov.u32 	%r3, _ZZ9kernel_79PfS_S_S_S_S_S_S_S_S_S_S_S_S_S_S_S_S_S_S_E5myVar;
	add.s32 	%r4, %r3, %r2;
	ld.shared.f32 	%f1, [%r4];
	cvt.f64.f32 	%fd1, %f1;
	mul.f64 	%fd2, %fd1, 0d403232630EC31162;
	cvt.rn.f32.f64 	%f2, %fd2;
	st.shared.f32 	[_ZZ9kernel_79PfS_S_S_S_S_S_S_S_S_S_S_S_S_S_S_S_S_S_S_E5myVar+12], %f2;
	ld.shared.f32 	%f3, [%r4];
	cvt.f64.f32 	%fd3, %f3;
	mul.f64 	%fd4, %fd3, 0d4045EB31769A9110;
	cvt.rn.f32.f64 	%f4, %fd4;
	st.shared.f32 	[_ZZ9kernel_79PfS_S_S_S_S_S_S_S_S_S_S_S_S_S_S_S_S_S_S_E5myVar+28], %f4;
	ld.shared.f32 	%f5, [%r4];
	cvt.f64.f32 	%fd5, %f5;
	mul.f64 	%fd6, %fd5, 0d4037274491298890;
	cvt.rn.f32.f64 	%f6, %fd6;
	st.shared.f32 	[_ZZ9kernel_79PfS_S_S_S_S_S_S_S_S_S_S_S_S_S_S_S_S_S_S_E5myVar+16], %f6;
	ld.shared.f32 	%f7, [%r4];
	cvt.f64.f32 	%fd7, %f7;
	mul.f64 	%fd8, %fd7, 0d403BFE089E34330D;
	cvt.rn.f32.f64 	%f8, %fd8;
	st.shared.f32 	[_ZZ9kernel_79PfS_S_S_S_S_S_S_S_S_S_S_S_S_S_S_S_S_S_S_E5myVar+16], %f8;
	ld.shared.f32 	%f9, [%r4];
	cvt.f64.f32 	%fd9, %f9;
	mul.f64 	%fd10, %fd9, 0d40220C4D44567126;
	cvt.rn.f32.f64 	%f10, %fd10;
	st.shared.f32 	[_ZZ9kernel_79PfS_S_S_S_S_S_S_S_S_S_S_S_S_S_S_S_S_S_S_E5myVar+20], %f10;
	ld.shared.f32 	%f11, [%r4];
	cvt.f64.f32 	%fd11, %f11;
	mul.f64 	%fd12, %fd11, 0d404866EF240FA9C1;
	cvt.rn.f32.f64 	%f12, %fd12;
	st.shared.f32 	[_ZZ9kernel_79PfS_S_S_S_S_S_S_S_S_S_S_S_S_S_S_S_S_S_S_E5myVar+4], %f12;
	ld.shared.f32 	%f13, [%r4];
	cvt.f64.f32 	%fd13, %f13;
	mul.f64 	%fd14, %fd13, 0d401DA27F5E84F095;
	cvt.rn.f32.f64 	%f14, %fd14;
	st.shared.f32 	[_ZZ9kernel_79PfS_S_S_S_S_S_S_S_S_S_S_S_S_S_S_S_S_S_S_E5myVar], %f14;
	ld.shared.f32 	%f15, [%r4];
	cvt.f64.f32 	%fd15, %f15;
	mul.f64 	%fd16, %fd15, 0d4037C7402D16B980;
	cvt.rn.f32.f64 	%f16, %fd16;
	st.shared.f32 	[_ZZ9kernel_79PfS_S_S_S_S_S_S_S_S_S_S_S_S_S_S_S_S_S_S_E5myVar+28], %f16;
	ld.shared.f32 	%f17, [%r4];
	cvt.f64.f32 	%fd17, %f17;
	mul.f64 	%fd18, %fd17, 0d404575E17E34B945;
	cvt.rn.f32.f64 	%f18, %fd18;
	st.shared.f32 	[_ZZ9kernel_79PfS_S_S_S_S_S_S_S_S_S_S_S_S_S_S_S_S_S_S_E5myVar+24], %f18;
	ld.shared.f32 	%f19, [%r4];
	cvt.f64.f32 	%fd19, %f19;
	mul.f64 	%fd20, %fd19, 0d403D10A5269595FF;
	cvt.rn.f32.f64 	%f20, %fd20;
	st.shared.f32 	[_ZZ9kernel_79PfS_S_S_S_S_S_S_S_S_S_S_S_S_S_S_S_S_S_S_E5myVar+28], %f20;
	st.global.f32 	[%rd40], %f14;
	st.global.f32 	[%rd39+4], %f12;
	ld.shared.f32 	%f21, [_ZZ9kernel_79PfS_S_S_S_S_S_S_S_S_S_S_S_S_S_S_S_S_S_S_E5myVar+8];
	st.global.f32 	[%rd38+8], %f21;
	st.global.f32 	[%rd37+12], %f2;
	st.global.f32 	[%rd36+16], %f8;
	st.global.f32 	[%rd35+20], %f10;
	st.global.f32 	[%rd34+24], %f18;
	st.global.f32 	[%rd33+28], %f20;
	ld.shared.f32 	%f22, [_ZZ9kernel_79PfS_S_S_S_S_S_S_S_S_S_S_S_S_S_S_S_S_S_S_E5myVar+32];
	st.global.f32 	[%rd32+32], %f22;
	ld.shared.f32 	%f23, [_ZZ9kernel_79PfS_S_S_S_S_S_S_S_S_S_S_S_S_S_S_S_S_S_S_E5myVar+36];
	st.global.f32 	[%rd31+36], %f23;
	ld.shared.f32 	%f24, [_ZZ9kernel_79PfS_S_S_S_S_S_S_S_S_S_S_S_S_S_S_S_S_S_S_E5myVar+40];
	st.global.f32 	[%rd30+40], %f24;
	ld.shared.f32 	%f25, [_ZZ9kernel_79PfS_S_S_S_S_S_S_S_S_S_S_S_S_S_S_S_S_S_S_E5myVar+44];
	st.global.f32 	[%rd29+44], %f25;
	ld.shared.f32 	%f26, [_ZZ9kernel_79PfS_S_S_S_S_S_S_S_S_S_S_S_S_S_S_S_S_S_S_E5myVar+48];
	st.global.f32 	[%rd28+48], %f26;
	ld.shared.f32 	%f27, [_ZZ9kernel_79PfS_S_S_S_S_S_S_S_S_S_S_S_S_S_S_S_S_S_S_E5myVar+52];
	st.global.f32 	[%rd27+52], %f27;
	ld.shared.f32 	%f28, [_ZZ9kernel_79PfS_S_S_S_S_S_S_S_S_S_S_S_S_S_S_S_S_S_S_E5myVar+56];
	st.global.f32 	[%rd26+56], %f28;
	ld.shared.f32 	%f29, [_ZZ9kernel_79PfS_S_S_S_S_S_S_S_S_S_S_S_S_S_S_S_S_S_S_E5myVar+60];
	st.global.f32 	[%rd25+60], %f29;
	ld.shared.f32 	%f30, [_ZZ9kernel_79PfS_S_S_S_S_S_S_S_S_S_S_S_S_S_S_S_S_S_S_E5myVar+64];
	st.global.f32 	[%rd24+64], %f30;
	ld.shared.f32 	%f31, [_ZZ9kernel_79PfS_S_S_S_S_S_S_S_S_S_S_S_S_S_S_S_S_S_S_E5myVar+68];
	st.global.f32 	[%rd23+68], %f31;
	ld.shared.f32 	%f32, [_ZZ9kernel_79PfS_S_S_S_S_S_S_S_S_S_S_S_S_S_S_S_S_S_S_E5myVar+72];
	st.global.f32 	[%rd22+72], %f32;
	ld.shared.f32 	%f33, [_ZZ9kernel_79PfS_S_S_S_S_S_S_S_S_S_S_S_S_S_S_S_S_S_S_E5myVar+76];
	st.global.f32 	[%rd21+76], %f33;
	ret;

}
	// .globl	_Z9kernel_80PfS_S_S_S_S_S_S_S_S_S_S_S_S_S_S_S_S_S_S_
.visible .entry _Z9kernel_80PfS_S_S_S_S_S_S_S_S_S_S_S_S_S_S_S_S_S_S_(
	.param .u64 .ptr .align 1 _Z9kernel_80PfS_S_S_S_S_S_S_S_S_S_S_S_S_S_S_S_S_S_S__param_0,
	.param .u64 .ptr .align 1 _Z9kernel_80PfS_S_S_S_S_S_S_S_S_S_S_S_S_S_S_S_S_S_S__param_1,
	.param .u64 .ptr .align 1 _Z9kernel_80PfS_S_S_S_S_S_S_S_S_S_S_S_S_S_S_S_S_S_S__param_2,
	.param .u64 .ptr .align 1 _Z9kernel_80PfS_S_S_S_S_S_S_S_S_S_S_S_S_S_S_S_S_S_S__param_3,
	.param .u64 .ptr .align 1 _Z9kernel_80PfS_S_S_S_S_S_S_S_S_S_S_S_S_S_S_S_S_S_S__param_4,
	.param .u64 .ptr .align 1 _Z9kernel_80PfS_S_S_S_S_S_S_S_S_S_S_S_S_S_S_S_S_S_S__param_5,
	.param .u64 .ptr .align 1 _Z9kernel_80PfS_S_S_S_S_S_S_S_S_S_S_S_S_S_S_S_S_S_S__param_6,
	.param .u64 .ptr .align 1 _Z9kernel_80PfS_S_S_S_S_S_S_S_S_S_S_S_S_S_S_S_S_S_S__param_7,
	.param .u64 .ptr .align 1 _Z9kernel_80PfS_S_S_S_S_S_S_S_S_S_S_S_S_S_S_S_S_S_S__param_8,
	.param .u64 .ptr .align 1 _Z9kernel_80PfS_S_S_S_S_S_S_S_S_S_S_S_S_S_S_S_S_S_S__param_9,
	.param .u64 .ptr .align 1 _Z9kernel_80PfS_S_S_S_S_S_S_S_S_S_S_S_S_S_S_S_S_S_S__param_10,
	.param .u64 .ptr .align 1 _Z9kernel_80PfS_S_S_S_S_S_S_S_S_S_S_S_S_S_S_S_S_S_S__param_11,
	.param .u64 .ptr .align 1 _Z9kernel_80PfS_S_S_S_S_S_S_S_S_S_S_S_S_S_S_S_S_S_S__param_12,
	.param .u64 .ptr .align 1 _Z9kernel_80PfS_S_S_S_S_S_S_S_S_S_S_S_S_S_S_S_S_S_S__param_13,
	.param .u64 .ptr .align 1 _Z9kernel_80PfS_S_S_S_S_S_S_S_S_S_S_S_S_S_S_S_S_S_S__param_14,
	.param .u64 .ptr .align 1 _Z9kernel_80PfS_S_S_S_S_S_S_S_S_S_S_S_S_S_S_S_S_S_S__param_15,
	.param .u64 .ptr .align 1 _Z9kernel_80PfS_S_S_S_S_S_S_S_S_S_S_S_S_S_S_S_S_S_S__param_16,
	.param .u64 .ptr .align 1 _Z9kernel_80PfS_S_S_S_S_S_S_S_S_S_S_S_S_S_S_S_S_S_S__param_17,
	.param .u64 .ptr .align 1 _Z9kernel_80PfS_S_S_S_S_S_S_S_S_S_S_S_S_S_S_S_S_S_S__param_18,
	.param .u64 .ptr .align 1 _Z9kernel_80PfS_S_S_S_S_S_S_S_S_S_S_S_S_S_S_S_S_S_S__param_19
)
{
	.reg .b32 	%r<5>;
	.reg .b32 	%f<34>;
	.reg .b64 	%rd<41>;
	.reg .b64 	%fd<21>;
	// demoted variable
	.shared .align 4 .b8 _ZZ9kernel_80PfS_S_S_S_S_S_S_S_S_S_S_S_S_S_S_S_S_S_S_E5myVar[4096];
	ld.param.u64 	%rd1, [_Z9kernel_80PfS_S_S_S_S_S_S_S_S_S_S_S_S_S_S_S_S_S_S__param_0];
	ld.param.u64 	%rd2, [_Z9kernel_80PfS_S_S_S_S_S_S_S_S_S_S_S_S_S_S_S_S_S_S__param_1];
	ld.param.u64 	%rd3, [_Z9kernel_80PfS_S_S_S_S_S_S_S_S_S_S_S_S_S_S_S_S_S_S__param_2];
	ld.param.u64 	%rd4, [_Z9kernel_80PfS_S_S_S_S_S_S_S_S_S_S_S_S_S_S_S_S_S_S__param_3];
	ld.param.u64 	%rd5, [_Z9kernel_80PfS_S_S_S_S_S_S_S_S_S_S_S_S_S_S_S_S_S_S__param_4];
	ld.param.u64 	%rd6, [_Z9kernel_80PfS_S_S_S_S_S_S_S_S_S_S_S_S_S_S_S_S_S_S__param_5];
	ld.param.u64 	%rd7, [_Z9kernel_80PfS_S_S_S_S_S_S_S_S_S_S_S_S_S_S_S_S_S_S__param_6];
	ld.param.u64 	%rd8, [_Z9kernel_80PfS_S_S_S_S_S_S_S_S_S_S_S_S_S_S_S_S_S_S__param_7];
	ld.param.u64 	%rd9, [_Z9kernel_80PfS_S_S_S_S_S_S_S_S_S_S_S_S_S_S_S_S_S_S__param_8];
	ld.param.u64 	%rd10, [_Z9kernel_80PfS_S_S_S_S_S_S_S_S_S_S_S_S_S_S_S_S_S_S__param_9];
	ld.param.u64 	%rd11, [_Z9kernel_80PfS_S_S_S_S_S_S_S_S_S_S_S_S_S_S_S_S_S_S__param_10];
	ld.param.u64 	%rd12, [_Z9kernel_80PfS_S_S_S_S_S_S_S_S_S_S_S_S_S_S_S_S_S_S__param_11];
	ld.param.u64 	%rd13, [_Z9kernel_80PfS_S_S_S_S_S_S_S_S_S_S_S_S_S_S_S_S_S_S__param_12];
	ld.param.u64 	%rd14, [_Z9kernel_80PfS_S_S_S_S_S_S_S_S_S_S_S_S_S_S_S_S_S_S__param_13];
	ld.param.u64 	%rd15, [_Z9kernel_80PfS_S_S_S_S_S_S_S_S_S_S_S_S_S_S_S_S_S_S__param_14];
	ld.param.u64 	%rd16, [_Z9kernel_80PfS_S_S_S_S_S_S_S_S_S_S_S_S_S_S_S_S_S_S__param_15];
	ld.param.u64 	%rd17, [_Z9kernel_80PfS_S_S_S_S_S_S_S_S_S_S_S_S_S_S_S_S_S_S__param_16];
	ld.param.u64 	%rd18, [_Z9kernel_80PfS_S_S_S_S_S_S_S_S_S_S_S_S_S_S_S_S_S_S__param_17];
	ld.param.u64 	%rd19, [_Z9kernel_80PfS_S_S_S_S_S_S_S_S_S_S_S_S_S_S_S_S_S_S__param_18];
	ld.param.u64 	%rd20, [_Z9kernel_80PfS_S_S_S_S_S_S_S_S_S_S_S_S_S_S_S_S_S_S__param_19];
	cvta.to.global.u64 	%rd21, %rd20;
	cvta.to.global.u64 	%rd22, %rd19;
	cvta.to.global.u64 	%rd23, %rd18;
	cvta.to.global.u64 	%rd24, %rd17;
	cvta.to.global.u64 	%rd25, %rd16;
	cvta.to.global.u64 	%rd26, %rd15;
	cvta.to.global.u64 	%rd27, %rd14;
	cvta.to.global.u64 	%rd28, %rd13;
	cvta.to.global.u64 	%rd29, %rd12;
	cvta.to.global.u64 	%rd30, %rd11;
	cvta.to.global.u64 	%rd31, %rd10;
	cvta.to.global.u64 	%rd32, %rd9;
	cvta.to.global.u64 	%rd33, %rd8;
	cvta.to.global.u64 	%rd34, %rd7;
	cvta.to.global.u64 	%rd35, %rd6;
	cvta.to.global.u64 	%rd36, %rd5;
	cvta.to.global.u64 	%rd37, %rd4;
	cvta.to.global.u64 	%rd38, %rd3;
	cvta.to.global.u64 	%rd39, %rd2;
	cvta.to.global.u64 	%rd40, %rd1;
	mov.u32 	%r1, %tid.x;
	shl.b32 	%r2, %r1, 2;
	mov.u32 	%r3, _ZZ9kernel_80PfS_S_S_S_S_S_S_S_S_S_S_S_S_S_S_S_S_S_S_E5myVar;
	add.s32 	%r4, %r3, %r2;
	ld.shared.f32 	%f1, [%r4];
	cvt.f64.f32 	%fd1, %f1;
	mul.f64 	%fd2, %fd1, 0d403DFC7C73EEE526;
	cvt.rn.f32.f64 	%f2, %fd2;
	st.shared.f32 	[_ZZ9kernel_80PfS_S_S_S_S_S_S_S_S_S_S_S_S_S_S_S_S_S_S_E5myVar+24], %f2;
	ld.shared.f32 	%f3, [%r4];
	cvt.f64.f32 	%fd3, %f3;
	mul.f64 	%fd4, %fd3, 0d4018D341E14BDFD2;
	cvt.rn.f32.f64 	%f4, %fd4;
	st.shared.f32 	[_ZZ9kernel_80PfS_S_S_S_S_S_S_S_S_S_S_S_S_S_S_S_S_S_S_E5myVar+32], %f4;
	ld.shared.f32 	%f5, [%r4];
	cvt.f64.f32 	%fd5, %f5;
	mul.f64 	%fd6, %fd5, 0d402B067C8D195897;
	cvt.rn.f32.f64 	%f6, %fd6;
	st.shared.f32 	[_ZZ9kernel_80PfS_S_S_S_S_S_S_S_S_S_S_S_S_S_S_S_S_S_S_E5myVar+20], %f6;
	ld.shared.f32 	%f7, [%r4];
	cvt.f64.f32 	%fd7, %f7;
	mul.f64 	%fd8, %fd7, 0d4043946E9FF0CBB0;
	cvt.rn.f32.f64 	%f8, %fd8;
	st.shared.f32 	[_ZZ9kernel_80PfS_S_S_S_S_S_S_S_S_S_S_S_S_S_S_S_S_S_S_E5myVar+20], %f8;
	ld.shared.f32 	%f9, [%r4];
	cvt.f64.f32 	%fd9, %f9;
	mul.f64 	%fd10, %fd9, 0d4041611162281345;
	cvt.rn.f32.f64 	%f10, %fd10;
	st.shared.f32 	[_ZZ9kernel_80PfS_S_S_S_S_S_S_S_S_S_S_S_S_S_S_S_S_S_S_E5myVar+16], %f10;
	ld.shared.f32 	%f11, [%r4];
	cvt.f64.f32 	%fd11, %f11;
	mul.f64 	%fd12, %fd11, 0d4042B0C493426784;
	cvt.rn.f32.f64 	%f12, %fd12;
	st.shared.f32 	[_ZZ9kernel_80PfS_S_S_S_S_S_S_S_S_S_S_S_S_S_S_S_S_S_S_E5myVar+4], %f12;
	ld.shared.f32 	%f13, [%r4];
	cvt.f64.f32 	%fd13, %f13;
	mul.f64 	%fd14, %fd13, 0d4048AD6BCA5375C9;
	cvt.rn.f32.f64 	%f14, %fd14;
	st.shared.f32 	[_ZZ9kernel_80PfS_S_S_S_S_S_S_S_S_S_S_S_S_S_S_S_S_S_S_E5myVar+4], %f14;
	ld.shared.f32 	%f15, [%r4];
	cvt.f64.f32 	%fd15, %f15;
	mul.f64 	%fd16, %fd15, 0d4043391DABE2717A;
	cvt.rn.f32.f64 	%f16, %fd16;
	st.shared.f32 	[_ZZ9kernel_80PfS_S_S_S_S_S_S_S_S_S_S_S_S_S_S_S_S_S_S_E5myVar+36], %f16;
	ld.shared.f32 	%f17, [%r4];
	cvt.f64.f32 	%fd17, %f17;
	mul.f64 	%fd18, %fd17, 0d4043B54B40703298;
	cvt.rn.f32.f64 	%f18, %fd18;
	st.shared.f32 	[_ZZ9kernel_80PfS_S_S_S_S_S_S_S_S_S_S_S_S_S_S_S_S_S_S_E5myVar+12], %f18;
	ld.shared.f32 	%f19, [%r4];
	cvt.f64.f32 	%fd19, %f19;
	mul.f64 	%fd20, %fd19, 0d40456FF0C34C1A8B;
	cvt.rn.f32.f64 	%f20, %fd20;
	st.shared.f32 	[_ZZ9kernel_80PfS_S_S_S_S_S_S_S_S_S_S_S_S_S_S_S_S_S_S_E5myVar+32], %f20;
	ld.shared.f32 	%f21, [_ZZ9kernel_80PfS_S_S_S_S_S_S_S_S_S_S_S_S_S_S_S_S_S_S_E5myVar];
	st.global.f32 	[%rd40], %f21;
	st.global.f32 	[%rd39+4], %f14;
	ld.shared.f32 	%f22, [_ZZ9kernel_80PfS_S_S_S_S_S_S_S_S_S_S_S_S_S_S_S_S_S_S_E5myVar+8];
	st.global.f32 	[%rd38+8], %f22;
	st.global.f32 	[%rd37+12], %f18;
	st.global.f32 	[%rd36+16], %f10;
	st.global.f32 	[%rd35+20], %f8;
	st.global.f32 	[%rd34+24], %f2;
	ld.shared.f32 	%f23, [_ZZ9kernel_80PfS_S_S_S_S_S_S_S_S_S_S_S_S_S_S_S_S_S_S_E5myVar+28];
	st.global.f32 	[%rd33+28], %f23;
	st.global.f32 	[%rd32+32], %f20;
	st.global.f32 	[%rd31+36], %f16;
	ld.shared.f32 	%f24, [_ZZ9kernel_80PfS_S_S_S_S_S_S_S_S_S_S_S_S_S_S_S_S_S_S_E5myVar+40];
	st.global.f32 	[%rd30+40], %f24;
	ld.shared.f32 	%f25, [_ZZ9kernel_80PfS_S_S_S_S_S_S_S_S_S_S_S_S_S_S_S_S_S_S_E5myVar+44];
	st.global.f32 	[%rd29+44], %f25;
	ld.shared.f32 	%f26, [_ZZ9kernel_80PfS_S_S_S_S_S_S_S_S_S_S_S_S_S_S_S_S_S_S_E5myVar+48];
	st.global.f32 	[%rd28+48], %f26;
	ld.shared.f32 	%f27, [_ZZ9kernel_80PfS_S_S_S_S_S_S_S_S_S_S_S_S_S_S_S_S_S_S_E5myVar+52];
	st.global.f32 	[%rd27+52], %f27;
	ld.shared.f32 	%f28, [_ZZ9kernel_80PfS_S_S_S_S_S_S_S_S_S_S_S_S_S_S_S_S_S_S_E5myVar+56];
	st.global.f32 	[%rd26+56], %f28;
	ld.shared.f32 	%f29, [_ZZ9kernel_80PfS_S_S_S_S_S_S_S_S_S_S_S_S_S_S_S_S_S_S_E5myVar+60];
	st.global.f32 	[%rd25+60], %f29;
	ld.shared.f32 	%f30, [_ZZ9kernel_80PfS_S_S_S_S_S_S_S_S_S_S_S_S_S_S_S_S_S_S_E5myVar+64];
	st.global.f32 	[%rd24+64], %f30;
	ld.shared.f32 	%f31, [_ZZ9kernel_80PfS_S_S_S_S_S_S_S_S_S_S_S_S_S_S_S_S_S_S_E5myVar+68];
	st.global.f32 	[%rd23+68], %f31;
	ld.shared.f32 	%f32, [_ZZ9kernel_80PfS_S_S_S_S_S_S_S_S_S_S_S_S_S_S_S_S_S_S_E5myVar+72];
	st.global.f32 	[%rd22+72], %f32;
	ld.shared.f32 	%f33, [_ZZ9kernel_80PfS_S_S_S_S_S_S_S_S_S_S_S_S_S_S_S_S_S_S_E5myVar+76];
	st.global.f32 	[%rd21+76], %f33;
	ret;

}
	// .globl	_Z9kernel_81PfS_S_S_S_S_S_S_S_S_S_S_S_S_S_S_S_S_S_S_
.visible .entry _Z9kernel_81PfS_S_S_S_S_S_S_S_S_S_S_S_S_S_S_S_S_S_S_(
	.param .u64 .ptr .align 1 _Z9kernel_81PfS_S_S_S_S_S_S_S_S_S_S_S_S_S_S_S_S_S_S__param_0,
	.param .u64 .ptr .align 1 _Z9kernel_81PfS_S_S_S_S_S_S_S_S_S_S_S_S_S_S_S_S_S_S__param_1,
	.param .u64 .ptr .align 1 _Z9kernel_81PfS_S_S_S_S_S_S_S_S_S_S_S_S_S_S_S_S_S_S__param_2,
	.param .u64 .ptr .align 1 _Z9kernel_81PfS_S_S_S_S_S_S_S_S_S_S_S_S_S_S_S_S_S_S__param_3,
	.param .u64 .ptr .align 1 _Z9kernel_81PfS_S_S_S_S_S_S_S_S_S_S_S_S_S_S_S_S_S_S__param_4,
	.param .u64 .ptr .align 1 _Z9kernel_81PfS_S_S_S_S_S_S_S_S_S_S_S_S_S_S_S_S_S_S__param_5,
	.param .u64 .ptr .align 1 _Z9kernel_81PfS_S_S_S_S_S_S_S_S_S_S_S_S_S_S_S_S_S_S__param_6,
	.param .u64 .ptr .align 1 _Z9kernel_81PfS_S_S_S_S_S_S_S_S_S_S_S_S_S_S_S_S_S_S__param_7,
	.param .u64 .ptr .align 1 _Z9kernel_81PfS_S_S_S_S_S_S_S_S_S_S_S_S_S_S_S_S_S_S__param_8,
	.param .u64 .ptr .align 1 _Z9kernel_81PfS_S_S_S_S_S_S_S_S_S_S_S_S_S_S_S_S_S_S__param_9,
	.param .u64 .ptr .align 1 _Z9kernel_81PfS_S_S_S_S_S_S_S_S_S_S_S_S_S_S_S_S_S_S__param_10,
	.param .u64 .ptr .align 1 _Z9kernel_81PfS_S_S_S_S_S_S_S_S_S_S_S_S_S_S_S_S_S_S__param_11,
	.param .u64 .ptr .align 1 _Z9kernel_81PfS_S_S_S_S_S_S_S_S_S_S_S_S_S_S_S_S_S_S__param_12,
	.param .u64 .ptr .align 1 _Z9kernel_81PfS_S_S_S_S_S_S_S_S_S_S_S_S_S_S_S_S_S_S__param_13,
	.param .u64 .ptr .align 1 _Z9kernel_81PfS_S_S_S_S_S_S_S_S_S_S_S_S_S_S_S_S_S_S__param_14,
	.param .u64 .ptr .align 1 _Z9kernel_81PfS_S_S_S_S_S_S_S_S_S_S_S_S_S_S_S_S_S_S__param_15,
	.param .u64 .ptr .align 1 _Z9kernel_81PfS_S_S_S_S_S_S_S_S_S_S_S_S_S_S_S_S_S_S__param_16,
	.param .u64 .ptr .align 1 _Z9kernel_81PfS_S_S_S_S_S_S_S_S_S_S_S_S_S_S_S_S_S_S__param_17,
	.param .u64 .ptr .align 1 _Z9kernel_81PfS_S_S_S_S_S_S_S_S_S_S_S_S_S_S_S_S_S_S__param_18,
	.param .u64 .ptr .align 1 _Z9kernel_81PfS_S_S_S_S_S_S_S_S_S_S_S_S_S_S_S_S_S_S__param_19
)
{
	.reg .b32 	%r<5>;
	.reg .b32 	%f<35>;
	.reg .b64 	%rd<41>;
	.reg .b64 	%fd<21>;
	// demoted variable
	.shared .align 4 .b8 _ZZ9kernel_81PfS_S_S_S_S_S_S_S_S_S_S_S_S_S_S_S_S_S_S_E5myVar[4096];
	ld.param.u64 	%rd1, [_Z9kernel_81PfS_S_S_S_S_S_S_S_S_S_S_S_S_S_S_S_S_S_S__param_0];
	ld.param.u64 	%rd2, [_Z9kernel_81PfS_S_S_S_S_S_S_S_S_S_S_S_S_S_S_S_S_S_S__param_1];
	ld.param.u64 	%rd3, [_Z9kernel_81PfS_S_S_S_S_S_S_S_S_S_S_S_S_S_S_S_S_S_S__param_2];
	ld.param.u64 	%rd4, [_Z9kernel_81PfS_S_S_S_S_S_S_S_S_S_S_S_S_S_S_S_S_S_S__param_3];
	ld.param.u64 	%rd5, [_Z9kernel_81PfS_S_S_S_S_S_S_S_S_S_S_S_S_S_S_S_S_S_S__param_4];
	ld.param.u64 	%rd6, [_Z9kernel_81PfS_S_S_S_S_S_S_S_S_S_S_S_S_S_S_S_S_S_S__param_5];
	ld.param.u64 	%rd7, [_Z9kernel_81PfS_S_S_S_S_S_S_S_S_S_S_S_S_S_S_S_S_S_S__param_6];
	ld.param.u64 	%rd8, [_Z9kernel_81PfS_S_S_S_S_S_S_S_S_S_S_S_S_S_S_S_S_S_S__param_7];
	ld.param.u64 	%rd9, [_Z9kernel_81PfS_S_S_S_S_S_S_S_S_S_S_S_S_S_S_S_S_S_S__param_8];
	ld.param.u64 	%rd10, [_Z9kernel_81PfS_S_S_S_S_S_S_S_S_S_S_S_S_S_S_S_S_S_S__param_9];
	ld.param.u64 	%rd11, [_Z9kernel_81PfS_S_S_S_S_S_S_S_S_S_S_S_S_S_S_S_S_S_S__param_10];
	ld.param.u64 	%rd12, [_Z9kernel_81PfS_S_S_S_S_S_S_S_S_S_S_S_S_S_S_S_S_S_S__param_11];
	ld.param.u64 	%rd13, [_Z9kernel_81PfS_S_S_S_S_S_S_S_S_S_S_S_S_S_S_S_S_S_S__param_12];
	ld.param.u64 	%rd14, [_Z9kernel_81PfS_S_S_S_S_S_S_S_S_S_S_S_S_S_S_S_S_S_S__param_13];
	ld.param.u64 	%rd15, [_Z9kernel_81PfS_S_S_S_S_S_S_S_S_S_S_S_S_S_S_S_S_S_S__param_14];
	ld.param.u64 	%rd16, [_Z9kernel_81PfS_S_S_S_S_S_S_S_S_S_S_S_S_S_S_S_S_S_S__param_15];
	ld.param.u64 	%rd17, [_Z9kernel_81PfS_S_S_S_S_S_S_S_S_S_S_S_S_S_S_S_S_S_S__param_16];
	ld.param.u64 	%rd18, [_Z9kernel_81PfS_S_S_S_S_S_S_S_S_S_S_S_S_S_S_S_S_S_S__param_17];
	ld.param.u64 	%rd19, [_Z9kernel_81PfS_S_S_S_S_S_S_S_S_S_S_S_S_S_S_S_S_S_S__param_18];
	ld.param.u64 	%rd20, [_Z9kernel_81PfS_S_S_S_S_S_S_S_S_S_S_S_S_S_S_S_S_S_S__param_19];
	cvta.to.global.u64 	%rd21, %rd20;
	cvta.to.global.u64 	%rd22, %rd19;
	cvta.to.global.u64 	%rd23, %rd18;
	cvta.to.global.u64 	%rd24, %rd17;
	cvta.to.global.u64 	%rd25, %rd16;
	cvta.to.global.u64 	%rd26, %rd15;
	cvta.to.global.u64 	%rd27, %rd14;
	cvta.to.global.u64 	%rd28, %rd13;
	cvta.to.global.u64 	%rd29, %rd12;
	cvta.to.global.u64 	%rd30, %rd11;
	cvta.to.global.u64 	%rd31, %rd10;
	cvta.to.global.u64 	%rd32, %rd9;
	cvta.to.global.u64 	%rd33, %rd8;
	cvta.to.global.u64 	%rd34, %rd7;
	cvta.to.global.u64 	%rd35, %rd6;
	cvta.to.global.u64 	%rd36, %rd5;
	cvta.to.global.u64 	%rd37, %rd4;
	cvta.to.global.u64 	%rd38, %rd3;
	cvta.to.global.u64 	%rd39, %rd2;
	cvta.to.global.u64 	%rd40, %rd1;
	mov.u32 	%r1, %tid.x;
	shl.b32 	%r2, %r1, 2;
	mov.u32 	%r3, _ZZ9kernel_81PfS_S_S_S_S_S_S_S_S_S_S_S_S_S_S_S_S_S_S_E5myVar;
	add.s32 	%r4, %r3, %r2;
	ld.shared.f32 	%f1, [%r4];
	cvt.f64.f32 	%fd1, %f1;
	mul.f64 	%fd2, %fd1, 0d404795E529BAE46D;
	cvt.rn.f32.f64 	%f2, %fd2;
	st.shared.f32 	[_ZZ9kernel_81PfS_S_S_S_S_S_S_S_S_S_S_S_S_S_S_S_S_S_S_E5myVar+32], %f2;
	ld.shared.f32 	%f3, [%r4];
	cvt.f64.f32 	%fd3, %f3;
	mul.f64 	%fd4, %fd3, 0d40410192641B328B;
	cvt.rn.f32.f64 	%f4, %fd4;
	st.shared.f32 	[_ZZ9kernel_81PfS_S_S_S_S_S_S_S_S_S_S_S_S_S_S_S_S_S_S_E5myVar+36], %f4;
	ld.shared.f32 	%f5, [%r4];
	cvt.f64.f32 	%fd5, %f5;
	mul.f64 	%fd6, %fd5, 0d40487836DA87A073;
	cvt.rn.f32.f64 	%f6, %fd6;
	st.shared.f32 	[_ZZ9kernel_81PfS_S_S_S_S_S_S_S_S_S_S_S_S_S_S_S_S_S_S_E5myVar], %f6;
	ld.shared.f32 	%f7, [%r4];
	cvt.f64.f32 	%fd7, %f7;
	mul.f64 	%fd8, %fd7, 0d40376A7839CD8128;
	cvt.rn.f32.f64 	%f8, %fd8;
	st.shared.f32 	[_ZZ9kernel_81PfS_S_S_S_S_S_S_S_S_S_S_S_S_S_S_S_S_S_S_E5myVar+8], %f8;
	ld.shared.f32 	%f9, [%r4];
	cvt.f64.f32 	%fd9, %f9;
	mul.f64 	%fd10, %fd9, 0d40271854EF459D99;
	cvt.rn.f32.f64 	%f10, %fd10;
	st.shared.f32 	[_ZZ9kernel_81PfS_S_S_S_S_S_S_S_S_S_S_S_S_S_S_S_S_S_S_E5myVar+36], %f10;
	ld.shared.f32 	%f11, [%r4];
	cvt.f64.f32 	%fd11, %f11;
	mul.f64 	%fd12, %fd11, 0d404768FEE6FB4C3C;
	cvt.rn.f32.f64 	%f12, %fd12;
	st.shared.f32 	[_ZZ9kernel_81PfS_S_S_S_S_S_S_S_S_S_S_S_S_S_S_S_S_S_S_E5myVar+36], %f12;
	ld.shared.f32 	%f13, [%r4];
	cvt.f64.f32 	%fd13, %f13;
	mul.f64 	%fd14, %fd13, 0d403E45717DF19D67;
	cvt.rn.f32.f64 	%f14, %fd14;
	st.shared.f32 	[_ZZ9kernel_81PfS_S_S_S_S_S_S_S_S_S_S_S_S_S_S_S_S_S_S_E5myVar+28], %f14;
	ld.shared.f32 	%f15, [%r4];
	cvt.f64.f32 	%fd15, %f15;
	mul.f64 	%fd16, %fd15, 0d403B760407CC7D1C;
	cvt.rn.f32.f64 	%f16, %fd16;
	st.shared.f32 	[_ZZ9kernel_81PfS_S_S_S_S_S_S_S_S_S_S_S_S_S_S_S_S_S_S_E5myVar+16], %f16;
	ld.shared.f32 	%f17, [%r4];
	cvt.f64.f32 	%fd17, %f17;
	mul.f64 	%fd18, %fd17, 0d4044E57E3D1CC101;
	cvt.rn.f32.f64 	%f18, %fd18;
	st.shared.f32 	[_ZZ9kernel_81PfS_S_S_S_S_S_S_S_S_S_S_S_S_S_S_S_S_S_S_E5myVar+32], %f18;
	ld.shared.f32 	%f19, [%r4];
	cvt.f64.f32 	%fd19, %f19;
	mul.f64 	%fd20, %fd19, 0d400F83361565C2D2;
	cvt.rn.f32.f64 	%f20, %fd20;
	st.shared.f32 	[_ZZ9kernel_81PfS_S_S_S_S_S_S_S_S_S_S_S_S_S_S_S_S_S_S_E5myVar], %f20;
	st.global.f32 	[%rd40], %f20;
	ld.shared.f32 	%f21, [_ZZ9kernel_81PfS_S_S_S_S_S_S_S_S_S_S_S_S_S_S_S_S_S_S_E5myVar+4];
	st.global.f32 	[%rd39+4], %f21;
	st.global.f32 	[%rd38+8], %f8;
	ld.shared.f32 	%f22, [_ZZ9kernel_81PfS_S_S_S_S_S_S_S_S_S_S_S_S_S_S_S_S_S_S_E5myVar+12];
	st.global.f32 	[%rd37+12], %f22;
	st.global.f32 	[%rd36+16], %f16;
	ld.shared.f32 	%f23, [_ZZ9kernel_81PfS_S_S_S_S_S_S_S_S_S_S_S_S_S_S_S_S_S_S_E5myVar+20];
	st.global.f32 	[%rd35+20], %f23;
	ld.shared.f32 	%f24, [_ZZ9kernel_81PfS_S_S_S_S_S_S_S_S_S_S_S_S_S_S_S_S_S_S_E5myVar+24];
	st.global.f32 	[%rd34+24], %f24;
	st.global.f32 	[%rd33+28], %f14;
	st.global.f32 	[%rd32+32], %f18;
	st.global.f32 	[%rd31+36], %f12;
	ld.shared.f32 	%f25, [_ZZ9kernel_81PfS_S_S_S_S_S_S_S_S_S_S_S_S_S_S_S_S_S_S_E5myVar+40];
	st.global.f32 	[%rd30+40], %f25;
	ld.shared.f32 	%f26, [_ZZ9kernel_81PfS_S_S_S_S_S_S_S_S_S_S_S_S_S_S_S_S_S_S_E5myVar+44];
	st.global.f32 	[%rd29+44], %f26;
	ld.shared.f32 	%f27, [_ZZ9kernel_81PfS_S_S_S_S_S_S_S_S_S_S_S_S_S_S_S_S_S_S_E5myVar+48];
	st.global.f32 	[%rd28+48], %f27;
	ld.shared.f32 	%f28, [_ZZ9kernel_81PfS_S_S_S_S_S_S_S_S_S_S_S_S_S_S_S_S_S_S_E5myVar+52];
	st.global.f32 	[%rd27+52], %f28;
	ld.shared.f32 	%f29, [_ZZ9kernel_81PfS_S_S_S_S_S_S_S_S_S_S_S_S_S_S_S_S_S_S_E5myVar+56];
	st.global.f32 	[%rd26+56], %f29;
	ld.shared.f32 	%f30, [_ZZ9kernel_81PfS_S_S_S_S_S_S_S_S_S_S_S_S_S_S_S_S_S_S_E5myVar+60];
	st.global.f32 	[%rd25+60], %f30;
	ld.shared.f32 	%f31, [_ZZ9kernel_81PfS_S_S_S_S_S_S_S_S_S_S_S_S_S_S_S_S_S_S_E5myVar+64];
	st.global.f32 	[%rd24+64], %f31;
	ld.shared.f32 	%f32, [_ZZ9kernel_81PfS_S_S_S_S_S_S_S_S_S_S_S_S_S_S_S_S_S_S_E5myVar+68];
	st.global.f32 	[%rd23+68], %f32;
	ld.shared.f32 	%f33, [_ZZ9kernel_81PfS_S_S_S_S_S_S_S_S_S_S_S_S_S_S_S_S_S_S_E5myVar+72];
	st.global.f32 	[%rd22+72], %f33;
	ld.shared.f32 	%f34, [_ZZ9kernel_81PfS_S_S_S_S_S_S_S_S_S_S_S_S_S_S_S_S_S_S_E5myVar+76];
	st.global.f32 	[%rd21+76], %f34;
	ret;

}
	// .globl	_Z9kernel_82PfS_S_S_S_S_S_S_S_S_S_S_S_S_S_S_S_S_S_S_
.visible .entry _Z9kernel_82PfS_S_S_S_S_S_S_S_S_S_S_S_S_S_S_S_S_S_S_(
	.param .u64 .ptr .align 1 _Z9kernel_82PfS_S_S_S_S_S_S_S_S_S_S_S_S_S_S_S_S_S_S__param_0,
	.param .u64 .ptr .align 1 _Z9kernel_82PfS_S_S_S_S_S_S_S_S_S_S_S_S_S_S_S_S_S_S__param_1,
	.param .u64 .ptr .align 1 _Z9kernel_82PfS_S_S_S_S_S_S_S_S_S_S_S_S_S_S_S_S_S_S__param_2,
	.param .u64 .ptr .align 1 _Z9kernel_82PfS_S_S_S_S_S_S_S_S_S_S_S_S_S_S_S_S_S_S__param_3,
	.param .u64 .ptr .align 1 _Z9kernel_82PfS_S_S_S_S_S_S_S_S_S_S_S_S_S_S_S_S_S_S__param_4,
	.param .u64 .ptr .align 1 _Z9kernel_82PfS_S_S_S_S_S_S_S_S_S_S_S_S_S_S_S_S_S_S__param_5,
	.param .u64 .ptr .align 1 _Z9kernel_82PfS_S_S_S_S_S_S_S_S_S_S_S_S_S_S_S_S_S_S__param_6,
	.param .u64 .ptr .align 1 _Z9kernel_82PfS_S_S_S_S_S_S_S_S_S_S_S_S_S_S_S_S_S_S__param_7,
	.param .u64 .ptr .align 1 _Z9kernel_82PfS_S_S_S_S_S_S_S_S_S_S_S_S_S_S_S_S_S_S__param_8,
	.param .u64 .ptr .align 1 _Z9kernel_82PfS_S_S_S_S_S_S_S_S_S_S_S_S_S_S_S_S_S_S__param_9,
	.param .u64 .ptr .align 1 _Z9kernel_82PfS_S_S_S_S_S_S_S_S_S_S_S_S_S_S_S_S_S_S__param_10,
	.param .u64 .ptr .align 1 _Z9kernel_82PfS_S_S_S_S_S_S_S_S_S_S_S_S_S_S_S_S_S_S__param_11,
	.param .u64 .ptr .align 1 _Z9kernel_82PfS_S_S_S_S_S_S_S_S_S_S_S_S_S_S_S_S_S_S__param_12,
	.param .u64 .ptr .align 1 _Z9kernel_82PfS_S_S_S_S_S_S_S_S_S_S_S_S_S_S_S_S_S_S__param_13,
	.param .u64 .ptr .align 1 _Z9kernel_82PfS_S_S_S_S_S_S_S_S_S_S_S_S_S_S_S_S_S_S__param_14,
	.param .u64 .ptr .align 1 _Z9kernel_82PfS_S_S_S_S_S_S_S_S_S_S_S_S_S_S_S_S_S_S__param_15,
	.param .u64 .ptr .align 1 _Z9kernel_82PfS_S_S_S_S_S_S_S_S_S_S_S_S_S_S_S_S_S_S__param_16,
	.param .u64 .ptr .align 1 _Z9kernel_82PfS_S_S_S_S_S_S_S_S_S_S_S_S_S_S_S_S_S_S__param_17,
	.param .u64 .ptr .align 1 _Z9kernel_82PfS_S_S_S_S_S_S_S_S_S_S_S_S_S_S_S_S_S_S__param_18,
	.param .u64 .ptr .align 1 _Z9kernel_82PfS_S_S_S_S_S_S_S_S_S_S_S_S_S_S_S_S_S_S__param_19
)
{
	.reg .b32 	%r<5>;
	.reg .b32 	%f<35>;
	.reg .b64 	%rd<41>;
	.reg .b64 	%fd<21>;
	// demoted variable
	.shared .align 4 .b8 _ZZ9kernel_82PfS_S_S_S_S_S_S_S_S_S_S_S_S_S_S_S_S_S_S_E5myVar[4096];
	ld.param.u64 	%rd1, [_Z9kernel_82PfS_S_S_S_S_S_S_S_S_S_S_S_S_S_S_S_S_S_S__param_0];
	ld.param.u64 	%rd2, [_Z9kernel_82PfS_S_S_S_S_S_S_S_S_S_S_S_S_S_S_S_S_S_S__param_1];
	ld.param.u64 	%rd3, [_Z9kernel_82PfS_S_S_S_S_S_S_S_S_S_S_S_S_S_S_S_S_S_S__param_2];
	ld.param.u64 	%rd4, [_Z9kernel_82PfS_S_S_S_S_S_S_S_S_S_S_S_S_S_S_S_S_S_S__param_3];
	ld.param.u64 	%rd5, [_Z9kernel_82PfS_S_S_S_S_S_S_S_S_S_S_S_S_S_S_S_S_S_S__param_4];
	ld.param.u64 	%rd6, [_Z9kernel_82PfS_S_S_S_S_S_S_S_S_S_S_S_S_S_S_S_S_S_S__param_5];
	ld.param.u64 	%rd7, [_Z9kernel_82PfS_S_S_S_S_S_S_S_S_S_S_S_S_S_S_S_S_S_S__param_6];
	ld.param.u64 	%rd8, [_Z9kernel_82PfS_S_S_S_S_S_S_S_S_S_S_S_S_S_S_S_S_S_S__param_7];
	ld.param.u64 	%rd9, [_Z9kernel_82PfS_S_S_S_S_S_S_S_S_S_S_S_S_S_S_S_S_S_S__param_8];
	ld.param.u64 	%rd10, [_Z9kernel_82PfS_S_S_S_S_S_S_S_S_S_S_S_S_S_S_S_S_S_S__param_9];
	ld.param.u64 	%rd11, [_Z9kernel_82PfS_S_S_S_S_S_S_S_S_S_S_S_S_S_S_S_S_S_S__param_10];
	ld.param.u64 	%rd12, [_Z9kernel_82PfS_S_S_S_S_S_S_S_S_S_S_S_S_S_S_S_S_S_S__param_11];
	ld.param.u64 	%rd13, [_Z9kernel_82PfS_S_S_S_S_S_S_S_S_S_S_S_S_S_S_S_S_S_S__param_12];
	ld.param.u64 	%rd14, [_Z9kernel_82PfS_S_S_S_S_S_S_S_S_S_S_S_S_S_S_S_S_S_S__param_13];
	ld.param.u64 	%rd15, [_Z9kernel_82PfS_S_S_S_S_S_S_S_S_S_S_S_S_S_S_S_S_S_S__param_14];
	ld.param.u64 	%rd16, [_Z9kernel_82PfS_S_S_S_S_S_S_S_S_S_S_S_S_S_S_S_S_S_S__param_15];
	ld.param.u64 	%rd17, [_Z9kernel_82PfS_S_S_S_S_S_S_S_S_S_S_S_S_S_S_S_S_S_S__param_16];
	ld.param.u64 	%rd18, [_Z9kernel_82PfS_S_S_S_S_S_S_S_S_S_S_S_S_S_S_S_S_S_S__param_17];
	ld.param.u64 	%rd19, [_Z9kernel_82PfS_S_S_S_S_S_S_S_S_S_S_S_S_S_S_S_S_S_S__param_18];
	ld.param.u64 	%rd20, [_Z9kernel_82PfS_S_S_S_S_S_S_S_S_S_S_S_S_S_S_S_S_S_S__param_19];
	cvta.to.global.u64 	%rd21, %rd20;
	cvta.to.global.u64 	%rd22, %rd19;
	cvta.to.global.u64 	%rd23, %rd18;
	cvta.to.global.u64 	%rd24, %rd17;
	cvta.to.global.u64 	%rd25, %rd16;
	cvta.to.global.u64 	%rd26, %rd15;
	cvta.to.global.u64 	%rd27, %rd14;
	cvta.to.global.u64 	%rd28, %rd13;
	cvta.to.global.u64 	%rd29, %rd12;
	cvta.to.global.u64 	%rd30, %rd11;
	cvta.to.global.u64 	%rd31, %rd10;
	cvta.to.global.u64 	%rd32, %rd9;
	cvta.to.global.u64 	%rd33, %rd8;
	cvta.to.global.u64 	%rd34, %rd7;
	cvta.to.global.u64 	%rd35, %rd6;
	cvta.to.global.u64 	%rd36, %rd5;
	cvta.to.global.u64 	%rd37, %rd4;
	cvta.to.global.u64 	%rd38, %rd3;
	cvta.to.global.u64 	%rd39, %rd2;
	cvta.to.global.u64 	%rd40, %rd1;
	mov.u32 	%r1, %tid.x;
	shl.b32 	%r2, %r1, 2;
	mov.u32 	%r3, _ZZ9kernel_82PfS_S_S_S_S_S_S_S_S_S_S_S_S_S_S_S_S_S_S_E5myVar;
	add.s32 	%r4, %r3, %r2;
	ld.shared.f32 	%f1, [%r4];
	cvt.f64.f32 	%fd1, %f1;
	mul.f64 	%fd2, %fd1, 0d40389946B26BF877;
	cvt.rn.f32.f64 	%f2, %fd2;
	st.shared.f32 	[_ZZ9kernel_82PfS_S_S_S_S_S_S_S_S_S_S_S_S_S_S_S_S_S_S_E5myVar+4], %f2;
	ld.shared.f32 	%f3, [%r4];
	cvt.f64.f32 	%fd3, %f3;
	mul.f64 	%fd4, %fd3, 0d403B49B38D60A633;
	cvt.rn.f32.f64 	%f4, %fd4;
	st.shared.f32 	[_ZZ9kernel_82PfS_S_S_S_S_S_S_S_S_S_S_S_S_S_S_S_S_S_S_E5myVar+32], %f4;
	ld.shared.f32 	%f5, [%r4];
	cvt.f64.f32 	%fd5, %f5;
	mul.f64 	%fd6, %fd5, 0d40466C2CF52B90A8;
	cvt.rn.f32.f64 	%f6, %fd6;
	st.shared.f32 	[_ZZ9kernel_82PfS_S_S_S_S_S_S_S_S_S_S_S_S_S_S_S_S_S_S_E5myVar+32], %f6;
	ld.shared.f32 	%f7, [%r4];
	cvt.f64.f32 	%fd7, %f7;
	mul.f64 	%fd8, %fd7, 0d40345ECB641700CE;
	cvt.rn.f32.f64 	%f8, %fd8;
	st.shared.f32 	[_ZZ9kernel_82PfS_S_S_S_S_S_S_S_S_S_S_S_S_S_S_S_S_S_S_E5myVar+4], %f8;
	ld.shared.f32 	%f9, [%r4];
	cvt.f64.f32 	%fd9, %f9;
	mul.f64 	%fd10, %fd9, 0d40318F8769EC2CE4;
	cvt.rn.f32.f64 	%f10, %fd10;
	st.shared.f32 	[_ZZ9kernel_82PfS_S_S_S_S_S_S_S_S_S_S_S_S_S_S_S_S_S_S_E5myVar+4], %f10;
	ld.shared.f32 	%f11, [%r4];
	cvt.f64.f32 	%fd11, %f11;
	mul.f64 	%fd12, %fd11, 0d404277BF6A0DBAD4;
	cvt.rn.f32.f64 	%f12, %fd12;
	st.shared.f32 	[_ZZ9kernel_82PfS_S_S_S_S_S_S_S_S_S_S_S_S_S_S_S_S_S_S_E5myVar+36], %f12;
	ld.shared.f32 	%f13, [%r4];
	cvt.f64.f32 	%fd13, %f13;
	mul.f64 	%fd14, %fd13, 0d40424589F83BE660;
	cvt.rn.f32.f64 	%f14, %fd14;
	st.shared.f32 	[_ZZ9kernel_82PfS_S_S_S_S_S_S_S_S_S_S_S_S_S_S_S_S_S_S_E5myVar+36], %f14;
	ld.shared.f32 	%f15, [%r4];
	cvt.f64.f32 	%fd15, %f15;
	mul.f64 	%fd16, %fd15, 0d3FF113868FD199BB;
	cvt.rn.f32.f64 	%f16, %fd16;
	st.shared.f32 	[_ZZ9kernel_82PfS_S_S_S_S_S_S_S_S_S_S_S_S_S_S_S_S_S_S_E5myVar+8], %f16;
	ld.shared.f32 	%f17, [%r4];
	cvt.f64.f32 	%fd17, %f17;
	mul.f64 	%fd18, %fd17, 0d403849AE2DA554B9;
	cvt.rn.f32.f64 	%f18, %fd18;
	st.shared.f32 	[_ZZ9kernel_82PfS_S_S_S_S_S_S_S_S_S_S_S_S_S_S_S_S_S_S_E5myVar+16], %f18;
	ld.shared.f32 	%f19, [%r4];
	cvt.f64.f32 	%fd19, %f19;
	mul.f64 	%fd20, %fd19, 0d40480144AA53FC01;
	cvt.rn.f32.f64 	%f20, %fd20;
	st.shared.f32 	[_ZZ9kernel_82PfS_S_S_S_S_S_S_S_S_S_S_S_S_S_S_S_S_S_S_E5myVar], %f20;
	st.global.f32 	[%rd40], %f20;
	st.global.f32 	[%rd39+4], %f10;
	st.global.f32 	[%rd38+8], %f16;
	ld.shared.f32 	%f21, [_ZZ9kernel_82PfS_S_S_S_S_S_S_S_S_S_S_S_S_S_S_S_S_S_S_E5myVar+12];
	st.global.f32 	[%rd37+12], %f21;
	st.global.f32 	[%rd36+16], %f18;
	ld.shared.f32 	%f22, [_ZZ9kernel_82PfS_S_S_S_S_S_S_S_S_S_S_S_S_S_S_S_S_S_S_E5myVar+20];
	st.global.f32 	[%rd35+20], %f22;
	ld.shared.f32 	%f23, [_ZZ9kernel_82PfS_S_S_S_S_S_S_S_S_S_S_S_S_S_S_S_S_S_S_E5myVar+24];
	st.global.f32 	[%rd34+24], %f23;
	ld.shared.f32 	%f24, [_ZZ9kernel_82PfS_S_S_S_S_S_S_S_S_S_S_S_S_S_S_S_S_S_S_E5myVar+28];
	st.global.f32 	[%rd33+28], %f24;
	st.global.f32 	[%rd32+32], %f6;
	st.global.f32 	[%rd31+36], %f14;
	ld.shared.f32 	%f25, [_ZZ9kernel_82PfS_S_S_S_S_S_S_S_S_S_S_S_S_S_S_S_S_S_S_E5myVar+40];
	st.global.f32 	[%rd30+40], %f25;
	ld.shared.f32 	%f26, [_ZZ9kernel_82PfS_S_S_S_S_S_S_S_S_S_S_S_S_S_S_S_S_S_S_E5myVar+44];
	st.global.f32 	[%rd29+44], %f26;
	ld.shared.f32 	%f27, [_ZZ9kernel_82PfS_S_S_S_S_S_S_S_S_S_S_S_S_S_S_S_S_S_S_E5myVar+48];
	st.global.f32 	[%rd28+48], %f27;
	ld.shared.f32 	%f28, [_ZZ9kernel_82PfS_S_S_S_S_S_S_S_S_S_S_S_S_S_S_S_S_S_S_E5myVar+52];
	st.global.f32 	[%rd27+52], %f28;
	ld.shared.f32 	%f29, [_ZZ9kernel_82PfS_S_S_S_S_S_S_S_S_S_S_S_S_S_S_S_S_S_S_E5myVar+56];
	st.global.f32 	[%rd26+56], %f29;
	ld.shared.f32 	%f30, [_ZZ9kernel_82PfS_S_S_S_S_S_S_S_S_S_S_S_S_S_S_S_S_S_S_E5myVar+60];
	st.global.f32 	[%rd25+60], %f30;
	ld.shared.f32 	%f31, [_ZZ9kernel_82PfS_S_S_S_S_S_S_S_S_S_S_S_S_S_S_S_S_S_S_E5myVar+64];
	st.global.f32 	[%rd24+64], %f31;
	ld.shared.f32 	%f32, [_ZZ9kernel_82PfS_S_S_S_S_S_S_S_S_S_S_S_S_S_S_S_S_S_S_E5myVar+68];
	st.global.f32 	[%rd23+68], %f32;
	ld.shared.f32 	%f33, [_ZZ9kernel_82PfS_S_S_S_S_S_S_S_S_S_S_S_S_S_S_S_S_S_S_E5myVar+72];
	st.global.f32 	[%rd22+72], %f33;
	ld.shared.f32 	%f34, [_ZZ9kernel_82PfS_S_S_S_S_S_S_S_S_S_S_S_S_S_S_S_S_S_S_E5myVar+76];
	st.global.f32 	[%rd21+76], %f34;
	ret;

}
	// .globl	_Z9kernel_83PfS_S_S_S_S_S_S_S_S_S_S_S_S_S_S_S_S_S_S_
.visible .entry _Z9kernel_83PfS_S_S_S_S_S_S_S_S_S_S_S_S_S_S_S_S_S_S_(
	.param .u64 .ptr .align 1 _Z9kernel_83PfS_S_S_S_S_S_S_S_S_S_S_S_S_S_S_S_S_S_S__param_0,
	.param .u64 .ptr .align 1 _Z9kernel_83PfS_S_S_S_S_S_S_S_S_S_S_S_S_S_S_S_S_S_S__param_1,
	.param .u64 .ptr .align 1 _Z9kernel_83PfS_S_S_S_S_S_S_S_S_S_S_S_S_S_S_S_S_S_S__param_2,
	.param .u64 .ptr .align 1 _Z9kernel_83PfS_S_S_S_S_S_S_S_S_S_S_S_S_S_S_S_S_S_S__param_3,
	.param .u64 .ptr .align 1 _Z9kernel_83PfS_S_S_S_S_S_S_S_S_S_S_S_S_S_S_S_S_S_S__param_4,
	.param .u64 .ptr .align 1 _Z9kernel_83PfS_S_S_S_S_S_S_S_S_S_S_S_S_S_S_S_S_S_S__param_5,
	.param .u64 .ptr .align 1 _Z9kernel_83PfS_S_S_S_S_S_S_S_S_S_S_S_S_S_S_S_S_S_S__param_6,
	.param .u64 .ptr .align 1 _Z9kernel_83PfS_S_S_S_S_S_S_S_S_S_S_S_S_S_S_S_S_S_S__param_7,
	.param .u64 .ptr .align 1 _Z9kernel_83PfS_S_S_S_S_S_S_S_S_S_S_S_S_S_S_S_S_S_S__param_8,
	.param .u64 .ptr .align 1 _Z9kernel_83PfS_S_S_S_S_S_S_S_S_S_S_S_S_S_S_S_S_S_S__param_9,
	.param .u64 .ptr .align 1 _Z9kernel_83PfS_S_S_S_S_S_S_S_S_S_S_S_S_S_S_S_S_S_S__param_10,
	.param .u64 .ptr .align 1 _Z9kernel_83PfS_S_S_S_S_S_S_S_S_S_S_S_S_S_S_S_S_S_S__param_11,
	.param .u64 .ptr .align 1 _Z9kernel_83PfS_S_S_S_S_S_S_S_S_S_S_S_S_S_S_S_S_S_S__param_12,
	.param .u64 .ptr .align 1 _Z9kernel_83PfS_S_S_S_S_S_S_S_S_S_S_S_S_S_S_S_S_S_S__param_13,
	.param .u64 .ptr .align 1 _Z9kernel_83PfS_S_S_S_S_S_S_S_S_S_S_S_S_S_S_S_S_S_S__param_14,
	.param .u64 .ptr .align 1 _Z9kernel_83PfS_S_S_S_S_S_S_S_S_S_S_S_S_S_S_S_S_S_S__param_15,
	.param .u64 .ptr .align 1 _Z9kernel_83PfS_S_S_S_S_S_S_S_S_S_S_S_S_S_S_S_S_S_S__param_16,
	.param .u64 .ptr .align 1 _Z9kernel_83PfS_S_S_S_S_S_S_S_S_S_S_S_S_S_S_S_S_S_S__param_17,
	.param .u64 .ptr .align 1 _Z9kernel_83PfS_S_S_S_S_S_S_S_S_S_S_S_S_S_S_S_S_S_S__param_18,
	.param .u64 .ptr .align 1 _Z9kernel_83PfS_S_S_S_S_S_S_S_S_S_S_S_S_S_S_S_S_S_S__param_19
)
{
	.reg .b32 	%r<5>;
	.reg .b32 	%f<33>;
	.reg .b64 	%rd<41>;
	.reg .b64 	%fd<21>;
	// demoted variable
	.shared .align 4 .b8 _ZZ9kernel_83PfS_S_S_S_S_S_S_S_S_S_S_S_S_S_S_S_S_S_S_E5myVar[4096];
	ld.param.u64 	%rd1, [_Z9kernel_83PfS_S_S_S_S_S_S_S_S_S_S_S_S_S_S_S_S_S_S__param_0];
	ld.param.u64 	%rd2, [_Z9kernel_83PfS_S_S_S_S_S_S_S_S_S_S_S_S_S_S_S_S_S_S__param_1];
	ld.param.u64 	%rd3, [_Z9kernel_83PfS_S_S_S_S_S_S_S_S_S_S_S_S_S_S_S_S_S_S__param_2];
	ld.param.u64 	%rd4, [_Z9kernel_83PfS_S_S_S_S_S_S_S_S_S_S_S_S_S_S_S_S_S_S__param_3];
	ld.param.u64 	%rd5, [_Z9kernel_83PfS_S_S_S_S_S_S_S_S_S_S_S_S_S_S_S_S_S_S__param_4];
	ld.param.u64 	%rd6, [_Z9kernel_83PfS_S_S_S_S_S_S_S_S_S_S_S_S_S_S_S_S_S_S__param_5];
	ld.param.u64 	%rd7, [_Z9kernel_83PfS_S_S_S_S_S_S_S_S_S_S_S_S_S_S_S_S_S_S__param_6];
	ld.param.u64 	%rd8, [_Z9kernel_83PfS_S_S_S_S_S_S_S_S_S_S_S_S_S_S_S_S_S_S__param_7];
	ld.param.u64 	%rd9, [_Z9kernel_83PfS_S_S_S_S_S_S_S_S_S_S_S_S_S_S_S_S_S_S__param_8];
	ld.param.u64 	%rd10, [_Z9kernel_83PfS_S_S_S_S_S_S_S_S_S_S_S_S_S_S_S_S_S_S__param_9];
	ld.param.u64 	%rd11, [_Z9kernel_83PfS_S_S_S_S_S_S_S_S_S_S_S_S_S_S_S_S_S_S__param_10];
	ld.param.u64 	%rd12, [_Z9kernel_83PfS_S_S_S_S_S_S_S_S_S_S_S_S_S_S_S_S_S_S__param_11];
	ld.param.u64 	%rd13, [_Z9kernel_83PfS_S_S_S_S_S_S_S_S_S_S_S_S_S_S_S_S_S_S__param_12];
	ld.param.u64 	%rd14, [_Z9kernel_83PfS_S_S_S_S_S_S_S_S_S_S_S_S_S_S_S_S_S_S__param_13];
	ld.param.u64 	%rd15, [_Z9kernel_83PfS_S_S_S_S_S_S_S_S_S_S_S_S_S_S_S_S_S_S__param_14];
	ld.param.u64 	%rd16, [_Z9kernel_83PfS_S_S_S_S_S_S_S_S_S_S_S_S_S_S_S_S_S_S__param_15];
	ld.param.u64 	%rd17, [_Z9kernel_83PfS_S_S_S_S_S_S_S_S_S_S_S_S_S_S_S_S_S_S__param_16];
	ld.param.u64 	%rd18, [_Z9kernel_83PfS_S_S_S_S_S_S_S_S_S_S_S_S_S_S_S_S_S_S__param_17];
	ld.param.u64 	%rd19, [_Z9kernel_83PfS_S_S_S_S_S_S_S_S_S_S_S_S_S_S_S_S_S_S__param_18];
	ld.param.u64 	%rd20, [_Z9kernel_83PfS_S_S_S_S_S_S_S_S_S_S_S_S_S_S_S_S_S_S__param_19];
	cvta.to.global.u64 	%rd21, %rd20;
	cvta.to.global.u64 	%rd22, %rd19;
	cvta.to.global.u64 	%rd23, %rd18;
	cvta.to.global.u64 	%rd24, %rd17;
	cvta.to.global.u64 	%rd25, %rd16;
	cvta.to.global.u64 	%rd26, %rd15;
	cvta.to.global.u64 	%rd27, %rd14;
	cvta.to.global.u64 	%rd28, %rd13;
	cvta.to.global.u64 	%rd29, %rd12;
	cvta.to.global.u64 	%rd30, %rd11;
	cvta.to.global.u64 	%rd31, %rd10;
	cvta.to.global.u64 	%rd32, %rd9;
	cvta.to.global.u64 	%rd33, %rd8;
	cvta.to.global.u64 	%rd34, %rd7;
	cvta.to.global.u64 	%rd35, %rd6;
	cvta.to.global.u64 	%rd36, %rd5;
	cvta.to.global.u64 	%rd37, %rd4;
	cvta.to.global.u64 	%rd38, %rd3;
	cvta.to.global.u64 	%rd39, %rd2;
	cvta.to.global.u64 	%rd40, %rd1;
	mov.u32 	%r1, %tid.x;
	shl.b32 	%r2, %r1, 2;
	mov.u32 	%r3, _ZZ9kernel_83PfS_S_S_S_S_S_S_S_S_S_S_S_S_S_S_S_S_S_S_E5myVar;
	add.s32 	%r4, %r3, %r2;
	ld.shared.f32 	%f1, [%r4];
	cvt.f64.f32 	%fd1, %f1;
	mul.f64 	%fd2, %fd1, 0d404231FA1A0CF180;
	cvt.rn.f32.f64 	%f2, %fd2;
	st.shared.f32 	[_ZZ9kernel_83PfS_S_S_S_S_S_S_S_S_S_S_S_S_S_S_S_S_S_S_E5myVar+36], %f2;
	ld.shared.f32 	%f3, [%r4];
	cvt.f64.f32 	%fd3, %f3;
	mul.f64 	%fd4, %fd3, 0d4043939BC33F8551;
	cvt.rn.f32.f64 	%f4, %fd4;
	st.shared.f32 	[_ZZ9kernel_83PfS_S_S_S_S_S_S_S_S_S_S_S_S_S_S_S_S_S_S_E5myVar], %f4;
	ld.shared.f32 	%f5, [%r4];
	cvt.f64.f32 	%fd5, %f5;
	mul.f64 	%fd6, %fd5, 0d4031FC371DA37EF6;
	cvt.rn.f32.f64 	%f6, %fd6;
	st.shared.f32 	[_ZZ9kernel_83PfS_S_S_S_S_S_S_S_S_S_S_S_S_S_S_S_S_S_S_E5myVar+20], %f6;
	ld.shared.f32 	%f7, [%r4];
	cvt.f64.f32 	%fd7, %f7;
	mul.f64 	%fd8, %fd7, 0d4036EE49F51697F2;
	cvt.rn.f32.f64 	%f8, %fd8;
	st.shared.f32 	[_ZZ9kernel_83PfS_S_S_S_S_S_S_S_S_S_S_S_S_S_S_S_S_S_S_E5myVar+4], %f8;
	ld.shared.f32 	%f9, [%r4];
	cvt.f64.f32 	%fd9, %f9;
	mul.f64 	%fd10, %fd9, 0d4019A721D53CDDD7;
	cvt.rn.f32.f64 	%f10, %fd10;
	st.shared.f32 	[_ZZ9kernel_83PfS_S_S_S_S_S_S_S_S_S_S_S_S_S_S_S_S_S_S_E5myVar+4], %f10;
	ld.shared.f32 	%f11, [%r4];
	cvt.f64.f32 	%fd11, %f11;
	mul.f64 	%fd12, %fd11, 0d4033D74E7685985B;
	cvt.rn.f32.f64 	%f12, %fd12;
	st.shared.f32 	[_ZZ9kernel_83PfS_S_S_S_S_S_S_S_S_S_S_S_S_S_S_S_S_S_S_E5myVar+12], %f12;
	ld.shared.f32 	%f13, [%r4];
	cvt.f64.f32 	%fd13, %f13;
	mul.f64 	%fd14, %fd13, 0d403C053A4F8726D0;
	cvt.rn.f32.f64 	%f14, %fd14;
	st.shared.f32 	[_ZZ9kernel_83PfS_S_S_S_S_S_S_S_S_S_S_S_S_S_S_S_S_S_S_E5myVar+24], %f14;
	ld.shared.f32 	%f15, [%r4];
	cvt.f64.f32 	%fd15, %f15;
	mul.f64 	%fd16, %fd15, 0d403ABB04CCEE5ABC;
	cvt.rn.f32.f64 	%f16, %fd16;
	st.shared.f32 	[_ZZ9kernel_83PfS_S_S_S_S_S_S_S_S_S_S_S_S_S_S_S_S_S_S_E5myVar+32], %f16;
	ld.shared.f32 	%f17, [%r4];
	cvt.f64.f32 	%fd17, %f17;
	mul.f64 	%fd18, %fd17, 0d40377E1B8ED1BF7B;
	cvt.rn.f32.f64 	%f18, %fd18;
	st.shared.f32 	[_ZZ9kernel_83PfS_S_S_S_S_S_S_S_S_S_S_S_S_S_S_S_S_S_S_E5myVar+28], %f18;
	ld.shared.f32 	%f19, [%r4];
	cvt.f64.f32 	%fd19, %f19;
	mul.f64 	%fd20, %fd19, 0d40403D29670196D9;
	cvt.rn.f32.f64 	%f20, %fd20;
	st.shared.f32 	[_ZZ9kernel_83PfS_S_S_S_S_S_S_S_S_S_S_S_S_S_S_S_S_S_S_E5myVar+4], %f20;
	st.global.f32 	[%rd40], %f4;
	st.global.f32 	[%rd39+4], %f20;
	ld.shared.f32 	%f21, [_ZZ9kernel_83PfS_S_S_S_S_S_S_S_S_S_S_S_S_S_S_S_S_S_S_E5myVar+8];
	st.global.f32 	[%rd38+8], %f21;
	st.global.f32 	[%rd37+12], %f12;
	ld.shared.f32 	%f22, [_ZZ9kernel_83PfS_S_S_S_S_S_S_S_S_S_S_S_S_S_S_S_S_S_S_E5myVar+16];
	st.global.f32 	[%rd36+16], %f22;
	st.global.f32 	[%rd35+20], %f6;
	st.global.f32 	[%rd34+24], %f14;
	st.global.f32 	[%rd33+28], %f18;
	st.global.f32 	[%rd32+32], %f16;
	st.global.f32 	[%rd31+36], %f2;
	ld.shared.f32 	%f23, [_ZZ9kernel_83PfS_S_S_S_S_S_S_S_S_S_S_S_S_S_S_S_S_S_S_E5myVar+40];
	st.global.f32 	[%rd30+40], %f23;
	ld.shared.f32 	%f24, [_ZZ9kernel_83PfS_S_S_S_S_S_S_S_S_S_S_S_S_S_S_S_S_S_S_E5myVar+44];
	st.global.f32 	[%rd29+44], %f24;
	ld.shared.f32 	%f25, [_ZZ9kernel_83PfS_S_S_S_S_S_S_S_S_S_S_S_S_S_S_S_S_S_S_E5myVar+48];
	st.global.f32 	[%rd28+48], %f25;
	ld.shared.f32 	%f26, [_ZZ9kernel_83PfS_S_S_S_S_S_S_S_S_S_S_S_S_S_S_S_S_S_S_E5myVar+52];
	st.global.f32 	[%rd27+52], %f26;
	ld.shared.f32 	%f27, [_ZZ9kernel_83PfS_S_S_S_S_S_S_S_S_S_S_S_S_S_S_S_S_S_S_E5myVar+56];
	st.global.f32 	[%rd26+56], %f27;
	ld.shared.f32 	%f28, [_ZZ9kernel_83PfS_S_S_S_S_S_S_S_S_S_S_S_S_S_S_S_S_S_S_E5myVar+60];
	st.global.f32 	[%rd25+60], %f28;
	ld.shared.f32 	%f29, [_ZZ9kernel_83PfS_S_S_S_S_S_S_S_S_S_S_S_S_S_S_S_S_S_S_E5myVar+64];
	st.global.f32 	[%rd24+64], %f29;
	ld.shared.f32 	%f30, [_ZZ9kernel_83PfS_S_S_S_S_S_S_S_S_S_S_S_S_S_S_S_S_S_S_E5myVar+68];
	st.global.f32 	[%rd23+68], %f30;
	ld.shared.f32 	%f31, [_ZZ9kernel_83PfS_S_S_S_S_S_S_S_S_S_S_S_S_S_S_S_S_S_S_E5myVar+72];
	st.global.f32 	[%rd22+72], %f31;
	ld.shared.f32 	%f32, [_ZZ9kernel_83PfS_S_S_S_S_S_S_S_S_S_S_S_S_S_S_S_S_S_S_E5myVar+76];
	st.global.f32 	[%rd21+76], %f32;
	ret;

}
	// .globl	_Z9kernel_84PfS_S_S_S_S_S_S_S_S_S_S_S_S_S_S_S_S_S_S_
.visible .entry _Z9kernel_84PfS_S_S_S_S_S_S_S_S_S_S_S_S_S_S_S_S_S_S_(
	.param .u64 .ptr .align 1 _Z9kernel_84PfS_S_S_S_S_S_S_S_S_S_S_S_S_S_S_S_S_S_S__param_0,
	.param .u64 .ptr .align 1 _Z9kernel_84PfS_S_S_S_S_S_S_S_S_S_S_S_S_S_S_S_S_S_S__param_1,
	.param .u64 .ptr .align 1 _Z9kernel_84PfS_S_S_S_S_S_S_S_S_S_S_S_S_S_S_S_S_S_S__param_2,
	.param .u64 .ptr .align 1 _Z9kernel_84PfS_S_S_S_S_S_S_S_S_S_S_S_S_S_S_S_S_S_S__param_3,
	.param .u64 .ptr .align 1 _Z9kernel_84PfS_S_S_S_S_S_S_S_S_S_S_S_S_S_S_S_S_S_S__param_4,
	.param .u64 .ptr .align 1 _Z9kernel_84PfS_S_S_S_S_S_S_S_S_S_S_S_S_S_S_S_S_S_S__param_5,
	.param .u64 .ptr .align 1 _Z9kernel_84PfS_S_S_S_S_S_S_S_S_S_S_S_S_S_S_S_S_S_S__param_6,
	.param .u64 .ptr .align 1 _Z9kernel_84PfS_S_S_S_S_S_S_S_S_S_S_S_S_S_S_S_S_S_S__param_7,
	.param .u64 .ptr .align 1 _Z9kernel_84PfS_S_S_S_S_S_S_S_S_S_S_S_S_S_S_S_S_S_S__param_8,
	.param .u64 .ptr .align 1 _Z9kernel_84PfS_S_S_S_S_S_S_S_S_S_S_S_S_S_S_S_S_S_S__param_9,
	.param .u64 .ptr .align 1 _Z9kernel_84PfS_S_S_S_S_S_S_S_S_S_S_S_S_S_S_S_S_S_S__param_10,
	.param .u64 .ptr .align 1 _Z9kernel_84PfS_S_S_S_S_S_S_S_S_S_S_S_S_S_S_S_S_S_S__param_11,
	.param .u64 .ptr .align 1 _Z9kernel_84PfS_S_S_S_S_S_S_S_S_S_S_S_S_S_S_S_S_S_S__param_12,
	.param .u64 .ptr .align 1 _Z9kernel_84PfS_S_S_S_S_S_S_S_S_S_S_S_S_S_S_S_S_S_S__param_13,
	.param .u64 .ptr .align 1 _Z9kernel_84PfS_S_S_S_S_S_S_S_S_S_S_S_S_S_S_S_S_S_S__param_14,
	.param .u64 .ptr .align 1 _Z9kernel_84PfS_S_S_S_S_S_S_S_S_S_S_S_S_S_S_S_S_S_S__param_15,
	.param .u64 .ptr .align 1 _Z9kernel_84PfS_S_S_S_S_S_S_S_S_S_S_S_S_S_S_S_S_S_S__param_16,
	.param .u64 .ptr .align 1 _Z9kernel_84PfS_S_S_S_S_S_S_S_S_S_S_S_S_S_S_S_S_S_S__param_17,
	.param .u64 .ptr .align 1 _Z9kernel_84PfS_S_S_S_S_S_S_S_S_S_S_S_S_S_S_S_S_S_S__param_18,
	.param .u64 .ptr .align 1 _Z9kernel_84PfS_S_S_S_S_S_S_S_S_S_S_S_S_S_S_S_S_S_S__param_19
)
{
	.reg .b32 	%r<5>;
	.reg .b32 	%f<33>;
	.reg .b64 	%rd<41>;
	.reg .b64 	%fd<21>;
	// demoted variable
	.shared .align 4 .b8 _ZZ9kernel_84PfS_S_S_S_S_S_S_S_S_S_S_S_S_S_S_S_S_S_S_E5myVar[4096];
	ld.param.u64 	%rd1, [_Z9kernel_84PfS_S_S_S_S_S_S_S_S_S_S_S_S_S_S_S_S_S_S__param_0];
	ld.param.u64 	%rd2, [_Z9kernel_84PfS_S_S_S_S_S_S_S_S_S_S_S_S_S_S_S_S_S_S__param_1];
	ld.param.u64 	%rd3, [_Z9kernel_84PfS_S_S_S_S_S_S_S_S_S_S_S_S_S_S_S_S_S_S__param_2];
	ld.param.u64 	%rd4, [_Z9kernel_84PfS_S_S_S_S_S_S_S_S_S_S_S_S_S_S_S_S_S_S__param_3];
	ld.param.u64 	%rd5, [_Z9kernel_84PfS_S_S_S_S_S_S_S_S_S_S_S_S_S_S_S_S_S_S__param_4];
	ld.param.u64 	%rd6, [_Z9kernel_84PfS_S_S_S_S_S_S_S_S_S_S_S_S_S_S_S_S_S_S__param_5];
	ld.param.u64 	%rd7, [_Z9kernel_84PfS_S_S_S_S_S_S_S_S_S_S_S_S_S_S_S_S_S_S__param_6];
	ld.param.u64 	%rd8, [_Z9kernel_84PfS_S_S_S_S_S_S_S_S_S_S_S_S_S_S_S_S_S_S__param_7];
	ld.param.u64 	%rd9, [_Z9kernel_84PfS_S_S_S_S_S_S_S_S_S_S_S_S_S_S_S_S_S_S__param_8];
	ld.param.u64 	%rd10, [_Z9kernel_84PfS_S_S_S_S_S_S_S_S_S_S_S_S_S_S_S_S_S_S__param_9];
	ld.param.u64 	%rd11, [_Z9kernel_84PfS_S_S_S_S_S_S_S_S_S_S_S_S_S_S_S_S_S_S__param_10];
	ld.param.u64 	%rd12, [_Z9kernel_84PfS_S_S_S_S_S_S_S_S_S_S_S_S_S_S_S_S_S_S__param_11];
	ld.param.u64 	%rd13, [_Z9kernel_84PfS_S_S_S_S_S_S_S_S_S_S_S_S_S_S_S_S_S_S__param_12];
	ld.param.u64 	%rd14, [_Z9kernel_84PfS_S_S_S_S_S_S_S_S_S_S_S_S_S_S_S_S_S_S__param_13];
	ld.param.u64 	%rd15, [_Z9kernel_84PfS_S_S_S_S_S_S_S_S_S_S_S_S_S_S_S_S_S_S__param_14];
	ld.param.u64 	%rd16, [_Z9kernel_84PfS_S_S_S_S_S_S_S_S_S_S_S_S_S_S_S_S_S_S__param_15];
	ld.param.u64 	%rd17, [_Z9kernel_84PfS_S_S_S_S_S_S_S_S_S_S_S_S_S_S_S_S_S_S__param_16];
	ld.param.u64 	%rd18, [_Z9kernel_84PfS_S_S_S_S_S_S_S_S_S_S_S_S_S_S_S_S_S_S__param_17];
	ld.param.u64 	%rd19, [_Z9kernel_84PfS_S_S_S_S_S_S_S_S_S_S_S_S_S_S_S_S_S_S__param_18];
	ld.param.u64 	%rd20, [_Z9kernel_84PfS_S_S_S_S_S_S_S_S_S_S_S_S_S_S_S_S_S_S__param_19];
	cvta.to.global.u64 	%rd21, %rd20;
	cvta.to.global.u64 	%rd22, %rd19;
	cvta.to.global.u64 	%rd23, %rd18;
	cvta.to.global.u64 	%rd24, %rd17;
	cvta.to.global.u64 	%rd25, %rd16;
	cvta.to.global.u64 	%rd26, %rd15;
	cvta.to.global.u64 	%rd27, %rd14;
	cvta.to.global.u64 	%rd28, %rd13;
	cvta.to.global.u64 	%rd29, %rd12;
	cvta.to.global.u64 	%rd30, %rd11;
	cvta.to.global.u64 	%rd31, %rd10;
	cvta.to.global.u64 	%rd32, %rd9;
	cvta.to.global.u64 	%rd33, %rd8;
	cvta.to.global.u64 	%rd34, %rd7;
	cvta.to.global.u64 	%rd35, %rd6;
	cvta.to.global.u64 	%rd36, %rd5;
	cvta.to.global.u64 	%rd37, %rd4;
	cvta.to.global.u64 	%rd38, %rd3;
	cvta.to.global.u64 	%rd39, %rd2;
	cvta.to.global.u64 	%rd40, %rd1;
	mov.u32 	%r1, %tid.x;
	shl.b32 	%r2, %r1, 2;
	mov.u32 	%r3, _ZZ9kernel_84PfS_S_S_S_S_S_S_S_S_S_S_S_S_S_S_S_S_S_S_E5myVar;
	add.s32 	%r4, %r3, %r2;
	ld.shared.f32 	%f1, [%r4];
	cvt.f64.f32 	%fd1, %f1;
	mul.f64 	%fd2, %fd1, 0d402FA82B841248D8;
	cvt.rn.f32.f64 	%f2, %fd2;
	st.shared.f32 	[_ZZ9kernel_84PfS_S_S_S_S_S_S_S_S_S_S_S_S_S_S_S_S_S_S_E5myVar+4], %f2;
	ld.shared.f32 	%f3, [%r4];
	cvt.f64.f32 	%fd3, %f3;
	mul.f64 	%fd4, %fd3, 0d402734D099E0E736;
	cvt.rn.f32.f64 	%f4, %fd4;
	st.shared.f32 	[_ZZ9kernel_84PfS_S_S_S_S_S_S_S_S_S_S_S_S_S_S_S_S_S_S_E5myVar+32], %f4;
	ld.shared.f32 	%f5, [%r4];
	cvt.f64.f32 	%fd5, %f5;
	mul.f64 	%fd6, %fd5, 0d40377ABCF91A32B1;
	cvt.rn.f32.f64 	%f6, %fd6;
	st.shared.f32 	[_ZZ9kernel_84PfS_S_S_S_S_S_S_S_S_S_S_S_S_S_S_S_S_S_S_E5myVar+28], %f6;
	ld.shared.f32 	%f7, [%r4];
	cvt.f64.f32 	%fd7, %f7;
	mul.f64 	%fd8, %fd7, 0d404431FBDF090F73;
	cvt.rn.f32.f64 	%f8, %fd8;
	st.shared.f32 	[_ZZ9kernel_84PfS_S_S_S_S_S_S_S_S_S_S_S_S_S_S_S_S_S_S_E5myVar+36], %f8;
	ld.shared.f32 	%f9, [%r4];
	cvt.f64.f32 	%fd9, %f9;
	mul.f64 	%fd10, %fd9, 0d4048BFC243DCCEA3;
	cvt.rn.f32.f64 	%f10, %fd10;
	st.shared.f32 	[_ZZ9kernel_84PfS_S_S_S_S_S_S_S_S_S_S_S_S_S_S_S_S_S_S_E5myVar], %f10;
	ld.shared.f32 	%f11, [%r4];
	cvt.f64.f32 	%fd11, %f11;
	mul.f64 	%fd12, %fd11, 0d401630C9D9D3458D;
	cvt.rn.f32.f64 	%f12, %fd12;
	st.shared.f32 	[_ZZ9kernel_84PfS_S_S_S_S_S_S_S_S_S_S_S_S_S_S_S_S_S_S_E5myVar+20], %f12;
	ld.shared.f32 	%f13, [%r4];
	cvt.f64.f32 	%fd13, %f13;
	mul.f64 	%fd14, %fd13, 0d40400F60956C0D6F;
	cvt.rn.f32.f64 	%f14, %fd14;
	st.shared.f32 	[_ZZ9kernel_84PfS_S_S_S_S_S_S_S_S_S_S_S_S_S_S_S_S_S_S_E5myVar+24], %f14;
	ld.shared.f32 	%f15, [%r4];
	cvt.f64.f32 	%fd15, %f15;
	mul.f64 	%fd16, %fd15, 0d402A60DC981BEB18;
	cvt.rn.f32.f64 	%f16, %fd16;
	st.shared.f32 	[_ZZ9kernel_84PfS_S_S_S_S_S_S_S_S_S_S_S_S_S_S_S_S_S_S_E5myVar+32], %f16;
	ld.shared.f32 	%f17, [%r4];
	cvt.f64.f32 	%fd17, %f17;
	mul.f64 	%fd18, %fd17, 0d4016FDC65C70435F;
	cvt.rn.f32.f64 	%f18, %fd18;
	st.shared.f32 	[_ZZ9kernel_84PfS_S_S_S_S_S_S_S_S_S_S_S_S_S_S_S_S_S_S_E5myVar+16], %f18;
	ld.shared.f32 	%f19, [%r4];
	cvt.f64.f32 	%fd19, %f19;
	mul.f64 	%fd20, %fd19, 0d402A6A1BE2B4959E;
	cvt.rn.f32.f64 	%f20, %fd20;
	st.shared.f32 	[_ZZ9kernel_84PfS_S_S_S_S_S_S_S_S_S_S_S_S_S_S_S_S_S_S_E5myVar+28], %f20;
	st.global.f32 	[%rd40], %f10;
	st.global.f32 	[%rd39+4], %f2;
	ld.shared.f32 	%f21, [_ZZ9kernel_84PfS_S_S_S_S_S_S_S_S_S_S_S_S_S_S_S_S_S_S_E5myVar+8];
	st.global.f32 	[%rd38+8], %f21;
	ld.shared.f32 	%f22, [_ZZ9kernel_84PfS_S_S_S_S_S_S_S_S_S_S_S_S_S_S_S_S_S_S_E5myVar+12];
	st.global.f32 	[%rd37+12], %f22;
	st.global.f32 	[%rd36+16], %f18;
	st.global.f32 	[%rd35+20], %f12;
	st.global.f32 	[%rd34+24], %f14;
	st.global.f32 	[%rd33+28], %f20;
	st.global.f32 	[%rd32+32], %f16;
	st.global.f32 	[%rd31+36], %f8;
	ld.shared.f32 	%f23, [_ZZ9kernel_84PfS_S_S_S_S_S_S_S_S_S_S_S_S_S_S_S_S_S_S_E5myVar+40];
	st.global.f32 	[%rd30+40], %f23;
	ld.shared.f32 	%f24, [_ZZ9kernel_84PfS_S_S_S_S_S_S_S_S_S_S_S_S_S_S_S_S_S_S_E5myVar+44];
	st.global.f32 	[%rd29+44], %f24;
	ld.shared.f32 	%f25, [_ZZ9kernel_84PfS_S_S_S_S_S_S_S_S_S_S_S_S_S_S_S_S_S_S_E5myVar+48];
	st.global.f32 	[%rd28+48], %f25;
	ld.shared.f32 	%f26, [_ZZ9kernel_84PfS_S_S_S_S_S_S_S_S_S_S_S_S_S_S_S_S_S_S_E5myVar+52];
	st.global.f32 	[%rd27+52], %f26;
	ld.shared.f32 	%f27, [_ZZ9kernel_84PfS_S_S_S_S_S_S_S_S_S_S_S_S_S_S_S_S_S_S_E5myVar+56];
	st.global.f32 	[%rd26+56], %f27;
	ld.shared.f32 	%f28, [_ZZ9kernel_84PfS_S_S_S_S_S_S_S_S_S_S_S_S_S_S_S_S_S_S_E5myVar+60];
	st.global.f32 	[%rd25+60], %f28;
	ld.shared.f32 	%f29, [_ZZ9kernel_84PfS_S_S_S_S_S_S_S_S_S_S_S_S_S_S_S_S_S_S_E5myVar+64];
	st.global.f32 	[%rd24+64], %f29;
	ld.shared.f32 	%f30, [_ZZ9kernel_84PfS_S_S_S_S_S_S_S_S_S_S_S_S_S_S_S_S_S_S_E5myVar+68];
	st.global.f32 	[%rd23+68], %f30;
	ld.shared.f32 	%f31, [_ZZ9kernel_84PfS_S_S_S_S_S_S_S_S_S_S_S_S_S_S_S_S_S_S_E5myVar+72];
	st.global.f32 	[%rd22+72], %f31;
	ld.shared.f32 	%f32, [_ZZ9kernel_84PfS_S_S_S_S_S_S_S_S_S_S_S_S_S_S_S_S_S_S_E5myVar+76];
	st.global.f32 	[%rd21+76], %f32;
	ret;

}
	// .globl	_Z9kernel_85PfS_S_S_S_S_S_S_S_S_S_S_S_S_S_S_S_S_S_S_
.visible .entry _Z9kernel_85PfS_S_S_S_S_S_S_S_S_S_S_S_S_S_S_S_S_S_S_(
	.param .u64 .ptr .align 1 _Z9kernel_85PfS_S_S_S_S_S_S_S_S_S_S_S_S_S_S_S_S_S_S__param_0,
	.param .u64 .ptr .align 1 _Z9kernel_85PfS_S_S_S_S_S_S_S_S_S_S_S_S_S_S_S_S_S_S__param_1,
	.param .u64 .ptr .align 1 _Z9kernel_85PfS_S_S_S_S_S_S_S_S_S_S_S_S_S_S_S_S_S_S__param_2,
	.param .u64 .ptr .align 1 _Z9kernel_85PfS_S_S_S_S_S_S_S_S_S_S_S_S_S_S_S_S_S_S__param_3,
	.param .u64 .ptr .align 1 _Z9kernel_85PfS_S_S_S_S_S_S_S_S_S_S_S_S_S_S_S_S_S_S__param_4,
	.param .u64 .ptr .align 1 _Z9kernel_85PfS_S_S_S_S_S_S_S_S_S_S_S_S_S_S_S_S_S_S__param_5,
	.param .u64 .ptr .align 1 _Z9kernel_85PfS_S_S_S_S_S_S_S_S_S_S_S_S_S_S_S_S_S_S__param_6,
	.param .u64 .ptr .align 1 _Z9kernel_85PfS_S_S_S_S_S_S_S_S_S_S_S_S_S_S_S_S_S_S__param_7,
	.param .u64 .ptr .align 1 _Z9kernel_85PfS_S_S_S_S_S_S_S_S_S_S_S_S_S_S_S_S_S_S__param_8,
	.param .u64 .ptr .align 1 _Z9kernel_85PfS_S_S_S_S_S_S_S_S_S_S_S_S_S_S_S_S_S_S__param_9,
	.param .u64 .ptr .align 1 _Z9kernel_85PfS_S_S_S_S_S_S_S_S_S_S_S_S_S_S_S_S_S_S__param_10,
	.param .u64 .ptr .align 1 _Z9kernel_85PfS_S_S_S_S_S_S_S_S_S_S_S_S_S_S_S_S_S_S__param_11,
	.param .u64 .ptr .align 1 _Z9kernel_85PfS_S_S_S_S_S_S_S_S_S_S_S_S_S_S_S_S_S_S__param_12,
	.param .u64 .ptr .align 1 _Z9kernel_85PfS_S_S_S_S_S_S_S_S_S_S_S_S_S_S_S_S_S_S__param_13,
	.param .u64 .ptr .align 1 _Z9kernel_85PfS_S_S_S_S_S_S_S_S_S_S_S_S_S_S_S_S_S_S__param_14,
	.param .u64 .ptr .align 1 _Z9kernel_85PfS_S_S_S_S_S_S_S_S_S_S_S_S_S_S_S_S_S_S__param_15,
	.param .u64 .ptr .align 1 _Z9kernel_85PfS_S_S_S_S_S_S_S_S_S_S_S_S_S_S_S_S_S_S__param_16,
	.param .u64 .ptr .align 1 _Z9kernel_85PfS_S_S_S_S_S_S_S_S_S_S_S_S_S_S_S_S_S_S__param_17,
	.param .u64 .ptr .align 1 _Z9kernel_85PfS_S_S_S_S_S_S_S_S_S_S_S_S_S_S_S_S_S_S__param_18,
	.param .u64 .ptr .align 1 _Z9kernel_85PfS_S_S_S_S_S_S_S_S_S_S_S_S_S_S_S_S_S_S__param_19
)
{
	.reg .b32 	%r<5>;
	.reg .b32 	%f<34>;
	.reg .b64 	%rd<41>;
	.reg .b64 	%fd<21>;
	// demoted variable
	.shared .align 4 .b8 _ZZ9kernel_85PfS_S_S_S_S_S_S_S_S_S_S_S_S_S_S_S_S_S_S_E5myVar[4096];
	ld.param.u64 	%rd1, [_Z9kernel_85PfS_S_S_S_S_S_S_S_S_S_S_S_S_S_S_S_S_S_S__param_0];
	ld.param.u64 	%rd2, [_Z9kernel_85PfS_S_S_S_S_S_S_S_S_S_S_S_S_S_S_S_S_S_S__param_1];
	ld.param.u64 	%rd3, [_Z9kernel_85PfS_S_S_S_S_S_S_S_S_S_S_S_S_S_S_S_S_S_S__param_2];
	ld.param.u64 	%rd4, [_Z9kernel_85PfS_S_S_S_S_S_S_S_S_S_S_S_S_S_S_S_S_S_S__param_3];
	ld.param.u64 	%rd5, [_Z9kernel_85PfS_S_S_S_S_S_S_S_S_S_S_S_S_S_S_S_S_S_S__param_4];
	ld.param.u64 	%rd6, [_Z9kernel_85PfS_S_S_S_S_S_S_S_S_S_S_S_S_S_S_S_S_S_S__param_5];
	ld.param.u64 	%rd7, [_Z9kernel_85PfS_S_S_S_S_S_S_S_S_S_S_S_S_S_S_S_S_S_S__param_6];
	ld.param.u64 	%rd8, [_Z9kernel_85PfS_S_S_S_S_S_S_S_S_S_S_S_S_S_S_S_S_S_S__param_7];
	ld.param.u64 	%rd9, [_Z9kernel_85PfS_S_S_S_S_S_S_S_S_S_S_S_S_S_S_S_S_S_S__param_8];
	ld.param.u64 	%rd10, [_Z9kernel_85PfS_S_S_S_S_S_S_S_S_S_S_S_S_S_S_S_S_S_S__param_9];
	ld.param.u64 	%rd11, [_Z9kernel_85PfS_S_S_S_S_S_S_S_S_S_S_S_S_S_S_S_S_S_S__param_10];
	ld.param.u64 	%rd12, [_Z9kernel_85PfS_S_S_S_S_S_S_S_S_S_S_S_S_S_S_S_S_S_S__param_11];
	ld.param.u64 	%rd13, [_Z9kernel_85PfS_S_S_S_S_S_S_S_S_S_S_S_S_S_S_S_S_S_S__param_12];
	ld.param.u64 	%rd14, [_Z9kernel_85PfS_S_S_S_S_S_S_S_S_S_S_S_S_S_S_S_S_S_S__param_13];
	ld.param.u64 	%rd15, [_Z9kernel_85PfS_S_S_S_S_S_S_S_S_S_S_S_S_S_S_S_S_S_S__param_14];
	ld.param.u64 	%rd16, [_Z9kernel_85PfS_S_S_S_S_S_S_S_S_S_S_S_S_S_S_S_S_S_S__param_15];
	ld.param.u64 	%rd17, [_Z9kernel_85PfS_S_S_S_S_S_S_S_S_S_S_S_S_S_S_S_S_S_S__param_16];
	ld.param.u64 	%rd18, [_Z9kernel_85PfS_S_S_S_S_S_S_S_S_S_S_S_S_S_S_S_S_S_S__param_17];
	ld.param.u64 	%rd19, [_Z9kernel_85PfS_S_S_S_S_S_S_S_S_S_S_S_S_S_S_S_S_S_S__param_18];
	ld.param.u64 	%rd20, [_Z9kernel_85PfS_S_S_S_S_S_S_S_S_S_S_S_S_S_S_S_S_S_S__param_19];
	cvta.to.global.u64 	%rd21, %rd20;
	cvta.to.global.u64 	%rd22, %rd19;
	cvta.to.global.u64 	%rd23, %rd18;
	cvta.to.global.u64 	%rd24, %rd17;
	cvta.to.global.u64 	%rd25, %rd16;
	cvta.to.global.u64 	%rd26, %rd15;
	cvta.to.global.u64 	%rd27, %rd14;
	cvta.to.global.u64 	%rd28, %rd13;
	cvta.to.global.u64 	%rd29, %rd12;
	cvta.to.global.u64 	%rd30, %rd11;
	cvta.to.global.u64 	%rd31, %rd10;
	cvta.to.global.u64 	%rd32, %rd9;
	cvta.to.global.u64 	%rd33, %rd8;
	cvta.to.global.u64 	%rd34, %rd7;
	cvta.to.global.u64 	%rd35, %rd6;
	cvta.to.global.u64 	%rd36, %rd5;
	cvta.to.global.u64 	%rd37, %rd4;
	cvta.to.global.u64 	%rd38, %rd3;
	cvta.to.global.u64 	%rd39, %rd2;
	cvta.to.global.u64 	%rd40, %rd1;
	mov.u32 	%r1, %tid.x;
	shl.b32 	%r2, %r1, 2;
	mov.u32 	%r3, _ZZ9kernel_85PfS_S_S_S_S_S_S_S_S_S_S_S_S_S_S_S_S_S_S_E5myVar;
	add.s32 	%r4, %r3, %r2;
	ld.shared.f32 	%f1, [%r4];
	cvt.f64.f32 	%fd1, %f1;
	mul.f64 	%fd2, %fd1, 0d403D781AAC53B081;
	cvt.rn.f32.f64 	%f2, %fd2;
	st.shared.f32 	[_ZZ9kernel_85PfS_S_S_S_S_S_S_S_S_S_S_S_S_S_S_S_S_S_S_E5myVar+20], %f2;
	ld.shared.f32 	%f3, [%r4];
	cvt.f64.f32 	%fd3, %f3;
	mul.f64 	%fd4, %fd3, 0d402017A67A52AC75;
	cvt.rn.f32.f64 	%f4, %fd4;
	st.shared.f32 	[_ZZ9kernel_85PfS_S_S_S_S_S_S_S_S_S_S_S_S_S_S_S_S_S_S_E5myVar+4], %f4;
	ld.shared.f32 	%f5, [%r4];
	cvt.f64.f32 	%fd5, %f5;
	mul.f64 	%fd6, %fd5, 0d4037405DA6A44418;
	cvt.rn.f32.f64 	%f6, %fd6;
	st.shared.f32 	[_ZZ9kernel_85PfS_S_S_S_S_S_S_S_S_S_S_S_S_S_S_S_S_S_S_E5myVar+24], %f6;
	ld.shared.f32 	%f7, [%r4];
	cvt.f64.f32 	%fd7, %f7;
	mul.f64 	%fd8, %fd7, 0d404366433D6C7219;
	cvt.rn.f32.f64 	%f8, %fd8;
	st.shared.f32 	[_ZZ9kernel_85PfS_S_S_S_S_S_S_S_S_S_S_S_S_S_S_S_S_S_S_E5myVar+12], %f8;
	ld.shared.f32 	%f9, [%r4];
	cvt.f64.f32 	%fd9, %f9;
	mul.f64 	%fd10, %fd9, 0d4015BFB506DD69D3;
	cvt.rn.f32.f64 	%f10, %fd10;
	st.shared.f32 	[_ZZ9kernel_85PfS_S_S_S_S_S_S_S_S_S_S_S_S_S_S_S_S_S_S_E5myVar+4], %f10;
	ld.shared.f32 	%f11, [%r4];
	cvt.f64.f32 	%fd11, %f11;
	mul.f64 	%fd12, %fd11, 0d4030F2E2435696E6;
	cvt.rn.f32.f64 	%f12, %fd12;
	st.shared.f32 	[_ZZ9kernel_85PfS_S_S_S_S_S_S_S_S_S_S_S_S_S_S_S_S_S_S_E5myVar+36], %f12;
	ld.shared.f32 	%f13, [%r4];
	cvt.f64.f32 	%fd13, %f13;
	mul.f64 	%fd14, %fd13, 0d404353CC9EA9A3D3;
	cvt.rn.f32.f64 	%f14, %fd14;
	st.shared.f32 	[_ZZ9kernel_85PfS_S_S_S_S_S_S_S_S_S_S_S_S_S_S_S_S_S_S_E5myVar+24], %f14;
	ld.shared.f32 	%f15, [%r4];
	cvt.f64.f32 	%fd15, %f15;
	mul.f64 	%fd16, %fd15, 0d4043F803C4B09E99;
	cvt.rn.f32.f64 	%f16, %fd16;
	st.shared.f32 	[_ZZ9kernel_85PfS_S_S_S_S_S_S_S_S_S_S_S_S_S_S_S_S_S_S_E5myVar], %f16;
	ld.shared.f32 	%f17, [%r4];
	cvt.f64.f32 	%fd17, %f17;
	mul.f64 	%fd18, %fd17, 0d404717549731098D;
	cvt.rn.f32.f64 	%f18, %fd18;
	st.shared.f32 	[_ZZ9kernel_85PfS_S_S_S_S_S_S_S_S_S_S_S_S_S_S_S_S_S_S_E5myVar+4], %f18;
	ld.shared.f32 	%f19, [%r4];
	cvt.f64.f32 	%fd19, %f19;
	mul.f64 	%fd20, %fd19, 0d4024D5EE136E71CE;
	cvt.rn.f32.f64 	%f20, %fd20;
	st.shared.f32 	[_ZZ9kernel_85PfS_S_S_S_S_S_S_S_S_S_S_S_S_S_S_S_S_S_S_E5myVar+8], %f20;
	st.global.f32 	[%rd40], %f16;
	st.global.f32 	[%rd39+4], %f18;
	st.global.f32 	[%rd38+8], %f20;
	st.global.f32 	[%rd37+12], %f8;
	ld.shared.f32 	%f21, [_ZZ9kernel_85PfS_S_S_S_S_S_S_S_S_S_S_S_S_S_S_S_S_S_S_E5myVar+16];
	st.global.f32 	[%rd36+16], %f21;
	st.global.f32 	[%rd35+20], %f2;
	st.global.f32 	[%rd34+24], %f14;
	ld.shared.f32 	%f22, [_ZZ9kernel_85PfS_S_S_S_S_S_S_S_S_S_S_S_S_S_S_S_S_S_S_E5myVar+28];
	st.global.f32 	[%rd33+28], %f22;
	ld.shared.f32 	%f23, [_ZZ9kernel_85PfS_S_S_S_S_S_S_S_S_S_S_S_S_S_S_S_S_S_S_E5myVar+32];
	st.global.f32 	[%rd32+32], %f23;
	st.global.f32 	[%rd31+36], %f12;
	ld.shared.f32 	%f24, [_ZZ9kernel_85PfS_S_S_S_S_S_S_S_S_S_S_S_S_S_S_S_S_S_S_E5myVar+40];
	st.global.f32 	[%rd30+40], %f24;
	ld.shared.f32 	%f25, [_ZZ9kernel_85PfS_S_S_S_S_S_S_S_S_S_S_S_S_S_S_S_S_S_S_E5myVar+44];
	st.global.f32 	[%rd29+44], %f25;
	ld.shared.f32 	%f26, [_ZZ9kernel_85PfS_S_S_S_S_S_S_S_S_S_S_S_S_S_S_S_S_S_S_E5myVar+48];
	st.global.f32 	[%rd28+48], %f26;
	ld.shared.f32 	%f27, [_ZZ9kernel_85PfS_S_S_S_S_S_S_S_S_S_S_S_S_S_S_S_S_S_S_E5myVar+52];
	st.global.f32 	[%rd27+52], %f27;
	ld.shared.f32 	%f28, [_ZZ9kernel_85PfS_S_S_S_S_S_S_S_S_S_S_S_S_S_S_S_S_S_S_E5myVar+56];
	st.global.f32 	[%rd26+56], %f28;
	ld.shared.f32 	%f29, [_ZZ9kernel_85PfS_S_S_S_S_S_S_S_S_S_S_S_S_S_S_S_S_S_S_E5myVar+60];
	st.global.f32 	[%rd25+60], %f29;
	ld.shared.f32 	%f30, [_ZZ9kernel_85PfS_S_S_S_S_S_S_S_S_S_S_S_S_S_S_S_S_S_S_E5myVar+64];
	st.global.f32 	[%rd24+64], %f30;
	ld.shared.f32 	%f31, [_ZZ9kernel_85PfS_S_S_S_S_S_S_S_S_S_S_S_S_S_S_S_S_S_S_E5myVar+68];
	st.global.f32 	[%rd23+68], %f31;
	ld.shared.f32 	%f32, [_ZZ9kernel_85PfS_S_S_S_S_S_S_S_S_S_S_S_S_S_S_S_S_S_S_E5myVar+72];
	st.global.f32 	[%rd22+72], %f32;
	ld.shared.f32 	%f33, [_ZZ9kernel_85PfS_S_S_S_S_S_S_S_S_S_S_S_S_S_S_S_S_S_S_E5myVar+76];
	st.global.f32 	[%rd21+76], %f33;
	ret;

}
	// .globl	_Z9kernel_86PfS_S_S_S_S_S_S_S_S_S_S_S_S_S_S_S_S_S_S_
.visible .entry _Z9kernel_86PfS_S_S_S_S_S_S_S_S_S_S_S_S_S_S_S_S_S_S_(
	.param .u64 .ptr .align 1 _Z9kernel_86PfS_S_S_S_S_S_S_S_S_S_S_S_S_S_S_S_S_S_S__param_0,
	.param .u64 .ptr .align 1 _Z9kernel_86PfS_S_S_S_S_S_S_S_S_S_S_S_S_S_S_S_S_S_S__param_1,
	.param .u64 .ptr .align 1 _Z9kernel_86PfS_S_S_S_S_S_S_S_S_S_S_S_S_S_S_S_S_S_S__param_2,
	.param .u64 .ptr .align 1 _Z9kernel_86PfS_S_S_S_S_S_S_S_S_S_S_S_S_S_S_S_S_S_S__param_3,
	.param .u64 .ptr .align 1 _Z9kernel_86PfS_S_S_S_S_S_S_S_S_S_S_S_S_S_S_S_S_S_S__param_4,
	.param .u64 .ptr .align 1 _Z9kernel_86PfS_S_S_S_S_S_S_S_S_S_S_S_S_S_S_S_S_S_S__param_5,
	.param .u64 .ptr .align 1 _Z9kernel_86PfS_S_S_S_S_S_S_S_S_S_S_S_S_S_S_S_S_S_S__param_6,
	.param .u64 .ptr .align 1 _Z9kernel_86PfS_S_S_S_S_S_S_S_S_S_S_S_S_S_S_S_S_S_S__param_7,
	.param .u64 .ptr .align 1 _Z9kernel_86PfS_S_S_S_S_S_S_S_S_S_S_S_S_S_S_S_S_S_S__param_8,
	.param .u64 .ptr .align 1 _Z9kernel_86PfS_S_S_S_S_S_S_S_S_S_S_S_S_S_S_S_S_S_S__param_9,
	.param .u64 .ptr .align 1 _Z9kernel_86PfS_S_S_S_S_S_S_S_S_S_S_S_S_S_S_S_S_S_S__param_10,
	.param .u64 .ptr .align 1 _Z9kernel_86PfS_S_S_S_S_S_S_S_S_S_S_S_S_S_S_S_S_S_S__param_11,
	.param .u64 .ptr .align 1 _Z9kernel_86PfS_S_S_S_S_S_S_S_S_S_S_S_S_S_S_S_S_S_S__param_12,
	.param .u64 .ptr .align 1 _Z9kernel_86PfS_S_S_S_S_S_S_S_S_S_S_S_S_S_S_S_S_S_S__param_13,
	.param .u64 .ptr .align 1 _Z9kernel_86PfS_S_S_S_S_S_S_S_S_S_S_S_S_S_S_S_S_S_S__param_14,
	.param .u64 .ptr .align 1 _Z9kernel_86PfS_S_S_S_S_S_S_S_S_S_S_S_S_S_S_S_S_S_S__param_15,
	.param .u64 .ptr .align 1 _Z9kernel_86PfS_S_S_S_S_S_S_S_S_S_S_S_S_S_S_S_S_S_S__param_16,
	.param .u64 .ptr .align 1 _Z9kernel_86PfS_S_S_S_S_S_S_S_S_S_S_S_S_S_S_S_S_S_S__param_17,
	.param .u64 .ptr .align 1 _Z9kernel_86PfS_S_S_S_S_S_S_S_S_S_S_S_S_S_S_S_S_S_S__param_18,
	.param .u64 .ptr .align 1 _Z9kernel_86PfS_S_S_S_S_S_S_S_S_S_S_S_S_S_S_S_S_S_S__param_19
)
{
	.reg .b32 	%r<5>;
	.reg .b32 	%f<36>;
	.reg .b64 	%rd<41>;
	.reg .b64 	%fd<21>;
	// demoted variable
	.shared .align 4 .b8 _ZZ9kernel_86PfS_S_S_S_S_S_S_S_S_S_S_S_S_S_S_S_S_S_S_E5myVar[4096];
	ld.param.u64 	%rd1, [_Z9kernel_86PfS_S_S_S_S_S_S_S_S_S_S_S_S_S_S_S_S_S_S__param_0];
	ld.param.u64 	%rd2, [_Z9kernel_86PfS_S_S_S_S_S_S_S_S_S_S_S_S_S_S_S_S_S_S__param_1];
	ld.param.u64 	%rd3, [_Z9kernel_86PfS_S_S_S_S_S_S_S_S_S_S_S_S_S_S_S_S_S_S__param_2];
	ld.param.u64 	%rd4, [_Z9kernel_86PfS_S_S_S_S_S_S_S_S_S_S_S_S_S_S_S_S_S_S__param_3];
	ld.param.u64 	%rd5, [_Z9kernel_86PfS_S_S_S_S_S_S_S_S_S_S_S_S_S_S_S_S_S_S__param_4];
	ld.param.u64 	%rd6, [_Z9kernel_86PfS_S_S_S_S_S_S_S_S_S_S_S_S_S_S_S_S_S_S__param_5];
	ld.param.u64 	%rd7, [_Z9kernel_86PfS_S_S_S_S_S_S_S_S_S_S_S_S_S_S_S_S_S_S__param_6];
	ld.param.u64 	%rd8, [_Z9kernel_86PfS_S_S_S_S_S_S_S_S_S_S_S_S_S_S_S_S_S_S__param_7];
	ld.param.u64 	%rd9, [_Z9kernel_86PfS_S_S_S_S_S_S_S_S_S_S_S_S_S_S_S_S_S_S__param_8];
	ld.param.u64 	%rd10, [_Z9kernel_86PfS_S_S_S_S_S_S_S_S_S_S_S_S_S_S_S_S_S_S__param_9];
	ld.param.u64 	%rd11, [_Z9kernel_86PfS_S_S_S_S_S_S_S_S_S_S_S_S_S_S_S_S_S_S__param_10];
	ld.param.u64 	%rd12, [_Z9kernel_86PfS_S_S_S_S_S_S_S_S_S_S_S_S_S_S_S_S_S_S__param_11];
	ld.param.u64 	%rd13, [_Z9kernel_86PfS_S_S_S_S_S_S_S_S_S_S_S_S_S_S_S_S_S_S__param_12];
	ld.param.u64 	%rd14, [_Z9kernel_86PfS_S_S_S_S_S_S_S_S_S_S_S_S_S_S_S_S_S_S__param_13];
	ld.param.u64 	%rd15, [_Z9kernel_86PfS_S_S_S_S_S_S_S_S_S_S_S_S_S_S_S_S_S_S__param_14];
	ld.param.u64 	%rd16, [_Z9kernel_86PfS_S_S_S_S_S_S_S_S_S_S_S_S_S_S_S_S_S_S__param_15];
	ld.param.u64 	%rd17, [_Z9kernel_86PfS_S_S_S_S_S_S_S_S_S_S_S_S_S_S_S_S_S_S__param_16];
	ld.param.u64 	%rd18, [_Z9kernel_86PfS_S_S_S_S_S_S_S_S_S_S_S_S_S_S_S_S_S_S__param_17];
	ld.param.u64 	%rd19, [_Z9kernel_86PfS_S_S_S_S_S_S_S_S_S_S_S_S_S_S_S_S_S_S__param_18];
	ld.param.u64 	%rd20, [_Z9kernel_86PfS_S_S_S_S_S_S_S_S_S_S_S_S_S_S_S_S_S_S__param_19];
	cvta.to.global.u64 	%rd21, %rd20;
	cvta.to.global.u64 	%rd22, %rd19;
	cvta.to.global.u64 	%rd23, %rd18;
	cvta.to.global.u64 	%rd24, %rd17;
	cvta.to.global.u64 	%rd25, %rd16;
	cvta.to.global.u64 	%rd26, %rd15;
	cvta.to.global.u64 	%rd27, %rd14;
	cvta.to.global.u64 	%rd28, %rd13;
	cvta.to.global.u64 	%rd29, %rd12;
	cvta.to.global.u64 	%rd30, %rd11;
	cvta.to.global.u64 	%rd31, %rd10;
	cvta.to.global.u64 	%rd32, %rd9;
	cvta.to.global.u64 	%rd33, %rd8;
	cvta.to.global.u64 	%rd34, %rd7;
	cvta.to.global.u64 	%rd35, %rd6;
	cvta.to.global.u64 	%rd36, %rd5;
	cvta.to.global.u64 	%rd37, %rd4;
	cvta.to.global.u64 	%rd38, %rd3;
	cvta.to.global.u64 	%rd39, %rd2;
	cvta.to.global.u64 	%rd40, %rd1;
	mov.u32 	%r1, %tid.x;
	shl.b32 	%r2, %r1, 2;
	mov.u32 	%r3, _ZZ9kernel_86PfS_S_S_S_S_S_S_S_S_S_S_S_S_S_S_S_S_S_S_E5myVar;
	add.s32 	%r4, %r3, %r2;
	ld.shared.f32 	%f1, [%r4];
	cvt.f64.f32 	%fd1, %f1;
	mul.f64 	%fd2, %fd1, 0d4034AFCFC3F811F5;
	cvt.rn.f32.f64 	%f2, %fd2;
	st.shared.f32 	[_ZZ9kernel_86PfS_S_S_S_S_S_S_S_S_S_S_S_S_S_S_S_S_S_S_E5myVar+28], %f2;
	ld.shared.f32 	%f3, [%r4];
	cvt.f64.f32 	%fd3, %f3;
	mul.f64 	%fd4, %fd3, 0d402CC3A860DCB9AA;
	cvt.rn.f32.f64 	%f4, %fd4;
	st.shared.f32 	[_ZZ9kernel_86PfS_S_S_S_S_S_S_S_S_S_S_S_S_S_S_S_S_S_S_E5myVar+32], %f4;
	ld.shared.f32 	%f5, [%r4];
	cvt.f64.f32 	%fd5, %f5;
	mul.f64 	%fd6, %fd5, 0d4004BD7B2031CEAF;
	cvt.rn.f32.f64 	%f6, %fd6;
	st.shared.f32 	[_ZZ9kernel_86PfS_S_S_S_S_S_S_S_S_S_S_S_S_S_S_S_S_S_S_E5myVar+16], %f6;
	ld.shared.f32 	%f7, [%r4];
	cvt.f64.f32 	%fd7, %f7;
	mul.f64 	%fd8, %fd7, 0d40406BF59CCFAEFF;
	cvt.rn.f32.f64 	%f8, %fd8;
	st.shared.f32 	[_ZZ9kernel_86PfS_S_S_S_S_S_S_S_S_S_S_S_S_S_S_S_S_S_S_E5myVar+32], %f8;
	ld.shared.f32 	%f9, [%r4];
	cvt.f64.f32 	%fd9, %f9;
	mul.f64 	%fd10, %fd9, 0d4034FCD6F544BB1B;
	cvt.rn.f32.f64 	%f10, %fd10;
	st.shared.f32 	[_ZZ9kernel_86PfS_S_S_S_S_S_S_S_S_S_S_S_S_S_S_S_S_S_S_E5myVar+28], %f10;
	ld.shared.f32 	%f11, [%r4];
	cvt.f64.f32 	%fd11, %f11;
	mul.f64 	%fd12, %fd11, 0d4033E1EE136E71CE;
	cvt.rn.f32.f64 	%f12, %fd12;
	st.shared.f32 	[_ZZ9kernel_86PfS_S_S_S_S_S_S_S_S_S_S_S_S_S_S_S_S_S_S_E5myVar+12], %f12;
	ld.shared.f32 	%f13, [%r4];
	cvt.f64.f32 	%fd13, %f13;
	mul.f64 	%fd14, %fd13, 0d403DD9AC68A936C6;
	cvt.rn.f32.f64 	%f14, %fd14;
	st.shared.f32 	[_ZZ9kernel_86PfS_S_S_S_S_S_S_S_S_S_S_S_S_S_S_S_S_S_S_E5myVar+32], %f14;
	ld.shared.f32 	%f15, [%r4];
	cvt.f64.f32 	%fd15, %f15;
	mul.f64 	%fd16, %fd15, 0d4042923361565C2D;
	cvt.rn.f32.f64 	%f16, %fd16;
	st.shared.f32 	[_ZZ9kernel_86PfS_S_S_S_S_S_S_S_S_S_S_S_S_S_S_S_S_S_S_E5myVar+8], %f16;
	ld.shared.f32 	%f17, [%r4];
	cvt.f64.f32 	%fd17, %f17;
	mul.f64 	%fd18, %fd17, 0d402EB63022DD7A9A;
	cvt.rn.f32.f64 	%f18, %fd18;
	st.shared.f32 	[_ZZ9kernel_86PfS_S_S_S_S_S_S_S_S_S_S_S_S_S_S_S_S_S_S_E5myVar+28], %f18;
	ld.shared.f32 	%f19, [%r4];
	cvt.f64.f32 	%fd19, %f19;
	mul.f64 	%fd20, %fd19, 0d403FFDBD944AA540;
	cvt.rn.f32.f64 	%f20, %fd20;
	st.shared.f32 	[_ZZ9kernel_86PfS_S_S_S_S_S_S_S_S_S_S_S_S_S_S_S_S_S_S_E5myVar+8], %f20;
	ld.shared.f32 	%f21, [_ZZ9kernel_86PfS_S_S_S_S_S_S_S_S_S_S_S_S_S_S_S_S_S_S_E5myVar];
	st.global.f32 	[%rd40], %f21;
	ld.shared.f32 	%f22, [_ZZ9kernel_86PfS_S_S_S_S_S_S_S_S_S_S_S_S_S_S_S_S_S_S_E5myVar+4];
	st.global.f32 	[%rd39+4], %f22;
	st.global.f32 	[%rd38+8], %f20;
	st.global.f32 	[%rd37+12], %f12;
	st.global.f32 	[%rd36+16], %f6;
	ld.shared.f32 	%f23, [_ZZ9kernel_86PfS_S_S_S_S_S_S_S_S_S_S_S_S_S_S_S_S_S_S_E5myVar+20];
	st.global.f32 	[%rd35+20], %f23;
	ld.shared.f32 	%f24, [_ZZ9kernel_86PfS_S_S_S_S_S_S_S_S_S_S_S_S_S_S_S_S_S_S_E5myVar+24];
	st.global.f32 	[%rd34+24], %f24;
	st.global.f32 	[%rd33+28], %f18;
	st.global.f32 	[%rd32+32], %f14;
	ld.shared.f32 	%f25, [_ZZ9kernel_86PfS_S_S_S_S_S_S_S_S_S_S_S_S_S_S_S_S_S_S_E5myVar+36];
	st.global.f32 	[%rd31+36], %f25;
	ld.shared.f32 	%f26, [_ZZ9kernel_86PfS_S_S_S_S_S_S_S_S_S_S_S_S_S_S_S_S_S_S_E5myVar+40];
	st.global.f32 	[%rd30+40], %f26;
	ld.shared.f32 	%f27, [_ZZ9kernel_86PfS_S_S_S_S_S_S_S_S_S_S_S_S_S_S_S_S_S_S_E5myVar+44];
	st.global.f32 	[%rd29+44], %f27;
	ld.shared.f32 	%f28, [_ZZ9kernel_86PfS_S_S_S_S_S_S_S_S_S_S_S_S_S_S_S_S_S_S_E5myVar+48];
	st.global.f32 	[%rd28+48], %f28;
	ld.shared.f32 	%f29, [_ZZ9kernel_86PfS_S_S_S_S_S_S_S_S_S_S_S_S_S_S_S_S_S_S_E5myVar+52];
	st.global.f32 	[%rd27+52], %f29;
	ld.shared.f32 	%f30, [_ZZ9kernel_86PfS_S_S_S_S_S_S_S_S_S_S_S_S_S_S_S_S_S_S_E5myVar+56];
	st.global.f32 	[%rd26+56], %f30;
	ld.shared.f32 	%f31, [_ZZ9kernel_86PfS_S_S_S_S_S_S_S_S_S_S_S_S_S_S_S_S_S_S_E5myVar+60];
	st.global.f32 	[%rd25+60], %f31;
	ld.shared.f32 	%f32, [_ZZ9kernel_86PfS_S_S_S_S_S_S_S_S_S_S_S_S_S_S_S_S_S_S_E5myVar+64];
	st.global.f32 	[%rd24+64], %f32;
	ld.shared.f32 	%f33, [_ZZ9kernel_86PfS_S_S_S_S_S_S_S_S_S_S_S_S_S_S_S_S_S_S_E5myVar+68];
	st.global.f32 	[%rd23+68], %f33;
	ld.shared.f32 	%f34, [_ZZ9kernel_86PfS_S_S_S_S_S_S_S_S_S_S_S_S_S_S_S_S_S_S_E5myVar+72];
	st.global.f32 	[%rd22+72], %f34;
	ld.shared.f32 	%f35, [_ZZ9kernel_86PfS_S_S_S_S_S_S_S_S_S_S_S_S_S_S_S_S_S_S_E5myVar+76];
	st.global.f32 	[%rd21+76], %f35;
	ret;

}
	// .globl	_Z9kernel_87PfS_S_S_S_S_S_S_S_S_S_S_S_S_S_S_S_S_S_S_
.visible .entry _Z9kernel_87PfS_S_S_S_S_S_S_S_S_S_S_S_S_S_S_S_S_S_S_(
	.param .u64 .ptr .align 1 _Z9kernel_87PfS_S_S_S_S_S_S_S_S_S_S_S_S_S_S_S_S_S_S__param_0,
	.param .u64 .ptr .align 1 _Z9kernel_87PfS_S_S_S_S_S_S_S_S_S_S_S_S_S_S_S_S_S_S__param_1,
	.param .u64 .ptr .align 1 _Z9kernel_87PfS_S_S_S_S_S_S_S_S_S_S_S_S_S_S_S_S_S_S__param_2,
	.param .u64 .ptr .align 1 _Z9kernel_87PfS_S_S_S_S_S_S_S_S_S_S_S_S_S_S_S_S_S_S__param_3,
	.param .u64 .ptr .align 1 _Z9kernel_87PfS_S_S_S_S_S_S_S_S_S_S_S_S_S_S_S_S_S_S__param_4,
	.param .u64 .ptr .align 1 _Z9kernel_87PfS_S_S_S_S_S_S_S_S_S_S_S_S_S_S_S_S_S_S__param_5,
	.param .u64 .ptr .align 1 _Z9kernel_87PfS_S_S_S_S_S_S_S_S_S_S_S_S_S_S_S_S_S_S__param_6,
	.param .u64 .ptr .align 1 _Z9kernel_87PfS_S_S_S_S_S_S_S_S_S_S_S_S_S_S_S_S_S_S__param_7,
	.param .u64 .ptr .align 1 _Z9kernel_87PfS_S_S_S_S_S_S_S_S_S_S_S_S_S_S_S_S_S_S__param_8,
	.param .u64 .ptr .align 1 _Z9kernel_87PfS_S_S_S_S_S_S_S_S_S_S_S_S_S_S_S_S_S_S__param_9,
	.param .u64 .ptr .align 1 _Z9kernel_87PfS_S_S_S_S_S_S_S_S_S_S_S_S_S_S_S_S_S_S__param_10,
	.param .u64 .ptr .align 1 _Z9kernel_87PfS_S_S_S_S_S_S_S_S_S_S_S_S_S_S_S_S_S_S__param_11,
	.param .u64 .ptr .align 1 _Z9kernel_87PfS_S_S_S_S_S_S_S_S_S_S_S_S_S_S_S_S_S_S__param_12,
	.param .u64 .ptr .align 1 _Z9kernel_87PfS_S_S_S_S_S_S_S_S_S_S_S_S_S_S_S_S_S_S__param_13,
	.param .u64 .ptr .align 1 _Z9kernel_87PfS_S_S_S_S_S_S_S_S_S_S_S_S_S_S_S_S_S_S__param_14,
	.param .u64 .ptr .align 1 _Z9kernel_87PfS_S_S_S_S_S_S_S_S_S_S_S_S_S_S_S_S_S_S__param_15,
	.param .u64 .ptr .align 1 _Z9kernel_87PfS_S_S_S_S_S_S_S_S_S_S_S_S_S_S_S_S_S_S__param_16,
	.param .u64 .ptr .align 1 _Z9kernel_87PfS_S_S_S_S_S_S_S_S_S_S_S_S_S_S_S_S_S_S__param_17,
	.param .u64 .ptr .align 1 _Z9kernel_87PfS_S_S_S_S_S_S_S_S_S_S_S_S_S_S_S_S_S_S__param_18,
	.param .u64 .ptr .align 1 _Z9kernel_87PfS_S_S_S_S_S_S_S_S_S_S_S_S_S_S_S_S_S_S__param_19
)
{
	.reg .b32 	%r<5>;
	.reg .b32 	%f<36>;
	.reg .b64 	%rd<41>;
	.reg .b64 	%fd<21>;
	// demoted variable
	.shared .align 4 .b8 _ZZ9kernel_87PfS_S_S_S_S_S_S_S_S_S_S_S_S_S_S_S_S_S_S_E5myVar[4096];
	ld.param.u64 	%rd1, [_Z9kernel_87PfS_S_S_S_S_S_S_S_S_S_S_S_S_S_S_S_S_S_S__param_0];
	ld.param.u64 	%rd2, [_Z9kernel_87PfS_S_S_S_S_S_S_S_S_S_S_S_S_S_S_S_S_S_S__param_1];
	ld.param.u64 	%rd3, [_Z9kernel_87PfS_S_S_S_S_S_S_S_S_S_S_S_S_S_S_S_S_S_S__param_2];
	ld.param.u64 	%rd4, [_Z9kernel_87PfS_S_S_S_S_S_S_S_S_S_S_S_S_S_S_S_S_S_S__param_3];
	ld.param.u64 	%rd5, [_Z9kernel_87PfS_S_S_S_S_S_S_S_S_S_S_S_S_S_S_S_S_S_S__param_4];
	ld.param.u64 	%rd6, [_Z9kernel_87PfS_S_S_S_S_S_S_S_S_S_S_S_S_S_S_S_S_S_S__param_5];
	ld.param.u64 	%rd7, [_Z9kernel_87PfS_S_S_S_S_S_S_S_S_S_S_S_S_S_S_S_S_S_S__param_6];
	ld.param.u64 	%rd8, [_Z9kernel_87PfS_S_S_S_S_S_S_S_S_S_S_S_S_S_S_S_S_S_S__param_7];
	ld.param.u64 	%rd9, [_Z9kernel_87PfS_S_S_S_S_S_S_S_S_S_S_S_S_S_S_S_S_S_S__param_8];
	ld.param.u64 	%rd10, [_Z9kernel_87PfS_S_S_S_S_S_S_S_S_S_S_S_S_S_S_S_S_S_S__param_9];
	ld.param.u64 	%rd11, [_Z9kernel_87PfS_S_S_S_S_S_S_S_S_S_S_S_S_S_S_S_S_S_S__param_10];
	ld.param.u64 	%rd12, [_Z9kernel_87PfS_S_S_S_S_S_S_S_S_S_S_S_S_S_S_S_S_S_S__param_11];
	ld.param.u64 	%rd13, [_Z9kernel_87PfS_S_S_S_S_S_S_S_S_S_S_S_S_S_S_S_S_S_S__param_12];
	ld.param.u64 	%rd14, [_Z9kernel_87PfS_S_S_S_S_S_S_S_S_S_S_S_S_S_S_S_S_S_S__param_13];
	ld.param.u64 	%rd15, [_Z9kernel_87PfS_S_S_S_S_S_S_S_S_S_S_S_S_S_S_S_S_S_S__param_14];
	ld.param.u64 	%rd16, [_Z9kernel_87PfS_S_S_S_S_S_S_S_S_S_S_S_S_S_S_S_S_S_S__param_15];
	ld.param.u64 	%rd17, [_Z9kernel_87PfS_S_S_S_S_S_S_S_S_S_S_S_S_S_S_S_S_S_S__param_16];
	ld.param.u64 	%rd18, [_Z9kernel_87PfS_S_S_S_S_S_S_S_S_S_S_S_S_S_S_S_S_S_S__param_17];
	ld.param.u64 	%rd19, [_Z9kernel_87PfS_S_S_S_S_S_S_S_S_S_S_S_S_S_S_S_S_S_S__param_18];
	ld.param.u64 	%rd20, [_Z9kernel_87PfS_S_S_S_S_S_S_S_S_S_S_S_S_S_S_S_S_S_S__param_19];
	cvta.to.global.u64 	%rd21, %rd20;
	cvta.to.global.u64 	%rd22, %rd19;
	cvta.to.global.u64 	%rd23, %rd18;
	cvta.to.global.u64 	%rd24, %rd17;
	cvta.to.global.u64 	%rd25, %rd16;
	cvta.to.global.u64 	%rd26, %rd15;
	cvta.to.global.u64 	%rd27, %rd14;
	cvta.to.global.u64 	%rd28, %rd13;
	cvta.to.global.u64 	%rd29, %rd12;
	cvta.to.global.u64 	%rd30, %rd11;
	cvta.to.global.u64 	%rd31, %rd10;
	cvta.to.global.u64 	%rd32, %rd9;
	cvta.to.global.u64 	%rd33, %rd8;
	cvta.to.global.u64 	%rd34, %rd7;
	cvta.to.global.u64 	%rd35, %rd6;
	cvta.to.global.u64 	%rd36, %rd5;
	cvta.to.global.u64 	%rd37, %rd4;
	cvta.to.global.u64 	%rd38, %rd3;
	cvta.to.global.u64 	%rd39, %rd2;
	cvta.to.global.u64 	%rd40, %rd1;
	mov.u32 	%r1, %tid.x;
	shl.b32 	%r2, %r1, 2;
	mov.u32 	%r3, _ZZ9kernel_87PfS_S_S_S_S_S_S_S_S_S_S_S_S_S_S_S_S_S_S_E5myVar;
	add.s32 	%r4, %r3, %r2;
	ld.shared.f32 	%f1, [%r4];
	cvt.f64.f32 	%fd1, %f1;
	mul.f64 	%fd2, %fd1, 0d4031D1756C93A711;
	cvt.rn.f32.f64 	%f2, %fd2;
	st.shared.f32 	[_ZZ9kernel_87PfS_S_S_S_S_S_S_S_S_S_S_S_S_S_S_S_S_S_S_E5myVar], %f2;
	ld.shared.f32 	%f3, [%r4];
	cvt.f64.f32 	%fd3, %f3;
	mul.f64 	%fd4, %fd3, 0d40314AD916872B02;
	cvt.rn.f32.f64 	%f4, %fd4;
	st.shared.f32 	[_ZZ9kernel_87PfS_S_S_S_S_S_S_S_S_S_S_S_S_S_S_S_S_S_S_E5myVar+28], %f4;
	ld.shared.f32 	%f5, [%r4];
	cvt.f64.f32 	%fd5, %f5;
	mul.f64 	%fd6, %fd5, 0d4022D11EA78AF3E4;
	cvt.rn.f32.f64 	%f6, %fd6;
	st.shared.f32 	[_ZZ9kernel_87PfS_S_S_S_S_S_S_S_S_S_S_S_S_S_S_S_S_S_S_E5myVar+12], %f6;
	ld.shared.f32 	%f7, [%r4];
	cvt.f64.f32 	%fd7, %f7;
	mul.f64 	%fd8, %fd7, 0d4041E4DA98676A72;
	cvt.rn.f32.f64 	%f8, %fd8;
	st.shared.f32 	[_ZZ9kernel_87PfS_S_S_S_S_S_S_S_S_S_S_S_S_S_S_S_S_S_S_E5myVar], %f8;
	ld.shared.f32 	%f9, [%r4];
	cvt.f64.f32 	%fd9, %f9;
	mul.f64 	%fd10, %fd9, 0d403F93AC710CB296;
	cvt.rn.f32.f64 	%f10, %fd10;
	st.shared.f32 	[_ZZ9kernel_87PfS_S_S_S_S_S_S_S_S_S_S_S_S_S_S_S_S_S_S_E5myVar+28], %f10;
	ld.shared.f32 	%f11, [%r4];
	cvt.f64.f32 	%fd11, %f11;
	mul.f64 	%fd12, %fd11, 0d4045A6B039EF0F17;
	cvt.rn.f32.f64 	%f12, %fd12;
	st.shared.f32 	[_ZZ9kernel_87PfS_S_S_S_S_S_S_S_S_S_S_S_S_S_S_S_S_S_S_E5myVar], %f12;
	ld.shared.f32 	%f13, [%r4];
	cvt.f64.f32 	%fd13, %f13;
	mul.f64 	%fd14, %fd13, 0d4046CA5753A3EC03;
	cvt.rn.f32.f64 	%f14, %fd14;
	st.shared.f32 	[_ZZ9kernel_87PfS_S_S_S_S_S_S_S_S_S_S_S_S_S_S_S_S_S_S_E5myVar+20], %f14;
	ld.shared.f32 	%f15, [%r4];
	cvt.f64.f32 	%fd15, %f15;
	mul.f64 	%fd16, %fd15, 0d404366372E6A7696;
	cvt.rn.f32.f64 	%f16, %fd16;
	st.shared.f32 	[_ZZ9kernel_87PfS_S_S_S_S_S_S_S_S_S_S_S_S_S_S_S_S_S_S_E5myVar+20], %f16;
	ld.shared.f32 	%f17, [%r4];
	cvt.f64.f32 	%fd17, %f17;
	mul.f64 	%fd18, %fd17, 0d40306930489D27C4;
	cvt.rn.f32.f64 	%f18, %fd18;
	st.shared.f32 	[_ZZ9kernel_87PfS_S_S_S_S_S_S_S_S_S_S_S_S_S_S_S_S_S_S_E5myVar], %f18;
	ld.shared.f32 	%f19, [%r4];
	cvt.f64.f32 	%fd19, %f19;
	mul.f64 	%fd20, %fd19, 0d402181A08BFC2225;
	cvt.rn.f32.f64 	%f20, %fd20;
	st.shared.f32 	[_ZZ9kernel_87PfS_S_S_S_S_S_S_S_S_S_S_S_S_S_S_S_S_S_S_E5myVar+24], %f20;
	st.global.f32 	[%rd40], %f18;
	ld.shared.f32 	%f21, [_ZZ9kernel_87PfS_S_S_S_S_S_S_S_S_S_S_S_S_S_S_S_S_S_S_E5myVar+4];
	st.global.f32 	[%rd39+4], %f21;
	ld.shared.f32 	%f22, [_ZZ9kernel_87PfS_S_S_S_S_S_S_S_S_S_S_S_S_S_S_S_S_S_S_E5myVar+8];
	st.global.f32 	[%rd38+8], %f22;
	st.global.f32 	[%rd37+12], %f6;
	ld.shared.f32 	%f23, [_ZZ9kernel_87PfS_S_S_S_S_S_S_S_S_S_S_S_S_S_S_S_S_S_S_E5myVar+16];
	st.global.f32 	[%rd36+16], %f23;
	st.global.f32 	[%rd35+20], %f16;
	st.global.f32 	[%rd34+24], %f20;
	st.global.f32 	[%rd33+28], %f10;
	ld.shared.f32 	%f24, [_ZZ9kernel_87PfS_S_S_S_S_S_S_S_S_S_S_S_S_S_S_S_S_S_S_E5myVar+32];
	st.global.f32 	[%rd32+32], %f24;
	ld.shared.f32 	%f25, [_ZZ9kernel_87PfS_S_S_S_S_S_S_S_S_S_S_S_S_S_S_S_S_S_S_E5myVar+36];
	st.global.f32 	[%rd31+36], %f25;
	ld.shared.f32 	%f26, [_ZZ9kernel_87PfS_S_S_S_S_S_S_S_S_S_S_S_S_S_S_S_S_S_S_E5myVar+40];
	st.global.f32 	[%rd30+40], %f26;
	ld.shared.f32 	%f27, [_ZZ9kernel_87PfS_S_S_S_S_S_S_S_S_S_S_S_S_S_S_S_S_S_S_E5myVar+44];
	st.global.f32 	[%rd29+44], %f27;
	ld.shared.f32 	%f28, [_ZZ9kernel_87PfS_S_S_S_S_S_S_S_S_S_S_S_S_S_S_S_S_S_S_E5myVar+48];
	st.global.f32 	[%rd28+48], %f28;
	ld.shared.f32 	%f29, [_ZZ9kernel_87PfS_S_S_S_S_S_S_S_S_S_S_S_S_S_S_S_S_S_S_E5myVar+52];
	st.global.f32 	[%rd27+52], %f29;
	ld.shared.f32 	%f30, [_ZZ9kernel_87PfS_S_S_S_S_S_S_S_S_S_S_S_S_S_S_S_S_S_S_E5myVar+56];
	st.global.f32 	[%rd26+56], %f30;
	ld.shared.f32 	%f31, [_ZZ9kernel_87PfS_S_S_S_S_S_S_S_S_S_S_S_S_S_S_S_S_S_S_E5myVar+60];
	st.global.f32 	[%rd25+60], %f31;
	ld.shared.f32 	%f32, [_ZZ9kernel_87PfS_S_S_S_S_S_S_S_S_S_S_S_S_S_S_S_S_S_S_E5myVar+64];
	st.global.f32 	[%rd24+64], %f32;
	ld.shared.f32 	%f33, [_ZZ9kernel_87PfS_S_S_S_S_S_S_S_S_S_S_S_S_S_S_S_S_S_S_E5myVar+68];
	st.global.f32 	[%rd23+68], %f33;
	ld.shared.f32 	%f34, [_ZZ9kernel_87PfS_S_S_S_S_S_S_S_S_S_S_S_S_S_S_S_S_S_S_E5myVar+72];
	st.global.f32 	[%rd22+72], %f34;
	ld.shared.f32 	%f35, [_ZZ9kernel_87PfS_S_S_S_S_S_S_S_S_S_S_S_S_S_S_S_S_S_S_E5myVar+76];
	st.global.f32 	[%rd21+76], %f35;
	ret;

}
	// .globl	_Z9kernel_88PfS_S_S_S_S_S_S_S_S_S_S_S_S_S_S_S_S_S_S_
.visible .entry _Z9kernel_88PfS_S_S_S_S_S_S_S_S_S_S_S_S_S_S_S_S_S_S_(
	.param .u64 .ptr .align 1 _Z9kernel_88PfS_S_S_S_S_S_S_S_S_S_S_S_S_S_S_S_S_S_S__param_0,
	.param .u64 .ptr .align 1 _Z9kernel_88PfS_S_S_S_S_S_S_S_S_S_S_S_S_S_S_S_S_S_S__param_1,
	.param .u64 .ptr .align 1 _Z9kernel_88PfS_S_S_S_S_S_S_S_S_S_S_S_S_S_S_S_S_S_S__param_2,
	.param .u64 .ptr .align 1 _Z9kernel_88PfS_S_S_S_S_S_S_S_S_S_S_S_S_S_S_S_S_S_S__param_3,
	.param .u64 .ptr .align 1 _Z9kernel_88PfS_S_S_S_S_S_S_S_S_S_S_S_S_S_S_S_S_S_S__param_4,
	.param .u64 .ptr .align 1 _Z9kernel_88PfS_S_S_S_S_S_S_S_S_S_S_S_S_S_S_S_S_S_S__param_5,
	.param .u64 .ptr .align 1 _Z9kernel_88PfS_S_S_S_S_S_S_S_S_S_S_S_S_S_S_S_S_S_S__param_6,
	.param .u64 .ptr .align 1 _Z9kernel_88PfS_S_S_S_S_S_S_S_S_S_S_S_S_S_S_S_S_S_S__param_7,
	.param .u64 .ptr .align 1 _Z9kernel_88PfS_S_S_S_S_S_S_S_S_S_S_S_S_S_S_S_S_S_S__param_8,
	.param .u64 .ptr .align 1 _Z9kernel_88PfS_S_S_S_S_S_S_S_S_S_S_S_S_S_S_S_S_S_S__param_9,
	.param .u64 .ptr .align 1 _Z9kernel_88PfS_S_S_S_S_S_S_S_S_S_S_S_S_S_S_S_S_S_S__param_10,
	.param .u64 .ptr .align 1 _Z9kernel_88PfS_S_S_S_S_S_S_S_S_S_S_S_S_S_S_S_S_S_S__param_11,
	.param .u64 .ptr .align 1 _Z9kernel_88PfS_S_S_S_S_S_S_S_S_S_S_S_S_S_S_S_S_S_S__param_12,
	.param .u64 .ptr .align 1 _Z9kernel_88PfS_S_S_S_S_S_S_S_S_S_S_S_S_S_S_S_S_S_S__param_13,
	.param .u64 .ptr .align 1 _Z9kernel_88PfS_S_S_S_S_S_S_S_S_S_S_S_S_S_S_S_S_S_S__param_14,
	.param .u64 .ptr .align 1 _Z9kernel_88PfS_S_S_S_S_S_S_S_S_S_S_S_S_S_S_S_S_S_S__param_15,
	.param .u64 .ptr .align 1 _Z9kernel_88PfS_S_S_S_S_S_S_S_S_S_S_S_S_S_S_S_S_S_S__param_16,
	.param .u64 .ptr .align 1 _Z9kernel_88PfS_S_S_S_S_S_S_S_S_S_S_S_S_S_S_S_S_S_S__param_17,
	.param .u64 .ptr .align 1 _Z9kernel_88PfS_S_S_S_S_S_S_S_S_S_S_S_S_S_S_S_S_S_S__param_18,
	.param .u64 .ptr .align 1 _Z9kernel_88PfS_S_S_S_S_S_S_S_S_S_S_S_S_S_S_S_S_S_S__param_19
)
{
	.reg .b32 	%r<5>;
	.reg .b32 	%f<35>;
	.reg .b64 	%rd<41>;
	.reg .b64 	%fd<21>;
	// demoted variable
	.shared .align 4 .b8 _ZZ9kernel_88PfS_S_S_S_S_S_S_S_S_S_S_S_S_S_S_S_S_S_S_E5myVar[4096];
	ld.param.u64 	%rd1, [_Z9kernel_88PfS_S_S_S_S_S_S_S_S_S_S_S_S_S_S_S_S_S_S__param_0];
	ld.param.u64 	%rd2, [_Z9kernel_88PfS_S_S_S_S_S_S_S_S_S_S_S_S_S_S_S_S_S_S__param_1];
	ld.param.u64 	%rd3, [_Z9kernel_88PfS_S_S_S_S_S_S_S_S_S_S_S_S_S_S_S_S_S_S__param_2];
	ld.param.u64 	%rd4, [_Z9kernel_88PfS_S_S_S_S_S_S_S_S_S_S_S_S_S_S_S_S_S_S__param_3];
	ld.param.u64 	%rd5, [_Z9kernel_88PfS_S_S_S_S_S_S_S_S_S_S_S_S_S_S_S_S_S_S__param_4];
	ld.param.u64 	%rd6, [_Z9kernel_88PfS_S_S_S_S_S_S_S_S_S_S_S_S_S_S_S_S_S_S__param_5];
	ld.param.u64 	%rd7, [_Z9kernel_88PfS_S_S_S_S_S_S_S_S_S_S_S_S_S_S_S_S_S_S__param_6];
	ld.param.u64 	%rd8, [_Z9kernel_88PfS_S_S_S_S_S_S_S_S_S_S_S_S_S_S_S_S_S_S__param_7];
	ld.param.u64 	%rd9, [_Z9kernel_88PfS_S_S_S_S_S_S_S_S_S_S_S_S_S_S_S_S_S_S__param_8];
	ld.param.u64 	%rd10, [_Z9kernel_88PfS_S_S_S_S_S_S_S_S_S_S_S_S_S_S_S_S_S_S__param_9];
	ld.param.u64 	%rd11, [_Z9kernel_88PfS_S_S_S_S_S_S_S_S_S_S_S_S_S_S_S_S_S_S__param_10];
	ld.param.u64 	%rd12, [_Z9kernel_88PfS_S_S_S_S_S_S_S_S_S_S_S_S_S_S_S_S_S_S__param_11];
	ld.param.u64 	%rd13, [_Z9kernel_88PfS_S_S_S_S_S_S_S_S_S_S_S_S_S_S_S_S_S_S__param_12];
	ld.param.u64 	%rd14, [_Z9kernel_88PfS_S_S_S_S_S_S_S_S_S_S_S_S_S_S_S_S_S_S__param_13];
	ld.param.u64 	%rd15, [_Z9kernel_88PfS_S_S_S_S_S_S_S_S_S_S_S_S_S_S_S_S_S_S__param_14];
	ld.param.u64 	%rd16, [_Z9kernel_88PfS_S_S_S_S_S_S_S_S_S_S_S_S_S_S_S_S_S_S__param_15];
	ld.param.u64 	%rd17, [_Z9kernel_88PfS_S_S_S_S_S_S_S_S_S_S_S_S_S_S_S_S_S_S__param_16];
	ld.param.u64 	%rd18, [_Z9kernel_88PfS_S_S_S_S_S_S_S_S_S_S_S_S_S_S_S_S_S_S__param_17];
	ld.param.u64 	%rd19, [_Z9kernel_88PfS_S_S_S_S_S_S_S_S_S_S_S_S_S_S_S_S_S_S__param_18];
	ld.param.u64 	%rd20, [_Z9kernel_88PfS_S_S_S_S_S_S_S_S_S_S_S_S_S_S_S_S_S_S__param_19];
	cvta.to.global.u64 	%rd21, %rd20;
	cvta.to.global.u64 	%rd22, %rd19;
	cvta.to.global.u64 	%rd23, %rd18;
	cvta.to.global.u64 	%rd24, %rd17;
	cvta.to.global.u64 	%rd25, %rd16;
	cvta.to.global.u64 	%rd26, %rd15;
	cvta.to.global.u64 	%rd27, %rd14;
	cvta.to.global.u64 	%rd28, %rd13;
	cvta.to.global.u64 	%rd29, %rd12;
	cvta.to.global.u64 	%rd30, %rd11;
	cvta.to.global.u64 	%rd31, %rd10;
	cvta.to.global.u64 	%rd32, %rd9;
	cvta.to.global.u64 	%rd33, %rd8;
	cvta.to.global.u64 	%rd34, %rd7;
	cvta.to.global.u64 	%rd35, %rd6;
	cvta.to.global.u64 	%rd36, %rd5;
	cvta.to.global.u64 	%rd37, %rd4;
	cvta.to.global.u64 	%rd38, %rd3;
	cvta.to.global.u64 	%rd39, %rd2;
	cvta.to.global.u64 	%rd40, %rd1;
	mov.u32 	%r1, %tid.x;
	shl.b32 	%r2, %r1, 2;
	mov.u32 	%r3, _ZZ9kernel_88PfS_S_S_S_S_S_S_S_S_S_S_S_S_S_S_S_S_S_S_E5myVar;
	add.s32 	%r4, %r3, %r2;
	ld.shared.f32 	%f1, [%r4];
	cvt.f64.f32 	%fd1, %f1;
	mul.f64 	%fd2, %fd1, 0d400A6B69552E2FBE;
	cvt.rn.f32.f64 	%f2, %fd2;
	st.shared.f32 	[_ZZ9kernel_88PfS_S_S_S_S_S_S_S_S_S_S_S_S_S_S_S_S_S_S_E5myVar+28], %f2;
	ld.shared.f32 	%f3, [%r4];
	cvt.f64.f32 	%fd3, %f3;
	mul.f64 	%fd4, %fd3, 0d40406DF5BE5D9E41;
	cvt.rn.f32.f64 	%f4, %fd4;
	st.shared.f32 	[_ZZ9kernel_88PfS_S_S_S_S_S_S_S_S_S_S_S_S_S_S_S_S_S_S_E5myVar+32], %f4;
	ld.shared.f32 	%f5, [%r4];
	cvt.f64.f32 	%fd5, %f5;
	mul.f64 	%fd6, %fd5, 0d4018BBB59DDC1E79;
	cvt.rn.f32.f64 	%f6, %fd6;
	st.shared.f32 	[_ZZ9kernel_88PfS_S_S_S_S_S_S_S_S_S_S_S_S_S_S_S_S_S_S_E5myVar+20], %f6;
	ld.shared.f32 	%f7, [%r4];
	cvt.f64.f32 	%fd7, %f7;
	mul.f64 	%fd8, %fd7, 0d40415AF6598E10CF;
	cvt.rn.f32.f64 	%f8, %fd8;
	st.shared.f32 	[_ZZ9kernel_88PfS_S_S_S_S_S_S_S_S_S_S_S_S_S_S_S_S_S_S_E5myVar+32], %f8;
	ld.shared.f32 	%f9, [%r4];
	cvt.f64.f32 	%fd9, %f9;
	mul.f64 	%fd10, %fd9, 0d40428C501E2584F5;
	cvt.rn.f32.f64 	%f10, %fd10;
	st.shared.f32 	[_ZZ9kernel_88PfS_S_S_S_S_S_S_S_S_S_S_S_S_S_S_S_S_S_S_E5myVar+4], %f10;
	ld.shared.f32 	%f11, [%r4];
	cvt.f64.f32 	%fd11, %f11;
	mul.f64 	%fd12, %fd11, 0d4045946EB91B3F21;
	cvt.rn.f32.f64 	%f12, %fd12;
	st.shared.f32 	[_ZZ9kernel_88PfS_S_S_S_S_S_S_S_S_S_S_S_S_S_S_S_S_S_S_E5myVar+4], %f12;
	ld.shared.f32 	%f13, [%r4];
	cvt.f64.f32 	%fd13, %f13;
	mul.f64 	%fd14, %fd13, 0d402454E11DBCA969;
	cvt.rn.f32.f64 	%f14, %fd14;
	st.shared.f32 	[_ZZ9kernel_88PfS_S_S_S_S_S_S_S_S_S_S_S_S_S_S_S_S_S_S_E5myVar+32], %f14;
	ld.shared.f32 	%f15, [%r4];
	cvt.f64.f32 	%fd15, %f15;
	mul.f64 	%fd16, %fd15, 0d40474001797CC3A0;
	cvt.rn.f32.f64 	%f16, %fd16;
	st.shared.f32 	[_ZZ9kernel_88PfS_S_S_S_S_S_S_S_S_S_S_S_S_S_S_S_S_S_S_E5myVar+36], %f16;
	ld.shared.f32 	%f17, [%r4];
	cvt.f64.f32 	%fd17, %f17;
	mul.f64 	%fd18, %fd17, 0d403001CA3A4B5569;
	cvt.rn.f32.f64 	%f18, %fd18;
	st.shared.f32 	[_ZZ9kernel_88PfS_S_S_S_S_S_S_S_S_S_S_S_S_S_S_S_S_S_S_E5myVar+12], %f18;
	ld.shared.f32 	%f19, [%r4];
	cvt.f64.f32 	%fd19, %f19;
	mul.f64 	%fd20, %fd19, 0d4021D17460242D06;
	cvt.rn.f32.f64 	%f20, %fd20;
	st.shared.f32 	[_ZZ9kernel_88PfS_S_S_S_S_S_S_S_S_S_S_S_S_S_S_S_S_S_S_E5myVar+32], %f20;
	ld.shared.f32 	%f21, [_ZZ9kernel_88PfS_S_S_S_S_S_S_S_S_S_S_S_S_S_S_S_S_S_S_E5myVar];
	st.global.f32 	[%rd40], %f21;
	st.global.f32 	[%rd39+4], %f12;
	ld.shared.f32 	%f22, [_ZZ9kernel_88PfS_S_S_S_S_S_S_S_S_S_S_S_S_S_S_S_S_S_S_E5myVar+8];
	st.global.f32 	[%rd38+8], %f22;
	st.global.f32 	[%rd37+12], %f18;
	ld.shared.f32 	%f23, [_ZZ9kernel_88PfS_S_S_S_S_S_S_S_S_S_S_S_S_S_S_S_S_S_S_E5myVar+16];
	st.global.f32 	[%rd36+16], %f23;
	st.global.f32 	[%rd35+20], %f6;
	ld.shared.f32 	%f24, [_ZZ9kernel_88PfS_S_S_S_S_S_S_S_S_S_S_S_S_S_S_S_S_S_S_E5myVar+24];
	st.global.f32 	[%rd34+24], %f24;
	st.global.f32 	[%rd33+28], %f2;
	st.global.f32 	[%rd32+32], %f20;
	st.global.f32 	[%rd31+36], %f16;
	ld.shared.f32 	%f25, [_ZZ9kernel_88PfS_S_S_S_S_S_S_S_S_S_S_S_S_S_S_S_S_S_S_E5myVar+40];
	st.global.f32 	[%rd30+40], %f25;
	ld.shared.f32 	%f26, [_ZZ9kernel_88PfS_S_S_S_S_S_S_S_S_S_S_S_S_S_S_S_S_S_S_E5myVar+44];
	st.global.f32 	[%rd29+44], %f26;
	ld.shared.f32 	%f27, [_ZZ9kernel_88PfS_S_S_S_S_S_S_S_S_S_S_S_S_S_S_S_S_S_S_E5myVar+48];
	st.global.f32 	[%rd28+48], %f27;
	ld.shared.f32 	%f28, [_ZZ9kernel_88PfS_S_S_S_S_S_S_S_S_S_S_S_S_S_S_S_S_S_S_E5myVar+52];
	st.global.f32 	[%rd27+52], %f28;
	ld.shared.f32 	%f29, [_ZZ9kernel_88PfS_S_S_S_S_S_S_S_S_S_S_S_S_S_S_S_S_S_S_E5myVar+56];
	st.global.f32 	[%rd26+56], %f29;
	ld.shared.f32 	%f30, [_ZZ9kernel_88PfS_S_S_S_S_S_S_S_S_S_S_S_S_S_S_S_S_S_S_E5myVar+60];
	st.global.f32 	[%rd25+60], %f30;
	ld.shared.f32 	%f31, [_ZZ9kernel_88PfS_S_S_S_S_S_S_S_S_S_S_S_S_S_S_S_S_S_S_E5myVar+64];
	st.global.f32 	[%rd24+64], %f31;
	ld.shared.f32 	%f32, [_ZZ9kernel_88PfS_S_S_S_S_S_S_S_S_S_S_S_S_S_S_S_S_S_S_E5myVar+68];
	st.global.f32 	[%rd23+68], %f32;
	ld.shared.f32 	%f33, [_ZZ9kernel_88PfS_S_S_S_S_S_S_S_S_S_S_S_S_S_S_S_S_S_S_E5myVar+72];
	st.global.f32 	[%rd22+72], %f33;
	ld.shared.f32 	%f34, [_ZZ9kernel_88PfS_S_S_S_S_S_S_S_S_S_S_S_S_S_S_S_S_S_S_E5myVar+76];
	st.global.f32 	[%rd21+76], %f34;
	ret;

}
	// .globl	_Z9kernel_89PfS_S_S_S_S_S_S_S_S_S_S_S_S_S_S_S_S_S_S_
.visible .entry _Z9kernel_89PfS_S_S_S_S_S_S_S_S_S_S_S_S_S_S_S_S_S_S_(
	.param .u64 .ptr .align 1 _Z9kernel_89PfS_S_S_S_S_S_S_S_S_S_S_S_S_S_S_S_S_S_S__param_0,
	.param .u64 .ptr .align 1 _Z9kernel_89PfS_S_S_S_S_S_S_S_S_S_S_S_S_S_S_S_S_S_S__param_1,
	.param .u64 .ptr .align 1 _Z9kernel_89PfS_S_S_S_S_S_S_S_S_S_S_S_S_S_S_S_S_S_S__param_2,
	.param .u64 .ptr .align 1 _Z9kernel_89PfS_S_S_S_S_S_S_S_S_S_S_S_S_S_S_S_S_S_S__param_3,
	.param .u64 .ptr .align 1 _Z9kernel_89PfS_S_S_S_S_S_S_S_S_S_S_S_S_S_S_S_S_S_S__param_4,
	.param .u64 .ptr .align 1 _Z9kernel_89PfS_S_S_S_S_S_S_S_S_S_S_S_S_S_S_S_S_S_S__param_5,
	.param .u64 .ptr .align 1 _Z9kernel_89PfS_S_S_S_S_S_S_S_S_S_S_S_S_S_S_S_S_S_S__param_6,
	.param .u64 .ptr .align 1 _Z9kernel_89PfS_S_S_S_S_S_S_S_S_S_S_S_S_S_S_S_S_S_S__param_7,
	.param .u64 .ptr .align 1 _Z9kernel_89PfS_S_S_S_S_S_S_S_S_S_S_S_S_S_S_S_S_S_S__param_8,
	.param .u64 .ptr .align 1 _Z9kernel_89PfS_S_S_S_S_S_S_S_S_S_S_S_S_S_S_S_S_S_S__param_9,
	.param .u64 .ptr .align 1 _Z9kernel_89PfS_S_S_S_S_S_S_S_S_S_S_S_S_S_S_S_S_S_S__param_10,
	.param .u64 .ptr .align 1 _Z9kernel_89PfS_S_S_S_S_S_S_S_S_S_S_S_S_S_S_S_S_S_S__param_11,
	.param .u64 .ptr .align 1 _Z9kernel_89PfS_S_S_S_S_S_S_S_S_S_S_S_S_S_S_S_S_S_S__param_12,
	.param .u64 .ptr .align 1 _Z9kernel_89PfS_S_S_S_S_S_S_S_S_S_S_S_S_S_S_S_S_S_S__param_13,
	.param .u64 .ptr .align 1 _Z9kernel_89PfS_S_S_S_S_S_S_S_S_S_S_S_S_S_S_S_S_S_S__param_14,
	.param .u64 .ptr .align 1 _Z9kernel_89PfS_S_S_S_S_S_S_S_S_S_S_S_S_S_S_S_S_S_S__param_15,
	.param .u64 .ptr .align 1 _Z9kernel_89PfS_S_S_S_S_S_S_S_S_S_S_S_S_S_S_S_S_S_S__param_16,
	.param .u64 .ptr .align 1 _Z9kernel_89PfS_S_S_S_S_S_S_S_S_S_S_S_S_S_S_S_S_S_S__param_17,
	.param .u64 .ptr .align 1 _Z9kernel_89PfS_S_S_S_S_S_S_S_S_S_S_S_S_S_S_S_S_S_S__param_18,
	.param .u64 .ptr .align 1 _Z9kernel_89PfS_S_S_S_S_S_S_S_S_S_S_S_S_S_S_S_S_S_S__param_19
)
{
	.reg .b32 	%r<5>;
	.reg .b32 	%f<36>;
	.reg .b64 	%rd<41>;
	.reg .b64 	%fd<21>;
	// demoted variable
	.shared .align 4 .b8 _ZZ9kernel_89PfS_S_S_S_S_S_S_S_S_S_S_S_S_S_S_S_S_S_S_E5myVar[4096];
	ld.param.u64 	%rd1, [_Z9kernel_89PfS_S_S_S_S_S_S_S_S_S_S_S_S_S_S_S_S_S_S__param_0];
	ld.param.u64 	%rd2, [_Z9kernel_89PfS_S_S_S_S_S_S_S_S_S_S_S_S_S_S_S_S_S_S__param_1];
	ld.param.u64 	%rd3, [_Z9kernel_89PfS_S_S_S_S_S_S_S_S_S_S_S_S_S_S_S_S_S_S__param_2];
	ld.param.u64 	%rd4, [_Z9kernel_89PfS_S_S_S_S_S_S_S_S_S_S_S_S_S_S_S_S_S_S__param_3];
	ld.param.u64 	%rd5, [_Z9kernel_89PfS_S_S_S_S_S_S_S_S_S_S_S_S_S_S_S_S_S_S__param_4];
	ld.param.u64 	%rd6, [_Z9kernel_89PfS_S_S_S_S_S_S_S_S_S_S_S_S_S_S_S_S_S_S__param_5];
	ld.param.u64 	%rd7, [_Z9kernel_89PfS_S_S_S_S_S_S_S_S_S_S_S_S_S_S_S_S_S_S__param_6];
	ld.param.u64 	%rd8, [_Z9kernel_89PfS_S_S_S_S_S_S_S_S_S_S_S_S_S_S_S_S_S_S__param_7];
	ld.param.u64 	%rd9, [_Z9kernel_89PfS_S_S_S_S_S_S_S_S_S_S_S_S_S_S_S_S_S_S__param_8];
	ld.param.u64 	%rd10, [_Z9kernel_89PfS_S_S_S_S_S_S_S_S_S_S_S_S_S_S_S_S_S_S__param_9];
	ld.param.u64 	%rd11, [_Z9kernel_89PfS_S_S_S_S_S_S_S_S_S_S_S_S_S_S_S_S_S_S__param_10];
	ld.param.u64 	%rd12, [_Z9kernel_89PfS_S_S_S_S_S_S_S_S_S_S_S_S_S_S_S_S_S_S__param_11];
	ld.param.u64 	%rd13, [_Z9kernel_89PfS_S_S_S_S_S_S_S_S_S_S_S_S_S_S_S_S_S_S__param_12];
	ld.param.u64 	%rd14, [_Z9kernel_89PfS_S_S_S_S_S_S_S_S_S_S_S_S_S_S_S_S_S_S__param_13];
	ld.param.u64 	%rd15, [_Z9kernel_89PfS_S_S_S_S_S_S_S_S_S_S_S_S_S_S_S_S_S_S__param_14];
	ld.param.u64 	%rd16, [_Z9kernel_89PfS_S_S_S_S_S_S_S_S_S_S_S_S_S_S_S_S_S_S__param_15];
	ld.param.u64 	%rd17, [_Z9kernel_89PfS_S_S_S_S_S_S_S_S_S_S_S_S_S_S_S_S_S_S__param_16];
	ld.param.u64 	%rd18, [_Z9kernel_89PfS_S_S_S_S_S_S_S_S_S_S_S_S_S_S_S_S_S_S__param_17];
	ld.param.u64 	%rd19, [_Z9kernel_89PfS_S_S_S_S_S_S_S_S_S_S_S_S_S_S_S_S_S_S__param_18];
	ld.param.u64 	%rd20, [_Z9kernel_89PfS_S_S_S_S_S_S_S_S_S_S_S_S_S_S_S_S_S_S__param_19];
	cvta.to.global.u64 	%rd21, %rd20;
	cvta.to.global.u64 	%rd22, %rd19;
	cvta.to.global.u64 	%rd23, %rd18;
	cvta.to.global.u64 	%rd24, %rd17;
	cvta.to.global.u64 	%rd25, %rd16;
	cvta.to.global.u64 	%rd26, %rd15;
	cvta.to.global.u64 	%rd27, %rd14;
	cvta.to.global.u64 	%rd28, %rd13;
	cvta.to.global.u64 	%rd29, %rd12;
	cvta.to.global.u64 	%rd30, %rd11;
	cvta.to.global.u64 	%rd31, %rd10;
	cvta.to.global.u64 	%rd32, %rd9;
	cvta.to.global.u64 	%rd33, %rd8;
	cvta.to.global.u64 	%rd34, %rd7;
	cvta.to.global.u64 	%rd35, %rd6;
	cvta.to.global.u64 	%rd36, %rd5;
	cvta.to.global.u64 	%rd37, %rd4;
	cvta.to.global.u64 	%rd38, %rd3;
	cvta.to.global.u64 	%rd39, %rd2;
	cvta.to.global.u64 	%rd40, %rd1;
	mov.u32 	%r1, %tid.x;
	shl.b32 	%r2, %r1, 2;
	mov.u32 	%r3, _ZZ9kernel_89PfS_S_S_S_S_S_S_S_S_S_S_S_S_S_S_S_S_S_S_E5myVar;
	add.s32 	%r4, %r3, %r2;
	ld.shared.f32 	%f1, [%r4];
	cvt.f64.f32 	%fd1, %f1;
	mul.f64 	%fd2, %fd1, 0d4021C4DEC1C1D6D0;
	cvt.rn.f32.f64 	%f2, %fd2;
	st.shared.f32 	[_ZZ9kernel_89PfS_S_S_S_S_S_S_S_S_S_S_S_S_S_S_S_S_S_S_E5myVar+8], %f2;
	ld.shared.f32 	%f3, [%r4];
	cvt.f64.f32 	%fd3, %f3;
	mul.f64 	%fd4, %fd3, 0d403AD5F10667F90E;
	cvt.rn.f32.f64 	%f4, %fd4;
	st.shared.f32 	[_ZZ9kernel_89PfS_S_S_S_S_S_S_S_S_S_S_S_S_S_S_S_S_S_S_E5myVar+8], %f4;
	ld.shared.f32 	%f5, [%r4];
	cvt.f64.f32 	%fd5, %f5;
	mul.f64 	%fd6, %fd5, 0d4038C9B09A671EF3;
	cvt.rn.f32.f64 	%f6, %fd6;
	st.shared.f32 	[_ZZ9kernel_89PfS_S_S_S_S_S_S_S_S_S_S_S_S_S_S_S_S_S_S_E5myVar+36], %f6;
	ld.shared.f32 	%f7, [%r4];
	cvt.f64.f32 	%fd7, %f7;
	mul.f64 	%fd8, %fd7, 0d4026E54024B33DB0;
	cvt.rn.f32.f64 	%f8, %fd8;
	st.shared.f32 	[_ZZ9kernel_89PfS_S_S_S_S_S_S_S_S_S_S_S_S_S_S_S_S_S_S_E5myVar+36], %f8;
	ld.shared.f32 	%f9, [%r4];
	cvt.f64.f32 	%fd9, %f9;
	mul.f64 	%fd10, %fd9, 0d40477D6228134480;
	cvt.rn.f32.f64 	%f10, %fd10;
	st.shared.f32 	[_ZZ9kernel_89PfS_S_S_S_S_S_S_S_S_S_S_S_S_S_S_S_S_S_S_E5myVar+20], %f10;
	ld.shared.f32 	%f11, [%r4];
	cvt.f64.f32 	%fd11, %f11;
	mul.f64 	%fd12, %fd11, 0d40254D64D7F0ED3E;
	cvt.rn.f32.f64 	%f12, %fd12;
	st.shared.f32 	[_ZZ9kernel_89PfS_S_S_S_S_S_S_S_S_S_S_S_S_S_S_S_S_S_S_E5myVar+20], %f12;
	ld.shared.f32 	%f13, [%r4];
	cvt.f64.f32 	%fd13, %f13;
	mul.f64 	%fd14, %fd13, 0d4009F1D3ED527E52;
	cvt.rn.f32.f64 	%f14, %fd14;
	st.shared.f32 	[_ZZ9kernel_89PfS_S_S_S_S_S_S_S_S_S_S_S_S_S_S_S_S_S_S_E5myVar+28], %f14;
	ld.shared.f32 	%f15, [%r4];
	cvt.f64.f32 	%fd15, %f15;
	mul.f64 	%fd16, %fd15, 0d403F2A2C77574F72;
	cvt.rn.f32.f64 	%f16, %fd16;
	st.shared.f32 	[_ZZ9kernel_89PfS_S_S_S_S_S_S_S_S_S_S_S_S_S_S_S_S_S_S_E5myVar+8], %f16;
	ld.shared.f32 	%f17, [%r4];
	cvt.f64.f32 	%fd17, %f17;
	mul.f64 	%fd18, %fd17, 0d40426CA3400B88CA;
	cvt.rn.f32.f64 	%f18, %fd18;
	st.shared.f32 	[_ZZ9kernel_89PfS_S_S_S_S_S_S_S_S_S_S_S_S_S_S_S_S_S_S_E5myVar+20], %f18;
	ld.shared.f32 	%f19, [%r4];
	cvt.f64.f32 	%fd19, %f19;
	mul.f64 	%fd20, %fd19, 0d4024C892CCF6BE38;
	cvt.rn.f32.f64 	%f20, %fd20;
	st.shared.f32 	[_ZZ9kernel_89PfS_S_S_S_S_S_S_S_S_S_S_S_S_S_S_S_S_S_S_E5myVar+32], %f20;
	ld.shared.f32 	%f21, [_ZZ9kernel_89PfS_S_S_S_S_S_S_S_S_S_S_S_S_S_S_S_S_S_S_E5myVar];
	st.global.f32 	[%rd40], %f21;
	ld.shared.f32 	%f22, [_ZZ9kernel_89PfS_S_S_S_S_S_S_S_S_S_S_S_S_S_S_S_S_S_S_E5myVar+4];
	st.global.f32 	[%rd39+4], %f22;
	st.global.f32 	[%rd38+8], %f16;
	ld.shared.f32 	%f23, [_ZZ9kernel_89PfS_S_S_S_S_S_S_S_S_S_S_S_S_S_S_S_S_S_S_E5myVar+12];
	st.global.f32 	[%rd37+12], %f23;
	ld.shared.f32 	%f24, [_ZZ9kernel_89PfS_S_S_S_S_S_S_S_S_S_S_S_S_S_S_S_S_S_S_E5myVar+16];
	st.global.f32 	[%rd36+16], %f24;
	st.global.f32 	[%rd35+20], %f18;
	ld.shared.f32 	%f25, [_ZZ9kernel_89PfS_S_S_S_S_S_S_S_S_S_S_S_S_S_S_S_S_S_S_E5myVar+24];
	st.global.f32 	[%rd34+24], %f25;
	st.global.f32 	[%rd33+28], %f14;
	st.global.f32 	[%rd32+32], %f20;
	st.global.f32 	[%rd31+36], %f8;
	ld.shared.f32 	%f26, [_ZZ9kernel_89PfS_S_S_S_S_S_S_S_S_S_S_S_S_S_S_S_S_S_S_E5myVar+40];
	st.global.f32 	[%rd30+40], %f26;
	ld.shared.f32 	%f27, [_ZZ9kernel_89PfS_S_S_S_S_S_S_S_S_S_S_S_S_S_S_S_S_S_S_E5myVar+44];
	st.global.f32 	[%rd29+44], %f27;
	ld.shared.f32 	%f28, [_ZZ9kernel_89PfS_S_S_S_S_S_S_S_S_S_S_S_S_S_S_S_S_S_S_E5myVar+48];
	st.global.f32 	[%rd28+48], %f28;
	ld.shared.f32 	%f29, [_ZZ9kernel_89PfS_S_S_S_S_S_S_S_S_S_S_S_S_S_S_S_S_S_S_E5myVar+52];
	st.global.f32 	[%rd27+52], %f29;
	ld.shared.f32 	%f30, [_ZZ9kernel_89PfS_S_S_S_S_S_S_S_S_S_S_S_S_S_S_S_S_S_S_E5myVar+56];
	st.global.f32 	[%rd26+56], %f30;
	ld.shared.f32 	%f31, [_ZZ9kernel_89PfS_S_S_S_S_S_S_S_S_S_S_S_S_S_S_S_S_S_S_E5myVar+60];
	st.global.f32 	[%rd25+60], %f31;
	ld.shared.f32 	%f32, [_ZZ9kernel_89PfS_S_S_S_S_S_S_S_S_S_S_S_S_S_S_S_S_S_S_E5myVar+64];
	st.global.f32 	[%rd24+64], %f32;
	ld.shared.f32 	%f33, [_ZZ9kernel_89PfS_S_S_S_S_S_S_S_S_S_S_S_S_S_S_S_S_S_S_E5myVar+68];
	st.global.f32 	[%rd23+68], %f33;
	ld.shared.f32 	%f34, [_ZZ9kernel_89PfS_S_S_S_S_S_S_S_S_S_S_S_S_S_S_S_S_S_S_E5myVar+72];
	st.global.f32 	[%rd22+72], %f34;
	ld.shared.f32 	%f35, [_ZZ9kernel_89PfS_S_S_S_S_S_S_S_S_S_S_S_S_S_S_S_S_S_S_E5myVar+76];
	st.global.f32 	[%rd21+76], %f35;
	ret;

}
	// .globl	_Z9kernel_90PfS_S_S_S_S_S_S_S_S_S_S_S_S_S_S_S_S_S_S_
.visible .entry _Z9kernel_90PfS_S_S_S_S_S_S_S_S_S_S_S_S_S_S_S_S_S_S_(
	.param .u64 .ptr .align 1 _Z9kernel_90PfS_S_S_S_S_S_S_S_S_S_S_S_S_S_S_S_S_S_S__param_0,
	.param .u64 .ptr .align 1 _Z9kernel_90PfS_S_S_S_S_S_S_S_S_S_S_S_S_S_S_S_S_S_S__param_1,
	.param .u64 .ptr .align 1 _Z9kernel_90PfS_S_S_S_S_S_S_S_S_S_S_S_S_S_S_S_S_S_S__param_2,
	.param .u64 .ptr .align 1 _Z9kernel_90PfS_S_S_S_S_S_S_S_S_S_S_S_S_S_S_S_S_S_S__param_3,
	.param .u64 .ptr .align 1 _Z9kernel_90PfS_S_S_S_S_S_S_S_S_S_S_S_S_S_S_S_S_S_S__param_4,
	.param .u64 .ptr .align 1 _Z9kernel_90PfS_S_S_S_S_S_S_S_S_S_S_S_S_S_S_S_S_S_S__param_5,
	.param .u64 .ptr .align 1 _Z9kernel_90PfS_S_S_S_S_S_S_S_S_S_S_S_S_S_S_S_S_S_S__param_6,
	.param .u64 .ptr .align 1 _Z9kernel_90PfS_S_S_S_S_S_S_S_S_S_S_S_S_S_S_S_S_S_S__param_7,
	.param .u64 .ptr .align 1 _Z9kernel_90PfS_S_S_S_S_S_S_S_S_S_S_S_S_S_S_S_S_S_S__param_8,
	.param .u64 .ptr .align 1 _Z9kernel_90PfS_S_S_S_S_S_S_S_S_S_S_S_S_S_S_S_S_S_S__param_9,
	.param .u64 .ptr .align 1 _Z9kernel_90PfS_S_S_S_S_S_S_S_S_S_S_S_S_S_S_S_S_S_S__param_10,
	.param .u64 .ptr .align 1 _Z9kernel_90PfS_S_S_S_S_S_S_S_S_S_S_S_S_S_S_S_S_S_S__param_11,
	.param .u64 .ptr .align 1 _Z9kernel_90PfS_S_S_S_S_S_S_S_S_S_S_S_S_S_S_S_S_S_S__param_12,
	.param .u64 .ptr .align 1 _Z9kernel_90PfS_S_S_S_S_S_S_S_S_S_S_S_S_S_S_S_S_S_S__param_13,
	.param .u64 .ptr .align 1 _Z9kernel_90PfS_S_S_S_S_S_S_S_S_S_S_S_S_S_S_S_S_S_S__param_14,
	.param .u64 .ptr .align 1 _Z9kernel_90PfS_S_S_S_S_S_S_S_S_S_S_S_S_S_S_S_S_S_S__param_15,
	.param .u64 .ptr .align 1 _Z9kernel_90PfS_S_S_S_S_S_S_S_S_S_S_S_S_S_S_S_S_S_S__param_16,
	.param .u64 .ptr .align 1 _Z9kernel_90PfS_S_S_S_S_S_S_S_S_S_S_S_S_S_S_S_S_S_S__param_17,
	.param .u64 .ptr .align 1 _Z9kernel_90PfS_S_S_S_S_S_S_S_S_S_S_S_S_S_S_S_S_S_S__param_18,
	.param .u64 .ptr .align 1 _Z9kernel_90PfS_S_S_S_S_S_S_S_S_S_S_S_S_S_S_S_S_S_S__param_19
)
{
	.reg .b32 	%r<5>;
	.reg .b32 	%f<34>;
	.reg .b64 	%rd<41>;
	.reg .b64 	%fd<21>;
	// demoted variable
	.shared .align 4 .b8 _ZZ9kernel_90PfS_S_S_S_S_S_S_S_S_S_S_S_S_S_S_S_S_S_S_E5myVar[4096];
	ld.param.u64 	%rd1, [_Z9kernel_90PfS_S_S_S_S_S_S_S_S_S_S_S_S_S_S_S_S_S_S__param_0];
	ld.param.u64 	%rd2, [_Z9kernel_90PfS_S_S_S_S_S_S_S_S_S_S_S_S_S_S_S_S_S_S__param_1];
	ld.param.u64 	%rd3, [_Z9kernel_90PfS_S_S_S_S_S_S_S_S_S_S_S_S_S_S_S_S_S_S__param_2];
	ld.param.u64 	%rd4, [_Z9kernel_90PfS_S_S_S_S_S_S_S_S_S_S_S_S_S_S_S_S_S_S__param_3];
	ld.param.u64 	%rd5, [_Z9kernel_90PfS_S_S_S_S_S_S_S_S_S_S_S_S_S_S_S_S_S_S__param_4];
	ld.param.u64 	%rd6, [_Z9kernel_90PfS_S_S_S_S_S_S_S_S_S_S_S_S_S_S_S_S_S_S__param_5];
	ld.param.u64 	%rd7, [_Z9kernel_90PfS_S_S_S_S_S_S_S_S_S_S_S_S_S_S_S_S_S_S__param_6];
	ld.param.u64 	%rd8, [_Z9kernel_90PfS_S_S_S_S_S_S_S_S_S_S_S_S_S_S_S_S_S_S__param_7];
	ld.param.u64 	%rd9, [_Z9kernel_90PfS_S_S_S_S_S_S_S_S_S_S_S_S_S_S_S_S_S_S__param_8];
	ld.param.u64 	%rd10, [_Z9kernel_90PfS_S_S_S_S_S_S_S_S_S_S_S_S_S_S_S_S_S_S__param_9];
	ld.param.u64 	%rd11, [_Z9kernel_90PfS_S_S_S_S_S_S_S_S_S_S_S_S_S_S_S_S_S_S__param_10];
	ld.param.u64 	%rd12, [_Z9kernel_90PfS_S_S_S_S_S_S_S_S_S_S_S_S_S_S_S_S_S_S__param_11];
	ld.param.u64 	%rd13, [_Z9kernel_90PfS_S_S_S_S_S_S_S_S_S_S_S_S_S_S_S_S_S_S__param_12];
	ld.param.u64 	%rd14, [_Z9kernel_90PfS_S_S_S_S_S_S_S_S_S_S_S_S_S_S_S_S_S_S__param_13];
	ld.param.u64 	%rd15, [_Z9kernel_90PfS_S_S_S_S_S_S_S_S_S_S_S_S_S_S_S_S_S_S__param_14];
	ld.param.u64 	%rd16, [_Z9kernel_90PfS_S_S_S_S_S_S_S_S_S_S_S_S_S_S_S_S_S_S__param_15];
	ld.param.u64 	%rd17, [_Z9kernel_90PfS_S_S_S_S_S_S_S_S_S_S_S_S_S_S_S_S_S_S__param_16];
	ld.param.u64 	%rd18, [_Z9kernel_90PfS_S_S_S_S_S_S_S_S_S_S_S_S_S_S_S_S_S_S__param_17];
	ld.param.u64 	%rd19, [_Z9kernel_90PfS_S_S_S_S_S_S_S_S_S_S_S_S_S_S_S_S_S_S__param_18];
	ld.param.u64 	%rd20, [_Z9kernel_90PfS_S_S_S_S_S_S_S_S_S_S_S_S_S_S_S_S_S_S__param_19];
	cvta.to.global.u64 	%rd21, %rd20;
	cvta.to.global.u64 	%rd22, %rd19;
	cvta.to.global.u64 	%rd23, %rd18;
	cvta.to.global.u64 	%rd24, %rd17;
	cvta.to.global.u64 	%rd25, %rd16;
	cvta.to.global.u64 	%rd26, %rd15;
	cvta.to.global.u64 	%rd27, %rd14;
	cvta.to.global.u64 	%rd28, %rd13;
	cvta.to.global.u64 	%rd29, %rd12;
	cvta.to.global.u64 	%rd30, %rd11;
	cvta.to.global.u64 	%rd31, %rd10;
	cvta.to.global.u64 	%rd32, %rd9;
	cvta.to.global.u64 	%rd33, %rd8;
	cvta.to.global.u64 	%rd34, %rd7;
	cvta.to.global.u64 	%rd35, %rd6;
	cvta.to.global.u64 	%rd36, %rd5;
	cvta.to.global.u64 	%rd37, %rd4;
	cvta.to.global.u64 	%rd38, %rd3;
	cvta.to.global.u64 	%rd39, %rd2;
	cvta.to.global.u64 	%rd40, %rd1;
	mov.u32 	%r1, %tid.x;
	shl.b32 	%r2, %r1, 2;
	mov.u32 	%r3, _ZZ9kernel_90PfS_S_S_S_S_S_S_S_S_S_S_S_S_S_S_S_S_S_S_E5myVar;
	add.s32 	%r4, %r3, %r2;
	ld.shared.f32 	%f1, [%r4];
	cvt.f64.f32 	%fd1, %f1;
	mul.f64 	%fd2, %fd1, 0d40346B265ADD9C28;
	cvt.rn.f32.f64 	%f2, %fd2;
	st.shared.f32 	[_ZZ9kernel_90PfS_S_S_S_S_S_S_S_S_S_S_S_S_S_S_S_S_S_S_E5myVar+32], %f2;
	ld.shared.f32 	%f3, [%r4];
	cvt.f64.f32 	%fd3, %f3;
	mul.f64 	%fd4, %fd3, 0d40219AA6D2674081;
	cvt.rn.f32.f64 	%f4, %fd4;
	st.shared.f32 	[_ZZ9kernel_90PfS_S_S_S_S_S_S_S_S_S_S_S_S_S_S_S_S_S_S_E5myVar+36], %f4;
	ld.shared.f32 	%f5, [%r4];
	cvt.f64.f32 	%fd5, %f5;
	mul.f64 	%fd6, %fd5, 0d4045E85D41FA7653;
	cvt.rn.f32.f64 	%f6, %fd6;
	st.shared.f32 	[_ZZ9kernel_90PfS_S_S_S_S_S_S_S_S_S_S_S_S_S_S_S_S_S_S_E5myVar+28], %f6;
	ld.shared.f32 	%f7, [%r4];
	cvt.f64.f32 	%fd7, %f7;
	mul.f64 	%fd8, %fd7, 0d4046E1EFBF401C50;
	cvt.rn.f32.f64 	%f8, %fd8;
	st.shared.f32 	[_ZZ9kernel_90PfS_S_S_S_S_S_S_S_S_S_S_S_S_S_S_S_S_S_S_E5myVar+16], %f8;
	ld.shared.f32 	%f9, [%r4];
	cvt.f64.f32 	%fd9, %f9;
	mul.f64 	%fd10, %fd9, 0d402122AB8A5CE5B4;
	cvt.rn.f32.f64 	%f10, %fd10;
	st.shared.f32 	[_ZZ9kernel_90PfS_S_S_S_S_S_S_S_S_S_S_S_S_S_S_S_S_S_S_E5myVar+24], %f10;
	ld.shared.f32 	%f11, [%r4];
	cvt.f64.f32 	%fd11, %f11;
	mul.f64 	%fd12, %fd11, 0d403B47D1351159C5;
	cvt.rn.f32.f64 	%f12, %fd12;
	st.shared.f32 	[_ZZ9kernel_90PfS_S_S_S_S_S_S_S_S_S_S_S_S_S_S_S_S_S_S_E5myVar], %f12;
	ld.shared.f32 	%f13, [%r4];
	cvt.f64.f32 	%fd13, %f13;
	mul.f64 	%fd14, %fd13, 0d40464F7D84901D19;
	cvt.rn.f32.f64 	%f14, %fd14;
	st.shared.f32 	[_ZZ9kernel_90PfS_S_S_S_S_S_S_S_S_S_S_S_S_S_S_S_S_S_S_E5myVar+12], %f14;
	ld.shared.f32 	%f15, [%r4];
	cvt.f64.f32 	%fd15, %f15;
	mul.f64 	%fd16, %fd15, 0d404401CB039EF0F1;
	cvt.rn.f32.f64 	%f16, %fd16;
	st.shared.f32 	[_ZZ9kernel_90PfS_S_S_S_S_S_S_S_S_S_S_S_S_S_S_S_S_S_S_E5myVar+32], %f16;
	ld.shared.f32 	%f17, [%r4];
	cvt.f64.f32 	%fd17, %f17;
	mul.f64 	%fd18, %fd17, 0d401E8C7DA1EC4E72;
	cvt.rn.f32.f64 	%f18, %fd18;
	st.shared.f32 	[_ZZ9kernel_90PfS_S_S_S_S_S_S_S_S_S_S_S_S_S_S_S_S_S_S_E5myVar+24], %f18;
	ld.shared.f32 	%f19, [%r4];
	cvt.f64.f32 	%fd19, %f19;
	mul.f64 	%fd20, %fd19, 0d4025B9DA37EF5A96;
	cvt.rn.f32.f64 	%f20, %fd20;
	st.shared.f32 	[_ZZ9kernel_90PfS_S_S_S_S_S_S_S_S_S_S_S_S_S_S_S_S_S_S_E5myVar+16], %f20;
	st.global.f32 	[%rd40], %f12;
	ld.shared.f32 	%f21, [_ZZ9kernel_90PfS_S_S_S_S_S_S_S_S_S_S_S_S_S_S_S_S_S_S_E5myVar+4];
	st.global.f32 	[%rd39+4], %f21;
	ld.shared.f32 	%f22, [_ZZ9kernel_90PfS_S_S_S_S_S_S_S_S_S_S_S_S_S_S_S_S_S_S_E5myVar+8];
	st.global.f32 	[%rd38+8], %f22;
	st.global.f32 	[%rd37+12], %f14;
	st.global.f32 	[%rd36+16], %f20;
	ld.shared.f32 	%f23, [_ZZ9kernel_90PfS_S_S_S_S_S_S_S_S_S_S_S_S_S_S_S_S_S_S_E5myVar+20];
	st.global.f32 	[%rd35+20], %f23;
	st.global.f32 	[%rd34+24], %f18;
	st.global.f32 	[%rd33+28], %f6;
	st.global.f32 	[%rd32+32], %f16;
	st.global.f32 	[%rd31+36], %f4;
	ld.shared.f32 	%f24, [_ZZ9kernel_90PfS_S_S_S_S_S_S_S_S_S_S_S_S_S_S_S_S_S_S_E5myVar+40];
	st.global.f32 	[%rd30+40], %f24;
	ld.shared.f32 	%f25, [_ZZ9kernel_90PfS_S_S_S_S_S_S_S_S_S_S_S_S_S_S_S_S_S_S_E5myVar+44];
	st.global.f32 	[%rd29+44], %f25;
	ld.shared.f32 	%f26, [_ZZ9kernel_90PfS_S_S_S_S_S_S_S_S_S_S_S_S_S_S_S_S_S_S_E5myVar+48];
	st.global.f32 	[%rd28+48], %f26;
	ld.shared.f32 	%f27, [_ZZ9kernel_90PfS_S_S_S_S_S_S_S_S_S_S_S_S_S_S_S_S_S_S_E5myVar+52];
	st.global.f32 	[%rd27+52], %f27;
	ld.shared.f32 	%f28, [_ZZ9kernel_90PfS_S_S_S_S_S_S_S_S_S_S_S_S_S_S_S_S_S_S_E5myVar+56];
	st.global.f32 	[%rd26+56], %f28;
	ld.shared.f32 	%f29, [_ZZ9kernel_90PfS_S_S_S_S_S_S_S_S_S_S_S_S_S_S_S_S_S_S_E5myVar+60];
	st.global.f32 	[%rd25+60], %f29;
	ld.shared.f32 	%f30, [_ZZ9kernel_90PfS_S_S_S_S_S_S_S_S_S_S_S_S_S_S_S_S_S_S_E5myVar+64];
	st.global.f32 	[%rd24+64], %f30;
	ld.shared.f32 	%f31, [_ZZ9kernel_90PfS_S_S_S_S_S_S_S_S_S_S_S_S_S_S_S_S_S_S_E5myVar+68];
	st.global.f32 	[%rd23+68], %f31;
	ld.shared.f32 	%f32, [_ZZ9kernel_90PfS_S_S_S_S_S_S_S_S_S_S_S_S_S_S_S_S_S_S_E5myVar+72];
	st.global.f32 	[%rd22+72], %f32;
	ld.shared.f32 	%f33, [_ZZ9kernel_90PfS_S_S_S_S_S_S_S_S_S_S_S_S_S_S_S_S_S_S_E5myVar+76];
	st.global.f32 	[%rd21+76], %f33;
	ret;

}
	// .globl	_Z9kernel_91PfS_S_S_S_S_S_S_S_S_S_S_S_S_S_S_S_S_S_S_
.visible .entry _Z9kernel_91PfS_S_S_S_S_S_S_S_S_S_S_S_S_S_S_S_S_S_S_(
	.param .u64 .ptr .align 1 _Z9kernel_91PfS_S_S_S_S_S_S_S_S_S_S_S_S_S_S_S_S_S_S__param_0,
	.param .u64 .ptr .align 1 _Z9kernel_91PfS_S_S_S_S_S_S_S_S_S_S_S_S_S_S_S_S_S_S__param_1,
	.param .u64 .ptr .align 1 _Z9kernel_91PfS_S_S_S_S_S_S_S_S_S_S_S_S_S_S_S_S_S_S__param_2,
	.param .u64 .ptr .align 1 _Z9kernel_91PfS_S_S_S_S_S_S_S_S_S_S_S_S_S_S_S_S_S_S__param_3,
	.param .u64 .ptr .align 1 _Z9kernel_91PfS_S_S_S_S_S_S_S_S_S_S_S_S_S_S_S_S_S_S__param_4,
	.param .u64 .ptr .align 1 _Z9kernel_91PfS_S_S_S_S_S_S_S_S_S_S_S_S_S_S_S_S_S_S__param_5,
	.param .u64 .ptr .align 1 _Z9kernel_91PfS_S_S_S_S_S_S_S_S_S_S_S_S_S_S_S_S_S_S__param_6,
	.param .u64 .ptr .align 1 _Z9kernel_91PfS_S_S_S_S_S_S_S_S_S_S_S_S_S_S_S_S_S_S__param_7,
	.param .u64 .ptr .align 1 _Z9kernel_91PfS_S_S_S_S_S_S_S_S_S_S_S_S_S_S_S_S_S_S__param_8,
	.param .u64 .ptr .align 1 _Z9kernel_91PfS_S_S_S_S_S_S_S_S_S_S_S_S_S_S_S_S_S_S__param_9,
	.param .u64 .ptr .align 1 _Z9kernel_91PfS_S_S_S_S_S_S_S_S_S_S_S_S_S_S_S_S_S_S__param_10,
	.param .u64 .ptr .align 1 _Z9kernel_91PfS_S_S_S_S_S_S_S_S_S_S_S_S_S_S_S_S_S_S__param_11,
	.param .u64 .ptr .align 1 _Z9kernel_91PfS_S_S_S_S_S_S_S_S_S_S_S_S_S_S_S_S_S_S__param_12,
	.param .u64 .ptr .align 1 _Z9kernel_91PfS_S_S_S_S_S_S_S_S_S_S_S_S_S_S_S_S_S_S__param_13,
	.param .u64 .ptr .align 1 _Z9kernel_91PfS_S_S_S_S_S_S_S_S_S_S_S_S_S_S_S_S_S_S__param_14,
	.param .u64 .ptr .align 1 _Z9kernel_91PfS_S_S_S_S_S_S_S_S_S_S_S_S_S_S_S_S_S_S__param_15,
	.param .u64 .ptr .align 1 _Z9kernel_91PfS_S_S_S_S_S_S_S_S_S_S_S_S_S_S_S_S_S_S__param_16,
	.param .u64 .ptr .align 1 _Z9kernel_91PfS_S_S_S_S_S_S_S_S_S_S_S_S_S_S_S_S_S_S__param_17,
	.param .u64 .ptr .align 1 _Z9kernel_91PfS_S_S_S_S_S_S_S_S_S_S_S_S_S_S_S_S_S_S__param_18,
	.param .u64 .ptr .align 1 _Z9kernel_91PfS_S_S_S_S_S_S_S_S_S_S_S_S_S_S_S_S_S_S__param_19
)
{
	.reg .b32 	%r<5>;
	.reg .b32 	%f<36>;
	.reg .b64 	%rd<41>;
	.reg .b64 	%fd<21>;
	// demoted variable
	.shared .align 4 .b8 _ZZ9kernel_91PfS_S_S_S_S_S_S_S_S_S_S_S_S_S_S_S_S_S_S_E5myVar[4096];
	ld.param.u64 	%rd1, [_Z9kernel_91PfS_S_S_S_S_S_S_S_S_S_S_S_S_S_S_S_S_S_S__param_0];
	ld.param.u64 	%rd2, [_Z9kernel_91PfS_S_S_S_S_S_S_S_S_S_S_S_S_S_S_S_S_S_S__param_1];
	ld.param.u64 	%rd3, [_Z9kernel_91PfS_S_S_S_S_S_S_S_S_S_S_S_S_S_S_S_S_S_S__param_2];
	ld.param.u64 	%rd4, [_Z9kernel_91PfS_S_S_S_S_S_S_S_S_S_S_S_S_S_S_S_S_S_S__param_3];
	ld.param.u64 	%rd5, [_Z9kernel_91PfS_S_S_S_S_S_S_S_S_S_S_S_S_S_S_S_S_S_S__param_4];
	ld.param.u64 	%rd6, [_Z9kernel_91PfS_S_S_S_S_S_S_S_S_S_S_S_S_S_S_S_S_S_S__param_5];
	ld.param.u64 	%rd7, [_Z9kernel_91PfS_S_S_S_S_S_S_S_S_S_S_S_S_S_S_S_S_S_S__param_6];
	ld.param.u64 	%rd8, [_Z9kernel_91PfS_S_S_S_S_S_S_S_S_S_S_S_S_S_S_S_S_S_S__param_7];
	ld.param.u64 	%rd9, [_Z9kernel_91PfS_S_S_S_S_S_S_S_S_S_S_S_S_S_S_S_S_S_S__param_8];
	ld.param.u64 	%rd10, [_Z9kernel_91PfS_S_S_S_S_S_S_S_S_S_S_S_S_S_S_S_S_S_S__param_9];
	ld.param.u64 	%rd11, [_Z9kernel_91PfS_S_S_S_S_S_S_S_S_S_S_S_S_S_S_S_S_S_S__param_10];
	ld.param.u64 	%rd12, [_Z9kernel_91PfS_S_S_S_S_S_S_S_S_S_S_S_S_S_S_S_S_S_S__param_11];
	ld.param.u64 	%rd13, [_Z9kernel_91PfS_S_S_S_S_S_S_S_S_S_S_S_S_S_S_S_S_S_S__param_12];
	ld.param.u64 	%rd14, [_Z9kernel_91PfS_S_S_S_S_S_S_S_S_S_S_S_S_S_S_S_S_S_S__param_13];
	ld.param.u64 	%rd15, [_Z9kernel_91PfS_S_S_S_S_S_S_S_S_S_S_S_S_S_S_S_S_S_S__param_14];
	ld.param.u64 	%rd16, [_Z9kernel_91PfS_S_S_S_S_S_S_S_S_S_S_S_S_S_S_S_S_S_S__param_15];
	ld.param.u64 	%rd17, [_Z9kernel_91PfS_S_S_S_S_S_S_S_S_S_S_S_S_S_S_S_S_S_S__param_16];
	ld.param.u64 	%rd18, [_Z9kernel_91PfS_S_S_S_S_S_S_S_S_S_S_S_S_S_S_S_S_S_S__param_17];
	ld.param.u64 	%rd19, [_Z9kernel_91PfS_S_S_S_S_S_S_S_S_S_S_S_S_S_S_S_S_S_S__param_18];
	ld.param.u64 	%rd20, [_Z9kernel_91PfS_S_S_S_S_S_S_S_S_S_S_S_S_S_S_S_S_S_S__param_19];
	cvta.to.global.u64 	%rd21, %rd20;
	cvta.to.global.u64 	%rd22, %rd19;
	cvta.to.global.u64 	%rd23, %rd18;
	cvta.to.global.u64 	%rd24, %rd17;
	cvta.to.global.u64 	%rd25, %rd16;
	cvta.to.global.u64 	%rd26, %rd15;
	cvta.to.global.u64 	%rd27, %rd14;
	cvta.to.global.u64 	%rd28, %rd13;
	cvta.to.global.u64 	%rd29, %rd12;
	cvta.to.global.u64 	%rd30, %rd11;
	cvta.to.global.u64 	%rd31, %rd10;
	cvta.to.global.u64 	%rd32, %rd9;
	cvta.to.global.u64 	%rd33, %rd8;
	cvta.to.global.u64 	%rd34, %rd7;
	cvta.to.global.u64 	%rd35, %rd6;
	cvta.to.global.u64 	%rd36, %rd5;
	cvta.to.global.u64 	%rd37, %rd4;
	cvta.to.global.u64 	%rd38, %rd3;
	cvta.to.global.u64 	%rd39, %rd2;
	cvta.to.global.u64 	%rd40, %rd1;
	mov.u32 	%r1, %tid.x;
	shl.b32 	%r2, %r1, 2;
	mov.u32 	%r3, _ZZ9kernel_91PfS_S_S_S_S_S_S_S_S_S_S_S_S_S_S_S_S_S_S_E5myVar;
	add.s32 	%r4, %r3, %r2;
	ld.shared.f32 	%f1, [%r4];
	cvt.f64.f32 	%fd1, %f1;
	mul.f64 	%fd2, %fd1, 0d4025460B6F9FCB0C;
	cvt.rn.f32.f64 	%f2, %fd2;
	st.shared.f32 	[_ZZ9kernel_91PfS_S_S_S_S_S_S_S_S_S_S_S_S_S_S_S_S_S_S_E5myVar+20], %f2;
	ld.shared.f32 	%f3, [%r4];
	cvt.f64.f32 	%fd3, %f3;
	mul.f64 	%fd4, %fd3, 0d40399369878316A0;
	cvt.rn.f32.f64 	%f4, %fd4;
	st.shared.f32 	[_ZZ9kernel_91PfS_S_S_S_S_S_S_S_S_S_S_S_S_S_S_S_S_S_S_E5myVar+24], %f4;
	ld.shared.f32 	%f5, [%r4];
	cvt.f64.f32 	%fd5, %f5;
	mul.f64 	%fd6, %fd5, 0d403A1174C4CDFACA;
	cvt.rn.f32.f64 	%f6, %fd6;
	st.shared.f32 	[_ZZ9kernel_91PfS_S_S_S_S_S_S_S_S_S_S_S_S_S_S_S_S_S_S_E5myVar+28], %f6;
	ld.shared.f32 	%f7, [%r4];
	cvt.f64.f32 	%fd7, %f7;
	mul.f64 	%fd8, %fd7, 0d40481355714B9CB7;
	cvt.rn.f32.f64 	%f8, %fd8;
	st.shared.f32 	[_ZZ9kernel_91PfS_S_S_S_S_S_S_S_S_S_S_S_S_S_S_S_S_S_S_E5myVar+16], %f8;
	ld.shared.f32 	%f9, [%r4];
	cvt.f64.f32 	%fd9, %f9;
	mul.f64 	%fd10, %fd9, 0d40133AA715831F04;
	cvt.rn.f32.f64 	%f10, %fd10;
	st.shared.f32 	[_ZZ9kernel_91PfS_S_S_S_S_S_S_S_S_S_S_S_S_S_S_S_S_S_S_E5myVar], %f10;
	ld.shared.f32 	%f11, [%r4];
	cvt.f64.f32 	%fd11, %f11;
	mul.f64 	%fd12, %fd11, 0d402D918D045FE111;
	cvt.rn.f32.f64 	%f12, %fd12;
	st.shared.f32 	[_ZZ9kernel_91PfS_S_S_S_S_S_S_S_S_S_S_S_S_S_S_S_S_S_S_E5myVar+24], %f12;
	ld.shared.f32 	%f13, [%r4];
	cvt.f64.f32 	%fd13, %f13;
	mul.f64 	%fd14, %fd13, 0d4048BD3E1437C569;
	cvt.rn.f32.f64 	%f14, %fd14;
	st.shared.f32 	[_ZZ9kernel_91PfS_S_S_S_S_S_S_S_S_S_S_S_S_S_S_S_S_S_S_E5myVar+28], %f14;
	ld.shared.f32 	%f15, [%r4];
	cvt.f64.f32 	%fd15, %f15;
	mul.f64 	%fd16, %fd15, 0d4017EDB0574B4070;
	cvt.rn.f32.f64 	%f16, %fd16;
	st.shared.f32 	[_ZZ9kernel_91PfS_S_S_S_S_S_S_S_S_S_S_S_S_S_S_S_S_S_S_E5myVar+24], %f16;
	ld.shared.f32 	%f17, [%r4];
	cvt.f64.f32 	%fd17, %f17;
	mul.f64 	%fd18, %fd17, 0d3FD321426FE718A8;
	cvt.rn.f32.f64 	%f18, %fd18;
	st.shared.f32 	[_ZZ9kernel_91PfS_S_S_S_S_S_S_S_S_S_S_S_S_S_S_S_S_S_S_E5myVar+28], %f18;
	ld.shared.f32 	%f19, [%r4];
	cvt.f64.f32 	%fd19, %f19;
	mul.f64 	%fd20, %fd19, 0d4040F69539B88872;
	cvt.rn.f32.f64 	%f20, %fd20;
	st.shared.f32 	[_ZZ9kernel_91PfS_S_S_S_S_S_S_S_S_S_S_S_S_S_S_S_S_S_S_E5myVar+24], %f20;
	st.global.f32 	[%rd40], %f10;
	ld.shared.f32 	%f21, [_ZZ9kernel_91PfS_S_S_S_S_S_S_S_S_S_S_S_S_S_S_S_S_S_S_E5myVar+4];
	st.global.f32 	[%rd39+4], %f21;
	ld.shared.f32 	%f22, [_ZZ9kernel_91PfS_S_S_S_S_S_S_S_S_S_S_S_S_S_S_S_S_S_S_E5myVar+8];
	st.global.f32 	[%rd38+8], %f22;
	ld.shared.f32 	%f23, [_ZZ9kernel_91PfS_S_S_S_S_S_S_S_S_S_S_S_S_S_S_S_S_S_S_E5myVar+12];
	st.global.f32 	[%rd37+12], %f23;
	st.global.f32 	[%rd36+16], %f8;
	st.global.f32 	[%rd35+20], %f2;
	st.global.f32 	[%rd34+24], %f20;
	st.global.f32 	[%rd33+28], %f18;
	ld.shared.f32 	%f24, [_ZZ9kernel_91PfS_S_S_S_S_S_S_S_S_S_S_S_S_S_S_S_S_S_S_E5myVar+32];
	st.global.f32 	[%rd32+32], %f24;
	ld.shared.f32 	%f25, [_ZZ9kernel_91PfS_S_S_S_S_S_S_S_S_S_S_S_S_S_S_S_S_S_S_E5myVar+36];
	st.global.f32 	[%rd31+36], %f25;
	ld.shared.f32 	%f26, [_ZZ9kernel_91PfS_S_S_S_S_S_S_S_S_S_S_S_S_S_S_S_S_S_S_E5myVar+40];
	st.global.f32 	[%rd30+40], %f26;
	ld.shared.f32 	%f27, [_ZZ9kernel_91PfS_S_S_S_S_S_S_S_S_S_S_S_S_S_S_S_S_S_S_E5myVar+44];
	st.global.f32 	[%rd29+44], %f27;
	ld.shared.f32 	%f28, [_ZZ9kernel_91PfS_S_S_S_S_S_S_S_S_S_S_S_S_S_S_S_S_S_S_E5myVar+48];
	st.global.f32 	[%rd28+48], %f28;
	ld.shared.f32 	%f29, [_ZZ9kernel_91PfS_S_S_S_S_S_S_S_S_S_S_S_S_S_S_S_S_S_S_E5myVar+52];
	st.global.f32 	[%rd27+52], %f29;
	ld.shared.f32 	%f30, [_ZZ9kernel_91PfS_S_S_S_S_S_S_S_S_S_S_S_S_S_S_S_S_S_S_E5myVar+56];
	st.global.f32 	[%rd26+56], %f30;
	ld.shared.f32 	%f31, [_ZZ9kernel_91PfS_S_S_S_S_S_S_S_S_S_S_S_S_S_S_S_S_S_S_E5myVar+60];
	st.global.f32 	[%rd25+60], %f31;
	ld.shared.f32 	%f32, [_ZZ9kernel_91PfS_S_S_S_S_S_S_S_S_S_S_S_S_S_S_S_S_S_S_E5myVar+64];
	st.global.f32 	[%rd24+64], %f32;
	ld.shared.f32 	%f33, [_ZZ9kernel_91PfS_S_S_S_S_S_S_S_S_S_S_S_S_S_S_S_S_S_S_E5myVar+68];
	st.global.f32 	[%rd23+68], %f33;
	ld.shared.f32 	%f34, [_ZZ9kernel_91PfS_S_S_S_S_S_S_S_S_S_S_S_S_S_S_S_S_S_S_E5myVar+72];
	st.global.f32 	[%rd22+72], %f34;
	ld.shared.f32 	%f35, [_ZZ9kernel_91PfS_S_S_S_S_S_S_S_S_S_S_S_S_S_S_S_S_S_S_E5myVar+76];
	st.global.f32 	[%rd21+76], %f35;
	ret;

}
	// .globl	_Z9kernel_92PfS_S_S_S_S_S_S_S_S_S_S_S_S_S_S_S_S_S_S_
.visible .entry _Z9kernel_92PfS_S_S_S_S_S_S_S_S_S_S_S_S_S_S_S_S_S_S_(
	.param .u64 .ptr .align 1 _Z9kernel_92PfS_S_S_S_S_S_S_S_S_S_S_S_S_S_S_S_S_S_S__param_0,
	.param .u64 .ptr .align 1 _Z9kernel_92PfS_S_S_S_S_S_S_S_S_S_S_S_S_S_S_S_S_S_S__param_1,
	.param .u64 .ptr .align 1 _Z9kernel_92PfS_S_S_S_S_S_S_S_S_S_S_S_S_S_S_S_S_S_S__param_2,
	.param .u64 .ptr .align 1 _Z9kernel_92PfS_S_S_S_S_S_S_S_S_S_S_S_S_S_S_S_S_S_S__param_3,
	.param .u64 .ptr .align 1 _Z9kernel_92PfS_S_S_S_S_S_S_S_S_S_S_S_S_S_S_S_S_S_S__param_4,
	.param .u64 .ptr .align 1 _Z9kernel_92PfS_S_S_S_S_S_S_S_S_S_S_S_S_S_S_S_S_S_S__param_5,
	.param .u64 .ptr .align 1 _Z9kernel_92PfS_S_S_S_S_S_S_S_S_S_S_S_S_S_S_S_S_S_S__param_6,
	.param .u64 .ptr .align 1 _Z9kernel_92PfS_S_S_S_S_S_S_S_S_S_S_S_S_S_S_S_S_S_S__param_7,
	.param .u64 .ptr .align 1 _Z9kernel_92PfS_S_S_S_S_S_S_S_S_S_S_S_S_S_S_S_S_S_S__param_8,
	.param .u64 .ptr .align 1 _Z9kernel_92PfS_S_S_S_S_S_S_S_S_S_S_S_S_S_S_S_S_S_S__param_9,
	.param .u64 .ptr .align 1 _Z9kernel_92PfS_S_S_S_S_S_S_S_S_S_S_S_S_S_S_S_S_S_S__param_10,
	.param .u64 .ptr .align 1 _Z9kernel_92PfS_S_S_S_S_S_S_S_S_S_S_S_S_S_S_S_S_S_S__param_11,
	.param .u64 .ptr .align 1 _Z9kernel_92PfS_S_S_S_S_S_S_S_S_S_S_S_S_S_S_S_S_S_S__param_12,
	.param .u64 .ptr .align 1 _Z9kernel_92PfS_S_S_S_S_S_S_S_S_S_S_S_S_S_S_S_S_S_S__param_13,
	.param .u64 .ptr .align 1 _Z9kernel_92PfS_S_S_S_S_S_S_S_S_S_S_S_S_S_S_S_S_S_S__param_14,
	.param .u64 .ptr .align 1 _Z9kernel_92PfS_S_S_S_S_S_S_S_S_S_S_S_S_S_S_S_S_S_S__param_15,
	.param .u64 .ptr .align 1 _Z9kernel_92PfS_S_S_S_S_S_S_S_S_S_S_S_S_S_S_S_S_S_S__param_16,
	.param .u64 .ptr .align 1 _Z9kernel_92PfS_S_S_S_S_S_S_S_S_S_S_S_S_S_S_S_S_S_S__param_17,
	.param .u64 .ptr .align 1 _Z9kernel_92PfS_S_S_S_S_S_S_S_S_S_S_S_S_S_S_S_S_S_S__param_18,
	.param .u64 .ptr .align 1 _Z9kernel_92PfS_S_S_S_S_S_S_S_S_S_S_S_S_S_S_S_S_S_S__param_19
)
{
	.reg .b32 	%r<5>;
	.reg .b32 	%f<34>;
	.reg .b64 	%rd<41>;
	.reg .b64 	%fd<21>;
	// demoted variable
	.shared .align 4 .b8 _ZZ9kernel_92PfS_S_S_S_S_S_S_S_S_S_S_S_S_S_S_S_S_S_S_E5myVar[4096];
	ld.param.u64 	%rd1, [_Z9kernel_92PfS_S_S_S_S_S_S_S_S_S_S_S_S_S_S_S_S_S_S__param_0];
	ld.param.u64 	%rd2, [_Z9kernel_92PfS_S_S_S_S_S_S_S_S_S_S_S_S_S_S_S_S_S_S__param_1];
	ld.param.u64 	%rd3, [_Z9kernel_92PfS_S_S_S_S_S_S_S_S_S_S_S_S_S_S_S_S_S_S__param_2];
	ld.param.u64 	%rd4, [_Z9kernel_92PfS_S_S_S_S_S_S_S_S_S_S_S_S_S_S_S_S_S_S__param_3];
	ld.param.u64 	%rd5, [_Z9kernel_92PfS_S_S_S_S_S_S_S_S_S_S_S_S_S_S_S_S_S_S__param_4];
	ld.param.u64 	%rd6, [_Z9kernel_92PfS_S_S_S_S_S_S_S_S_S_S_S_S_S_S_S_S_S_S__param_5];
	ld.param.u64 	%rd7, [_Z9kernel_92PfS_S_S_S_S_S_S_S_S_S_S_S_S_S_S_S_S_S_S__param_6];
	ld.param.u64 	%rd8, [_Z9kernel_92PfS_S_S_S_S_S_S_S_S_S_S_S_S_S_S_S_S_S_S__param_7];
	ld.param.u64 	%rd9, [_Z9kernel_92PfS_S_S_S_S_S_S_S_S_S_S_S_S_S_S_S_S_S_S__param_8];
	ld.param.u64 	%rd10, [_Z9kernel_92PfS_S_S_S_S_S_S_S_S_S_S_S_S_S_S_S_S_S_S__param_9];
	ld.param.u64 	%rd11, [_Z9kernel_92PfS_S_S_S_S_S_S_S_S_S_S_S_S_S_S_S_S_S_S__param_10];
	ld.param.u64 	%rd12, [_Z9kernel_92PfS_S_S_S_S_S_S_S_S_S_S_S_S_S_S_S_S_S_S__param_11];
	ld.param.u64 	%rd13, [_Z9kernel_92PfS_S_S_S_S_S_S_S_S_S_S_S_S_S_S_S_S_S_S__param_12];
	ld.param.u64 	%rd14, [_Z9kernel_92PfS_S_S_S_S_S_S_S_S_S_S_S_S_S_S_S_S_S_S__param_13];
	ld.param.u64 	%rd15, [_Z9kernel_92PfS_S_S_S_S_S_S_S_S_S_S_S_S_S_S_S_S_S_S__param_14];
	ld.param.u64 	%rd16, [_Z9kernel_92PfS_S_S_S_S_S_S_S_S_S_S_S_S_S_S_S_S_S_S__param_15];
	ld.param.u64 	%rd17, [_Z9kernel_92PfS_S_S_S_S_S_S_S_S_S_S_S_S_S_S_S_S_S_S__param_16];
	ld.param.u64 	%rd18, [_Z9kernel_92PfS_S_S_S_S_S_S_S_S_S_S_S_S_S_S_S_S_S_S__param_17];
	ld.param.u64 	%rd19, [_Z9kernel_92PfS_S_S_S_S_S_S_S_S_S_S_S_S_S_S_S_S_S_S__param_18];
	ld.param.u64 	%rd20, [_Z9kernel_92PfS_S_S_S_S_S_S_S_S_S_S_S_S_S_S_S_S_S_S__param_19];
	cvta.to.global.u64 	%rd21, %rd20;
	cvta.to.global.u64 	%rd22, %rd19;
	cvta.to.global.u64 	%rd23, %rd18;
	cvta.to.global.u64 	%rd24, %rd17;
	cvta.to.global.u64 	%rd25, %rd16;
	cvta.to.global.u64 	%rd26, %rd15;
	cvta.to.global.u64 	%rd27, %rd14;
	cvta.to.global.u64 	%rd28, %rd13;
	cvta.to.global.u64 	%rd29, %rd12;
	cvta.to.global.u64 	%rd30, %rd11;
	cvta.to.global.u64 	%rd31, %rd10;
	cvta.to.global.u64 	%rd32, %rd9;
	cvta.to.global.u64 	%rd33, %rd8;
	cvta.to.global.u64 	%rd34, %rd7;
	cvta.to.global.u64 	%rd35, %rd6;
	cvta.to.global.u64 	%rd36, %rd5;
	cvta.to.global.u64 	%rd37, %rd4;
	cvta.to.global.u64 	%rd38, %rd3;
	cvta.to.global.u64 	%rd39, %rd2;
	cvta.to.global.u64 	%rd40, %rd1;
	mov.u32 	%r1, %tid.x;
	shl.b32 	%r2, %r1, 2;
	mov.u32 	%r3, _ZZ9kernel_92PfS_S_S_S_S_S_S_S_S_S_S_S_S_S_S_S_S_S_S_E5myVar;
	add.s32 	%r4, %r3, %r2;
	ld.shared.f32 	%f1, [%r4];
	cvt.f64.f32 	%fd1, %f1;
	mul.f64 	%fd2, %fd1, 0d403BFBD9BA1B1961;
	cvt.rn.f32.f64 	%f2, %fd2;
	st.shared.f32 	[_ZZ9kernel_92PfS_S_S_S_S_S_S_S_S_S_S_S_S_S_S_S_S_S_S_E5myVar+4], %f2;
	ld.shared.f32 	%f3, [%r4];
	cvt.f64.f32 	%fd3, %f3;
	mul.f64 	%fd4, %fd3, 0d4048082AED139431;
	cvt.rn.f32.f64 	%f4, %fd4;
	st.shared.f32 	[_ZZ9kernel_92PfS_S_S_S_S_S_S_S_S_S_S_S_S_S_S_S_S_S_S_E5myVar+16], %f4;
	ld.shared.f32 	%f5, [%r4];
	cvt.f64.f32 	%fd5, %f5;
	mul.f64 	%fd6, %fd5, 0d400B5BBE0157EED4;
	cvt.rn.f32.f64 	%f6, %fd6;
	st.shared.f32 	[_ZZ9kernel_92PfS_S_S_S_S_S_S_S_S_S_S_S_S_S_S_S_S_S_S_E5myVar+16], %f6;
	ld.shared.f32 	%f7, [%r4];
	cvt.f64.f32 	%fd7, %f7;
	mul.f64 	%fd8, %fd7, 0d400E8369FCF3DC05;
	cvt.rn.f32.f64 	%f8, %fd8;
	st.shared.f32 	[_ZZ9kernel_92PfS_S_S_S_S_S_S_S_S_S_S_S_S_S_S_S_S_S_S_E5myVar+36], %f8;
	ld.shared.f32 	%f9, [%r4];
	cvt.f64.f32 	%fd9, %f9;
	mul.f64 	%fd10, %fd9, 0d4048C4F5EC80C73B;
	cvt.rn.f32.f64 	%f10, %fd10;
	st.shared.f32 	[_ZZ9kernel_92PfS_S_S_S_S_S_S_S_S_S_S_S_S_S_S_S_S_S_S_E5myVar+24], %f10;
	ld.shared.f32 	%f11, [%r4];
	cvt.f64.f32 	%fd11, %f11;
	mul.f64 	%fd12, %fd11, 0d402D3029F16B11C7;
	cvt.rn.f32.f64 	%f12, %fd12;
	st.shared.f32 	[_ZZ9kernel_92PfS_S_S_S_S_S_S_S_S_S_S_S_S_S_S_S_S_S_S_E5myVar+32], %f12;
	ld.shared.f32 	%f13, [%r4];
	cvt.f64.f32 	%fd13, %f13;
	mul.f64 	%fd14, %fd13, 0d3FECC4B4D056C509;
	cvt.rn.f32.f64 	%f14, %fd14;
	st.shared.f32 	[_ZZ9kernel_92PfS_S_S_S_S_S_S_S_S_S_S_S_S_S_S_S_S_S_S_E5myVar+32], %f14;
	ld.shared.f32 	%f15, [%r4];
	cvt.f64.f32 	%fd15, %f15;
	mul.f64 	%fd16, %fd15, 0d403CB0F206423960;
	cvt.rn.f32.f64 	%f16, %fd16;
	st.shared.f32 	[_ZZ9kernel_92PfS_S_S_S_S_S_S_S_S_S_S_S_S_S_S_S_S_S_S_E5myVar], %f16;
	ld.shared.f32 	%f17, [%r4];
	cvt.f64.f32 	%fd17, %f17;
	mul.f64 	%fd18, %fd17, 0d403690FB762D83C7;
	cvt.rn.f32.f64 	%f18, %fd18;
	st.shared.f32 	[_ZZ9kernel_92PfS_S_S_S_S_S_S_S_S_S_S_S_S_S_S_S_S_S_S_E5myVar+8], %f18;
	ld.shared.f32 	%f19, [%r4];
	cvt.f64.f32 	%fd19, %f19;
	mul.f64 	%fd20, %fd19, 0d403A8DE060FE4799;
	cvt.rn.f32.f64 	%f20, %fd20;
	st.shared.f32 	[_ZZ9kernel_92PfS_S_S_S_S_S_S_S_S_S_S_S_S_S_S_S_S_S_S_E5myVar+24], %f20;
	st.global.f32 	[%rd40], %f16;
	st.global.f32 	[%rd39+4], %f2;
	st.global.f32 	[%rd38+8], %f18;
	ld.shared.f32 	%f21, [_ZZ9kernel_92PfS_S_S_S_S_S_S_S_S_S_S_S_S_S_S_S_S_S_S_E5myVar+12];
	st.global.f32 	[%rd37+12], %f21;
	st.global.f32 	[%rd36+16], %f6;
	ld.shared.f32 	%f22, [_ZZ9kernel_92PfS_S_S_S_S_S_S_S_S_S_S_S_S_S_S_S_S_S_S_E5myVar+20];
	st.global.f32 	[%rd35+20], %f22;
	st.global.f32 	[%rd34+24], %f20;
	ld.shared.f32 	%f23, [_ZZ9kernel_92PfS_S_S_S_S_S_S_S_S_S_S_S_S_S_S_S_S_S_S_E5myVar+28];
	st.global.f32 	[%rd33+28], %f23;
	st.global.f32 	[%rd32+32], %f14;
	st.global.f32 	[%rd31+36], %f8;
	ld.shared.f32 	%f24, [_ZZ9kernel_92PfS_S_S_S_S_S_S_S_S_S_S_S_S_S_S_S_S_S_S_E5myVar+40];
	st.global.f32 	[%rd30+40], %f24;
	ld.shared.f32 	%f25, [_ZZ9kernel_92PfS_S_S_S_S_S_S_S_S_S_S_S_S_S_S_S_S_S_S_E5myVar+44];
	st.global.f32 	[%rd29+44], %f25;
	ld.shared.f32 	%f26, [_ZZ9kernel_92PfS_S_S_S_S_S_S_S_S_S_S_S_S_S_S_S_S_S_S_E5myVar+48];
	st.global.f32 	[%rd28+48], %f26;
	ld.shared.f32 	%f27, [_ZZ9kernel_92PfS_S_S_S_S_S_S_S_S_S_S_S_S_S_S_S_S_S_S_E5myVar+52];
	st.global.f32 	[%rd27+52], %f27;
	ld.shared.f32 	%f28, [_ZZ9kernel_92PfS_S_S_S_S_S_S_S_S_S_S_S_S_S_S_S_S_S_S_E5myVar+56];
	st.global.f32 	[%rd26+56], %f28;
	ld.shared.f32 	%f29, [_ZZ9kernel_92PfS_S_S_S_S_S_S_S_S_S_S_S_S_S_S_S_S_S_S_E5myVar+60];
	st.global.f32 	[%rd25+60], %f29;
	ld.shared.f32 	%f30, [_ZZ9kernel_92PfS_S_S_S_S_S_S_S_S_S_S_S_S_S_S_S_S_S_S_E5myVar+64];
	st.global.f32 	[%rd24+64], %f30;
	ld.shared.f32 	%f31, [_ZZ9kernel_92PfS_S_S_S_S_S_S_S_S_S_S_S_S_S_S_S_S_S_S_E5myVar+68];
	st.global.f32 	[%rd23+68], %f31;
	ld.shared.f32 	%f32, [_ZZ9kernel_92PfS_S_S_S_S_S_S_S_S_S_S_S_S_S_S_S_S_S_S_E5myVar+72];
	st.global.f32 	[%rd22+72], %f32;
	ld.shared.f32 	%f33, [_ZZ9kernel_92PfS_S_S_S_S_S_S_S_S_S_S_S_S_S_S_S_S_S_S_E5myVar+76];
	st.global.f32 	[%rd21+76], %f33;
	ret;

}
	// .globl	_Z9kernel_93PfS_S_S_S_S_S_S_S_S_S_S_S_S_S_S_S_S_S_S_
.visible .entry _Z9kernel_93PfS_S_S_S_S_S_S_S_S_S_S_S_S_S_S_S_S_S_S_(
	.param .u64 .ptr .align 1 _Z9kernel_93PfS_S_S_S_S_S_S_S_S_S_S_S_S_S_S_S_S_S_S__param_0,
	.param .u64 .ptr .align 1 _Z9kernel_93PfS_S_S_S_S_S_S_S_S_S_S_S_S_S_S_S_S_S_S__param_1,
	.param .u64 .ptr .align 1 _Z9kernel_93PfS_S_S_S_S_S_S_S_S_S_S_S_S_S_S_S_S_S_S__param_2,
	.param .u64 .ptr .align 1 _Z9kernel_93PfS_S_S_S_S_S_S_S_S_S_S_S_S_S_S_S_S_S_S__param_3,
	.param .u64 .ptr .align 1 _Z9kernel_93PfS_S_S_S_S_S_S_S_S_S_S_S_S_S_S_S_S_S_S__param_4,
	.param .u64 .ptr .align 1 _Z9kernel_93PfS_S_S_S_S_S_S_S_S_S_S_S_S_S_S_S_S_S_S__param_5,
	.param .u64 .ptr .align 1 _Z9kernel_93PfS_S_S_S_S_S_S_S_S_S_S_S_S_S_S_S_S_S_S__param_6,
	.param .u64 .ptr .align 1 _Z9kernel_93PfS_S_S_S_S_S_S_S_S_S_S_S_S_S_S_S_S_S_S__param_7,
	.param .u64 .ptr .align 1 _Z9kernel_93PfS_S_S_S_S_S_S_S_S_S_S_S_S_S_S_S_S_S_S__param_8,
	.param .u64 .ptr .align 1 _Z9kernel_93PfS_S_S_S_S_S_S_S_S_S_S_S_S_S_S_S_S_S_S__param_9,
	.param .u64 .ptr .align 1 _Z9kernel_93PfS_S_S_S_S_S_S_S_S_S_S_S_S_S_S_S_S_S_S__param_10,
	.param .u64 .ptr .align 1 _Z9kernel_93PfS_S_S_S_S_S_S_S_S_S_S_S_S_S_S_S_S_S_S__param_11,
	.param .u64 .ptr .align 1 _Z9kernel_93PfS_S_S_S_S_S_S_S_S_S_S_S_S_S_S_S_S_S_S__param_12,
	.param .u64 .ptr .align 1 _Z9kernel_93PfS_S_S_S_S_S_S_S_S_S_S_S_S_S_S_S_S_S_S__param_13,
	.param .u64 .ptr .align 1 _Z9kernel_93PfS_S_S_S_S_S_S_S_S_S_S_S_S_S_S_S_S_S_S__param_14,
	.param .u64 .ptr .align 1 _Z9kernel_93PfS_S_S_S_S_S_S_S_S_S_S_S_S_S_S_S_S_S_S__param_15,
	.param .u64 .ptr .align 1 _Z9kernel_93PfS_S_S_S_S_S_S_S_S_S_S_S_S_S_S_S_S_S_S__param_16,
	.param .u64 .ptr .align 1 _Z9kernel_93PfS_S_S_S_S_S_S_S_S_S_S_S_S_S_S_S_S_S_S__param_17,
	.param .u64 .ptr .align 1 _Z9kernel_93PfS_S_S_S_S_S_S_S_S_S_S_S_S_S_S_S_S_S_S__param_18,
	.param .u64 .ptr .align 1 _Z9kernel_93PfS_S_S_S_S_S_S_S_S_S_S_S_S_S_S_S_S_S_S__param_19
)
{
	.reg .b32 	%r<5>;
	.reg .b32 	%f<33>;
	.reg .b64 	%rd<41>;
	.reg .b64 	%fd<21>;
	// demoted variable
	.shared .align 4 .b8 _ZZ9kernel_93PfS_S_S_S_S_S_S_S_S_S_S_S_S_S_S_S_S_S_S_E5myVar[4096];
	ld.param.u64 	%rd1, [_Z9kernel_93PfS_S_S_S_S_S_S_S_S_S_S_S_S_S_S_S_S_S_S__param_0];
	ld.param.u64 	%rd2, [_Z9kernel_93PfS_S_S_S_S_S_S_S_S_S_S_S_S_S_S_S_S_S_S__param_1];
	ld.param.u64 	%rd3, [_Z9kernel_93PfS_S_S_S_S_S_S_S_S_S_S_S_S_S_S_S_S_S_S__param_2];
	ld.param.u64 	%rd4, [_Z9kernel_93PfS_S_S_S_S_S_S_S_S_S_S_S_S_S_S_S_S_S_S__param_3];
	ld.param.u64 	%rd5, [_Z9kernel_93PfS_S_S_S_S_S_S_S_S_S_S_S_S_S_S_S_S_S_S__param_4];
	ld.param.u64 	%rd6, [_Z9kernel_93PfS_S_S_S_S_S_S_S_S_S_S_S_S_S_S_S_S_S_S__param_5];
	ld.param.u64 	%rd7, [_Z9kernel_93PfS_S_S_S_S_S_S_S_S_S_S_S_S_S_S_S_S_S_S__param_6];
	ld.param.u64 	%rd8, [_Z9kernel_93PfS_S_S_S_S_S_S_S_S_S_S_S_S_S_S_S_S_S_S__param_7];
	ld.param.u64 	%rd9, [_Z9kernel_93PfS_S_S_S_S_S_S_S_S_S_S_S_S_S_S_S_S_S_S__param_8];
	ld.param.u64 	%rd10, [_Z9kernel_93PfS_S_S_S_S_S_S_S_S_S_S_S_S_S_S_S_S_S_S__param_9];
	ld.param.u64 	%rd11, [_Z9kernel_93PfS_S_S_S_S_S_S_S_S_S_S_S_S_S_S_S_S_S_S__param_10];
	ld.param.u64 	%rd12, [_Z9kernel_93PfS_S_S_S_S_S_S_S_S_S_S_S_S_S_S_S_S_S_S__param_11];
	ld.param.u64 	%rd13, [_Z9kernel_93PfS_S_S_S_S_S_S_S_S_S_S_S_S_S_S_S_S_S_S__param_12];
	ld.param.u64 	%rd14, [_Z9kernel_93PfS_S_S_S_S_S_S_S_S_S_S_S_S_S_S_S_S_S_S__param_13];
	ld.param.u64 	%rd15, [_Z9kernel_93PfS_S_S_S_S_S_S_S_S_S_S_S_S_S_S_S_S_S_S__param_14];
	ld.param.u64 	%rd16, [_Z9kernel_93PfS_S_S_S_S_S_S_S_S_S_S_S_S_S_S_S_S_S_S__param_15];
	ld.param.u64 	%rd17, [_Z9kernel_93PfS_S_S_S_S_S_S_S_S_S_S_S_S_S_S_S_S_S_S__param_16];
	ld.param.u64 	%rd18, [_Z9kernel_93PfS_S_S_S_S_S_S_S_S_S_S_S_S_S_S_S_S_S_S__param_17];
	ld.param.u64 	%rd19, [_Z9kernel_93PfS_S_S_S_S_S_S_S_S_S_S_S_S_S_S_S_S_S_S__param_18];
	ld.param.u64 	%rd20, [_Z9kernel_93PfS_S_S_S_S_S_S_S_S_S_S_S_S_S_S_S_S_S_S__param_19];
	cvta.to.global.u64 	%rd21, %rd20;
	cvta.to.global.u64 	%rd22, %rd19;
	cvta.to.global.u64 	%rd23, %rd18;
	cvta.to.global.u64 	%rd24, %rd17;
	cvta.to.global.u64 	%rd25, %rd16;
	cvta.to.global.u64 	%rd26, %rd15;
	cvta.to.global.u64 	%rd27, %rd14;
	cvta.to.global.u64 	%rd28, %rd13;
	cvta.to.global.u64 	%rd29, %rd12;
	cvta.to.global.u64 	%rd30, %rd11;
	cvta.to.global.u64 	%rd31, %rd10;
	cvta.to.global.u64 	%rd32, %rd9;
	cvta.to.global.u64 	%rd33, %rd8;
	cvta.to.global.u64 	%rd34, %rd7;
	cvta.to.global.u64 	%rd35, %rd6;
	cvta.to.global.u64 	%rd36, %rd5;
	cvta.to.global.u64 	%rd37, %rd4;
	cvta.to.global.u64 	%rd38, %rd3;
	cvta.to.global.u64 	%rd39, %rd2;
	cvta.to.global.u64 	%rd40, %rd1;
	mov.u32 	%r1, %tid.x;
	shl.b32 	%r2, %r1, 2;
	mov.u32 	%r3, _ZZ9kernel_93PfS_S_S_S_S_S_S_S_S_S_S_S_S_S_S_S_S_S_S_E5myVar;
	add.s32 	%r4, %r3, %r2;
	ld.shared.f32 	%f1, [%r4];
	cvt.f64.f32 	%fd1, %f1;
	mul.f64 	%fd2, %fd1, 0d40393F440AF1CB8A;
	cvt.rn.f32.f64 	%f2, %fd2;
	st.shared.f32 	[_ZZ9kernel_93PfS_S_S_S_S_S_S_S_S_S_S_S_S_S_S_S_S_S_S_E5myVar+28], %f2;
	ld.shared.f32 	%f3, [%r4];
	cvt.f64.f32 	%fd3, %f3;
	mul.f64 	%fd4, %fd3, 0d4041C844E0DAA0CB;
	cvt.rn.f32.f64 	%f4, %fd4;
	st.shared.f32 	[_ZZ9kernel_93PfS_S_S_S_S_S_S_S_S_S_S_S_S_S_S_S_S_S_S_E5myVar+28], %f4;
	ld.shared.f32 	%f5, [%r4];
	cvt.f64.f32 	%fd5, %f5;
	mul.f64 	%fd6, %fd5, 0d4033E4AA53FC0097;
	cvt.rn.f32.f64 	%f6, %fd6;
	st.shared.f32 	[_ZZ9kernel_93PfS_S_S_S_S_S_S_S_S_S_S_S_S_S_S_S_S_S_S_E5myVar+4], %f6;
	ld.shared.f32 	%f7, [%r4];
	cvt.f64.f32 	%fd7, %f7;
	mul.f64 	%fd8, %fd7, 0d40437FF4A1272C95;
	cvt.rn.f32.f64 	%f8, %fd8;
	st.shared.f32 	[_ZZ9kernel_93PfS_S_S_S_S_S_S_S_S_S_S_S_S_S_S_S_S_S_S_E5myVar+16], %f8;
	ld.shared.f32 	%f9, [%r4];
	cvt.f64.f32 	%fd9, %f9;
	mul.f64 	%fd10, %fd9, 0d404069EB7CBB3C82;
	cvt.rn.f32.f64 	%f10, %fd10;
	st.shared.f32 	[_ZZ9kernel_93PfS_S_S_S_S_S_S_S_S_S_S_S_S_S_S_S_S_S_S_E5myVar+12], %f10;
	ld.shared.f32 	%f11, [%r4];
	cvt.f64.f32 	%fd11, %f11;
	mul.f64 	%fd12, %fd11, 0d4042C8A2B1704FF4;
	cvt.rn.f32.f64 	%f12, %fd12;
	st.shared.f32 	[_ZZ9kernel_93PfS_S_S_S_S_S_S_S_S_S_S_S_S_S_S_S_S_S_S_E5myVar+32], %f12;
	ld.shared.f32 	%f13, [%r4];
	cvt.f64.f32 	%fd13, %f13;
	mul.f64 	%fd14, %fd13, 0d4040172513B5BF6A;
	cvt.rn.f32.f64 	%f14, %fd14;
	st.shared.f32 	[_ZZ9kernel_93PfS_S_S_S_S_S_S_S_S_S_S_S_S_S_S_S_S_S_S_E5myVar+8], %f14;
	ld.shared.f32 	%f15, [%r4];
	cvt.f64.f32 	%fd15, %f15;
	mul.f64 	%fd16, %fd15, 0d403D5965E4606749;
	cvt.rn.f32.f64 	%f16, %fd16;
	st.shared.f32 	[_ZZ9kernel_93PfS_S_S_S_S_S_S_S_S_S_S_S_S_S_S_S_S_S_S_E5myVar+20], %f16;
	ld.shared.f32 	%f17, [%r4];
	cvt.f64.f32 	%fd17, %f17;
	mul.f64 	%fd18, %fd17, 0d4047B24AF0BF1A5D;
	cvt.rn.f32.f64 	%f18, %fd18;
	st.shared.f32 	[_ZZ9kernel_93PfS_S_S_S_S_S_S_S_S_S_S_S_S_S_S_S_S_S_S_E5myVar+24], %f18;
	ld.shared.f32 	%f19, [%r4];
	cvt.f64.f32 	%fd19, %f19;
	mul.f64 	%fd20, %fd19, 0d4037E0B3700474DA;
	cvt.rn.f32.f64 	%f20, %fd20;
	st.shared.f32 	[_ZZ9kernel_93PfS_S_S_S_S_S_S_S_S_S_S_S_S_S_S_S_S_S_S_E5myVar+28], %f20;
	ld.shared.f32 	%f21, [_ZZ9kernel_93PfS_S_S_S_S_S_S_S_S_S_S_S_S_S_S_S_S_S_S_E5myVar];
	st.global.f32 	[%rd40], %f21;
	st.global.f32 	[%rd39+4], %f6;
	st.global.f32 	[%rd38+8], %f14;
	st.global.f32 	[%rd37+12], %f10;
	st.global.f32 	[%rd36+16], %f8;
	st.global.f32 	[%rd35+20], %f16;
	st.global.f32 	[%rd34+24], %f18;
	st.global.f32 	[%rd33+28], %f20;
	st.global.f32 	[%rd32+32], %f12;
	ld.shared.f32 	%f22, [_ZZ9kernel_93PfS_S_S_S_S_S_S_S_S_S_S_S_S_S_S_S_S_S_S_E5myVar+36];
	st.global.f32 	[%rd31+36], %f22;
	ld.shared.f32 	%f23, [_ZZ9kernel_93PfS_S_S_S_S_S_S_S_S_S_S_S_S_S_S_S_S_S_S_E5myVar+40];
	st.global.f32 	[%rd30+40], %f23;
	ld.shared.f32 	%f24, [_ZZ9kernel_93PfS_S_S_S_S_S_S_S_S_S_S_S_S_S_S_S_S_S_S_E5myVar+44];
	st.global.f32 	[%rd29+44], %f24;
	ld.shared.f32 	%f25, [_ZZ9kernel_93PfS_S_S_S_S_S_S_S_S_S_S_S_S_S_S_S_S_S_S_E5myVar+48];
	st.global.f32 	[%rd28+48], %f25;
	ld.shared.f32 	%f26, [_ZZ9kernel_93PfS_S_S_S_S_S_S_S_S_S_S_S_S_S_S_S_S_S_S_E5myVar+52];
	st.global.f32 	[%rd27+52], %f26;
	ld.shared.f32 	%f27, [_ZZ9kernel_93PfS_S_S_S_S_S_S_S_S_S_S_S_S_S_S_S_S_S_S_E5myVar+56];
	st.global.f32 	[%rd26+56], %f27;
	ld.shared.f32 	%f28, [_ZZ9kernel_93PfS_S_S_S_S_S_S_S_S_S_S_S_S_S_S_S_S_S_S_E5myVar+60];
	st.global.f32 	[%rd25+60], %f28;
	ld.shared.f32 	%f29, [_ZZ9kernel_93PfS_S_S_S_S_S_S_S_S_S_S_S_S_S_S_S_S_S_S_E5myVar+64];
	st.global.f32 	[%rd24+64], %f29;
	ld.shared.f32 	%f30, [_ZZ9kernel_93PfS_S_S_S_S_S_S_S_S_S_S_S_S_S_S_S_S_S_S_E5myVar+68];
	st.global.f32 	[%rd23+68], %f30;
	ld.shared.f32 	%f31, [_ZZ9kernel_93PfS_S_S_S_S_S_S_S_S_S_S_S_S_S_S_S_S_S_S_E5myVar+72];
	st.global.f32 	[%rd22+72], %f31;
	ld.shared.f32 	%f32, [_ZZ9kernel_93PfS_S_S_S_S_S_S_S_S_S_S_S_S_S_S_S_S_S_S_E5myVar+76];
	st.global.f32 	[%rd21+76], %f32;
	ret;

}
	// .globl	_Z9kernel_94PfS_S_S_S_S_S_S_S_S_S_S_S_S_S_S_S_S_S_S_
.visible .entry _Z9kernel_94PfS_S_S_S_S_S_S_S_S_S_S_S_S_S_S_S_S_S_S_(
	.param .u64 .ptr .align 1 _Z9kernel_94PfS_S_S_S_S_S_S_S_S_S_S_S_S_S_S_S_S_S_S__param_0,
	.param .u64 .ptr .align 1 _Z9kernel_94PfS_S_S_S_S_S_S_S_S_S_S_S_S_S_S_S_S_S_S__param_1,
	.param .u64 .ptr .align 1 _Z9kernel_94PfS_S_S_S_S_S_S_S_S_S_S_S_S_S_S_S_S_S_S__param_2,
	.param .u64 .ptr .align 1 _Z9kernel_94PfS_S_S_S_S_S_S_S_S_S_S_S_S_S_S_S_S_S_S__param_3,
	.param .u64 .ptr .align 1 _Z9kernel_94PfS_S_S_S_S_S_S_S_S_S_S_S_S_S_S_S_S_S_S__param_4,
	.param .u64 .ptr .align 1 _Z9kernel_94PfS_S_S_S_S_S_S_S_S_S_S_S_S_S_S_S_S_S_S__param_5,
	.param .u64 .ptr .align 1 _Z9kernel_94PfS_S_S_S_S_S_S_S_S_S_S_S_S_S_S_S_S_S_S__param_6,
	.param .u64 .ptr .align 1 _Z9kernel_94PfS_S_S_S_S_S_S_S_S_S_S_S_S_S_S_S_S_S_S__param_7,
	.param .u64 .ptr .align 1 _Z9kernel_94PfS_S_S_S_S_S_S_S_S_S_S_S_S_S_S_S_S_S_S__param_8,
	.param .u64 .ptr .align 1 _Z9kernel_94PfS_S_S_S_S_S_S_S_S_S_S_S_S_S_S_S_S_S_S__param_9,
	.param .u64 .ptr .align 1 _Z9kernel_94PfS_S_S_S_S_S_S_S_S_S_S_S_S_S_S_S_S_S_S__param_10,
	.param .u64 .ptr .align 1 _Z9kernel_94PfS_S_S_S_S_S_S_S_S_S_S_S_S_S_S_S_S_S_S__param_11,
	.param .u64 .ptr .align 1 _Z9kernel_94PfS_S_S_S_S_S_S_S_S_S_S_S_S_S_S_S_S_S_S__param_12,
	.param .u64 .ptr .align 1 _Z9kernel_94PfS_S_S_S_S_S_S_S_S_S_S_S_S_S_S_S_S_S_S__param_13,
	.param .u64 .ptr .align 1 _Z9kernel_94PfS_S_S_S_S_S_S_S_S_S_S_S_S_S_S_S_S_S_S__param_14,
	.param .u64 .ptr .align 1 _Z9kernel_94PfS_S_S_S_S_S_S_S_S_S_S_S_S_S_S_S_S_S_S__param_15,
	.param .u64 .ptr .align 1 _Z9kernel_94PfS_S_S_S_S_S_S_S_S_S_S_S_S_S_S_S_S_S_S__param_16,
	.param .u64 .ptr .align 1 _Z9kernel_94PfS_S_S_S_S_S_S_S_S_S_S_S_S_S_S_S_S_S_S__param_17,
	.param .u64 .ptr .align 1 _Z9kernel_94PfS_S_S_S_S_S_S_S_S_S_S_S_S_S_S_S_S_S_S__param_18,
	.param .u64 .ptr .align 1 _Z9kernel_94PfS_S_S_S_S_S_S_S_S_S_S_S_S_S_S_S_S_S_S__param_19
)
{
	.reg .b32 	%r<5>;
	.reg .b32 	%f<35>;
	.reg .b64 	%rd<41>;
	.reg .b64 	%fd<21>;
	// demoted variable
	.shared .align 4 .b8 _ZZ9kernel_94PfS_S_S_S_S_S_S_S_S_S_S_S_S_S_S_S_S_S_S_E5myVar[4096];
	ld.param.u64 	%rd1, [_Z9kernel_94PfS_S_S_S_S_S_S_S_S_S_S_S_S_S_S_S_S_S_S__param_0];
	ld.param.u64 	%rd2, [_Z9kernel_94PfS_S_S_S_S_S_S_S_S_S_S_S_S_S_S_S_S_S_S__param_1];
	ld.param.u64 	%rd3, [_Z9kernel_94PfS_S_S_S_S_S_S_S_S_S_S_S_S_S_S_S_S_S_S__param_2];
	ld.param.u64 	%rd4, [_Z9kernel_94PfS_S_S_S_S_S_S_S_S_S_S_S_S_S_S_S_S_S_S__param_3];
	ld.param.u64 	%rd5, [_Z9kernel_94PfS_S_S_S_S_S_S_S_S_S_S_S_S_S_S_S_S_S_S__param_4];
	ld.param.u64 	%rd6, [_Z9kernel_94PfS_S_S_S_S_S_S_S_S_S_S_S_S_S_S_S_S_S_S__param_5];
	ld.param.u64 	%rd7, [_Z9kernel_94PfS_S_S_S_S_S_S_S_S_S_S_S_S_S_S_S_S_S_S__param_6];
	ld.param.u64 	%rd8, [_Z9kernel_94PfS_S_S_S_S_S_S_S_S_S_S_S_S_S_S_S_S_S_S__param_7];
	ld.param.u64 	%rd9, [_Z9kernel_94PfS_S_S_S_S_S_S_S_S_S_S_S_S_S_S_S_S_S_S__param_8];
	ld.param.u64 	%rd10, [_Z9kernel_94PfS_S_S_S_S_S_S_S_S_S_S_S_S_S_S_S_S_S_S__param_9];
	ld.param.u64 	%rd11, [_Z9kernel_94PfS_S_S_S_S_S_S_S_S_S_S_S_S_S_S_S_S_S_S__param_10];
	ld.param.u64 	%rd12, [_Z9kernel_94PfS_S_S_S_S_S_S_S_S_S_S_S_S_S_S_S_S_S_S__param_11];
	ld.param.u64 	%rd13, [_Z9kernel_94PfS_S_S_S_S_S_S_S_S_S_S_S_S_S_S_S_S_S_S__param_12];
	ld.param.u64 	%rd14, [_Z9kernel_94PfS_S_S_S_S_S_S_S_S_S_S_S_S_S_S_S_S_S_S__param_13];
	ld.param.u64 	%rd15, [_Z9kernel_94PfS_S_S_S_S_S_S_S_S_S_S_S_S_S_S_S_S_S_S__param_14];
	ld.param.u64 	%rd16, [_Z9kernel_94PfS_S_S_S_S_S_S_S_S_S_S_S_S_S_S_S_S_S_S__param_15];
	ld.param.u64 	%rd17, [_Z9kernel_94PfS_S_S_S_S_S_S_S_S_S_S_S_S_S_S_S_S_S_S__param_16];
	ld.param.u64 	%rd18, [_Z9kernel_94PfS_S_S_S_S_S_S_S_S_S_S_S_S_S_S_S_S_S_S__param_17];
	ld.param.u64 	%rd19, [_Z9kernel_94PfS_S_S_S_S_S_S_S_S_S_S_S_S_S_S_S_S_S_S__param_18];
	ld.param.u64 	%rd20, [_Z9kernel_94PfS_S_S_S_S_S_S_S_S_S_S_S_S_S_S_S_S_S_S__param_19];
	cvta.to.global.u64 	%rd21, %rd20;
	cvta.to.global.u64 	%rd22, %rd19;
	cvta.to.global.u64 	%rd23, %rd18;
	cvta.to.global.u64 	%rd24, %rd17;
	cvta.to.global.u64 	%rd25, %rd16;
	cvta.to.global.u64 	%rd26, %rd15;
	cvta.to.global.u64 	%rd27, %rd14;
	cvta.to.global.u64 	%rd28, %rd13;
	cvta.to.global.u64 	%rd29, %rd12;
	cvta.to.global.u64 	%rd30, %rd11;
	cvta.to.global.u64 	%rd31, %rd10;
	cvta.to.global.u64 	%rd32, %rd9;
	cvta.to.global.u64 	%rd33, %rd8;
	cvta.to.global.u64 	%rd34, %rd7;
	cvta.to.global.u64 	%rd35, %rd6;
	cvta.to.global.u64 	%rd36, %rd5;
	cvta.to.global.u64 	%rd37, %rd4;
	cvta.to.global.u64 	%rd38, %rd3;
	cvta.to.global.u64 	%rd39, %rd2;
	cvta.to.global.u64 	%rd40, %rd1;
	mov.u32 	%r1, %tid.x;
	shl.b32 	%r2, %r1, 2;
	mov.u32 	%r3, _ZZ9kernel_94PfS_S_S_S_S_S_S_S_S_S_S_S_S_S_S_S_S_S_S_E5myVar;
	add.s32 	%r4, %r3, %r2;
	ld.shared.f32 	%f1, [%r4];
	cvt.f64.f32 	%fd1, %f1;
	mul.f64 	%fd2, %fd1, 0d4036F85E5F30E7FF;
	cvt.rn.f32.f64 	%f2, %fd2;
	st.shared.f32 	[_ZZ9kernel_94PfS_S_S_S_S_S_S_S_S_S_S_S_S_S_S_S_S_S_S_E5myVar+36], %f2;
	ld.shared.f32 	%f3, [%r4];
	cvt.f64.f32 	%fd3, %f3;
	mul.f64 	%fd4, %fd3, 0d3FE64E11DBCA9692;
	cvt.rn.f32.f64 	%f4, %fd4;
	st.shared.f32 	[_ZZ9kernel_94PfS_S_S_S_S_S_S_S_S_S_S_S_S_S_S_S_S_S_S_E5myVar+36], %f4;
	ld.shared.f32 	%f5, [%r4];
	cvt.f64.f32 	%fd5, %f5;
	mul.f64 	%fd6, %fd5, 0d403BD7531DB445ED;
	cvt.rn.f32.f64 	%f6, %fd6;
	st.shared.f32 	[_ZZ9kernel_94PfS_S_S_S_S_S_S_S_S_S_S_S_S_S_S_S_S_S_S_E5myVar+8], %f6;
	ld.shared.f32 	%f7, [%r4];
	cvt.f64.f32 	%fd7, %f7;
	mul.f64 	%fd8, %fd7, 0d40219F0E4DA09CC3;
	cvt.rn.f32.f64 	%f8, %fd8;
	st.shared.f32 	[_ZZ9kernel_94PfS_S_S_S_S_S_S_S_S_S_S_S_S_S_S_S_S_S_S_E5myVar+32], %f8;
	ld.shared.f32 	%f9, [%r4];
	cvt.f64.f32 	%fd9, %f9;
	mul.f64 	%fd10, %fd9, 0d403140AC7DA1EC4E;
	cvt.rn.f32.f64 	%f10, %fd10;
	st.shared.f32 	[_ZZ9kernel_94PfS_S_S_S_S_S_S_S_S_S_S_S_S_S_S_S_S_S_S_E5myVar+12], %f10;
	ld.shared.f32 	%f11, [%r4];
	cvt.f64.f32 	%fd11, %f11;
	mul.f64 	%fd12, %fd11, 0d402E9B0B9DC2F406;
	cvt.rn.f32.f64 	%f12, %fd12;
	st.shared.f32 	[_ZZ9kernel_94PfS_S_S_S_S_S_S_S_S_S_S_S_S_S_S_S_S_S_S_E5myVar+8], %f12;
	ld.shared.f32 	%f13, [%r4];
	cvt.f64.f32 	%fd13, %f13;
	mul.f64 	%fd14, %fd13, 0d4045AA74299D883C;
	cvt.rn.f32.f64 	%f14, %fd14;
	st.shared.f32 	[_ZZ9kernel_94PfS_S_S_S_S_S_S_S_S_S_S_S_S_S_S_S_S_S_S_E5myVar+28], %f14;
	ld.shared.f32 	%f15, [%r4];
	cvt.f64.f32 	%fd15, %f15;
	mul.f64 	%fd16, %fd15, 0d40425A23315D701E;
	cvt.rn.f32.f64 	%f16, %fd16;
	st.shared.f32 	[_ZZ9kernel_94PfS_S_S_S_S_S_S_S_S_S_S_S_S_S_S_S_S_S_S_E5myVar+24], %f16;
	ld.shared.f32 	%f17, [%r4];
	cvt.f64.f32 	%fd17, %f17;
	mul.f64 	%fd18, %fd17, 0d403E1D86876E1DEB;
	cvt.rn.f32.f64 	%f18, %fd18;
	st.shared.f32 	[_ZZ9kernel_94PfS_S_S_S_S_S_S_S_S_S_S_S_S_S_S_S_S_S_S_E5myVar+8], %f18;
	ld.shared.f32 	%f19, [%r4];
	cvt.f64.f32 	%fd19, %f19;
	mul.f64 	%fd20, %fd19, 0d4001B375C8D9F905;
	cvt.rn.f32.f64 	%f20, %fd20;
	st.shared.f32 	[_ZZ9kernel_94PfS_S_S_S_S_S_S_S_S_S_S_S_S_S_S_S_S_S_S_E5myVar+12], %f20;
	ld.shared.f32 	%f21, [_ZZ9kernel_94PfS_S_S_S_S_S_S_S_S_S_S_S_S_S_S_S_S_S_S_E5myVar];
	st.global.f32 	[%rd40], %f21;
	ld.shared.f32 	%f22, [_ZZ9kernel_94PfS_S_S_S_S_S_S_S_S_S_S_S_S_S_S_S_S_S_S_E5myVar+4];
	st.global.f32 	[%rd39+4], %f22;
	st.global.f32 	[%rd38+8], %f18;
	st.global.f32 	[%rd37+12], %f20;
	ld.shared.f32 	%f23, [_ZZ9kernel_94PfS_S_S_S_S_S_S_S_S_S_S_S_S_S_S_S_S_S_S_E5myVar+16];
	st.global.f32 	[%rd36+16], %f23;
	ld.shared.f32 	%f24, [_ZZ9kernel_94PfS_S_S_S_S_S_S_S_S_S_S_S_S_S_S_S_S_S_S_E5myVar+20];
	st.global.f32 	[%rd35+20], %f24;
	st.global.f32 	[%rd34+24], %f16;
	st.global.f32 	[%rd33+28], %f14;
	st.global.f32 	[%rd32+32], %f8;
	st.global.f32 	[%rd31+36], %f4;
	ld.shared.f32 	%f25, [_ZZ9kernel_94PfS_S_S_S_S_S_S_S_S_S_S_S_S_S_S_S_S_S_S_E5myVar+40];
	st.global.f32 	[%rd30+40], %f25;
	ld.shared.f32 	%f26, [_ZZ9kernel_94PfS_S_S_S_S_S_S_S_S_S_S_S_S_S_S_S_S_S_S_E5myVar+44];
	st.global.f32 	[%rd29+44], %f26;
	ld.shared.f32 	%f27, [_ZZ9kernel_94PfS_S_S_S_S_S_S_S_S_S_S_S_S_S_S_S_S_S_S_E5myVar+48];
	st.global.f32 	[%rd28+48], %f27;
	ld.shared.f32 	%f28, [_ZZ9kernel_94PfS_S_S_S_S_S_S_S_S_S_S_S_S_S_S_S_S_S_S_E5myVar+52];
	st.global.f32 	[%rd27+52], %f28;
	ld.shared.f32 	%f29, [_ZZ9kernel_94PfS_S_S_S_S_S_S_S_S_S_S_S_S_S_S_S_S_S_S_E5myVar+56];
	st.global.f32 	[%rd26+56], %f29;
	ld.shared.f32 	%f30, [_ZZ9kernel_94PfS_S_S_S_S_S_S_S_S_S_S_S_S_S_S_S_S_S_S_E5myVar+60];
	st.global.f32 	[%rd25+60], %f30;
	ld.shared.f32 	%f31, [_ZZ9kernel_94PfS_S_S_S_S_S_S_S_S_S_S_S_S_S_S_S_S_S_S_E5myVar+64];
	st.global.f32 	[%rd24+64], %f31;
	ld.shared.f32 	%f32, [_ZZ9kernel_94PfS_S_S_S_S_S_S_S_S_S_S_S_S_S_S_S_S_S_S_E5myVar+68];
	st.global.f32 	[%rd23+68], %f32;
	ld.shared.f32 	%f33, [_ZZ9kernel_94PfS_S_S_S_S_S_S_S_S_S_S_S_S_S_S_S_S_S_S_E5myVar+72];
	st.global.f32 	[%rd22+72], %f33;
	ld.shared.f32 	%f34, [_ZZ9kernel_94PfS_S_S_S_S_S_S_S_S_S_S_S_S_S_S_S_S_S_S_E5myVar+76];
	st.global.f32 	[%rd21+76], %f34;
	ret;

}
	// .globl	_Z9kernel_95PfS_S_S_S_S_S_S_S_S_S_S_S_S_S_S_S_S_S_S_
.visible .entry _Z9kernel_95PfS_S_S_S_S_S_S_S_S_S_S_S_S_S_S_S_S_S_S_(
	.param .u64 .ptr .align 1 _Z9kernel_95PfS_S_S_S_S_S_S_S_S_S_S_S_S_S_S_S_S_S_S__param_0,
	.param .u64 .ptr .align 1 _Z9kernel_95PfS_S_S_S_S_S_S_S_S_S_S_S_S_S_S_S_S_S_S__param_1,
	.param .u64 .ptr .align 1 _Z9kernel_95PfS_S_S_S_S_S_S_S_S_S_S_S_S_S_S_S_S_S_S__param_2,
	.param .u64 .ptr .align 1 _Z9kernel_95PfS_S_S_S_S_S_S_S_S_S_S_S_S_S_S_S_S_S_S__param_3,
	.param .u64 .ptr .align 1 _Z9kernel_95PfS_S_S_S_S_S_S_S_S_S_S_S_S_S_S_S_S_S_S__param_4,
	.param .u64 .ptr .align 1 _Z9kernel_95PfS_S_S_S_S_S_S_S_S_S_S_S_S_S_S_S_S_S_S__param_5,
	.param .u64 .ptr .align 1 _Z9kernel_95PfS_S_S_S_S_S_S_S_S_S_S_S_S_S_S_S_S_S_S__param_6,
	.param .u64 .ptr .align 1 _Z9kernel_95PfS_S_S_S_S_S_S_S_S_S_S_S_S_S_S_S_S_S_S__param_7,
	.param .u64 .ptr .align 1 _Z9kernel_95PfS_S_S_S_S_S_S_S_S_S_S_S_S_S_S_S_S_S_S__param_8,
	.param .u64 .ptr .align 1 _Z9kernel_95PfS_S_S_S_S_S_S_S_S_S_S_S_S_S_S_S_S_S_S__param_9,
	.param .u64 .ptr .align 1 _Z9kernel_95PfS_S_S_S_S_S_S_S_S_S_S_S_S_S_S_S_S_S_S__param_10,
	.param .u64 .ptr .align 1 _Z9kernel_95PfS_S_S_S_S_S_S_S_S_S_S_S_S_S_S_S_S_S_S__param_11,
	.param .u64 .ptr .align 1 _Z9kernel_95PfS_S_S_S_S_S_S_S_S_S_S_S_S_S_S_S_S_S_S__param_12,
	.param .u64 .ptr .align 1 _Z9kernel_95PfS_S_S_S_S_S_S_S_S_S_S_S_S_S_S_S_S_S_S__param_13,
	.param .u64 .ptr .align 1 _Z9kernel_95PfS_S_S_S_S_S_S_S_S_S_S_S_S_S_S_S_S_S_S__param_14,
	.param .u64 .ptr .align 1 _Z9kernel_95PfS_S_S_S_S_S_S_S_S_S_S_S_S_S_S_S_S_S_S__param_15,
	.param .u64 .ptr .align 1 _Z9kernel_95PfS_S_S_S_S_S_S_S_S_S_S_S_S_S_S_S_S_S_S__param_16,
	.param .u64 .ptr .align 1 _Z9kernel_95PfS_S_S_S_S_S_S_S_S_S_S_S_S_S_S_S_S_S_S__param_17,
	.param .u64 .ptr .align 1 _Z9kernel_95PfS_S_S_S_S_S_S_S_S_S_S_S_S_S_S_S_S_S_S__param_18,
	.param .u64 .ptr .align 1 _Z9kernel_95PfS_S_S_S_S_S_S_S_S_S_S_S_S_S_S_S_S_S_S__param_19
)
{
	.reg .b32 	%r<5>;
	.reg .b32 	%f<34>;
	.reg .b64 	%rd<41>;
	.reg .b64 	%fd<21>;
	// demoted variable
	.shared .align 4 .b8 _ZZ9kernel_95PfS_S_S_S_S_S_S_S_S_S_S_S_S_S_S_S_S_S_S_E5myVar[4096];
	ld.param.u64 	%rd1, [_Z9kernel_95PfS_S_S_S_S_S_S_S_S_S_S_S_S_S_S_S_S_S_S__param_0];
	ld.param.u64 	%rd2, [_Z9kernel_95PfS_S_S_S_S_S_S_S_S_S_S_S_S_S_S_S_S_S_S__param_1];
	ld.param.u64 	%rd3, [_Z9kernel_95PfS_S_S_S_S_S_S_S_S_S_S_S_S_S_S_S_S_S_S__param_2];
	ld.param.u64 	%rd4, [_Z9kernel_95PfS_S_S_S_S_S_S_S_S_S_S_S_S_S_S_S_S_S_S__param_3];
	ld.param.u64 	%rd5, [_Z9kernel_95PfS_S_S_S_S_S_S_S_S_S_S_S_S_S_S_S_S_S_S__param_4];
	ld.param.u64 	%rd6, [_Z9kernel_95PfS_S_S_S_S_S_S_S_S_S_S_S_S_S_S_S_S_S_S__param_5];
	ld.param.u64 	%rd7, [_Z9kernel_95PfS_S_S_S_S_S_S_S_S_S_S_S_S_S_S_S_S_S_S__param_6];
	ld.param.u64 	%rd8, [_Z9kernel_95PfS_S_S_S_S_S_S_S_S_S_S_S_S_S_S_S_S_S_S__param_7];
	ld.param.u64 	%rd9, [_Z9kernel_95PfS_S_S_S_S_S_S_S_S_S_S_S_S_S_S_S_S_S_S__param_8];
	ld.param.u64 	%rd10, [_Z9kernel_95PfS_S_S_S_S_S_S_S_S_S_S_S_S_S_S_S_S_S_S__param_9];
	ld.param.u64 	%rd11, [_Z9kernel_95PfS_S_S_S_S_S_S_S_S_S_S_S_S_S_S_S_S_S_S__param_10];
	ld.param.u64 	%rd12, [_Z9kernel_95PfS_S_S_S_S_S_S_S_S_S_S_S_S_S_S_S_S_S_S__param_11];
	ld.param.u64 	%rd13, [_Z9kernel_95PfS_S_S_S_S_S_S_S_S_S_S_S_S_S_S_S_S_S_S__param_12];
	ld.param.u64 	%rd14, [_Z9kernel_95PfS_S_S_S_S_S_S_S_S_S_S_S_S_S_S_S_S_S_S__param_13];
	ld.param.u64 	%rd15, [_Z9kernel_95PfS_S_S_S_S_S_S_S_S_S_S_S_S_S_S_S_S_S_S__param_14];
	ld.param.u64 	%rd16, [_Z9kernel_95PfS_S_S_S_S_S_S_S_S_S_S_S_S_S_S_S_S_S_S__param_15];
	ld.param.u64 	%rd17, [_Z9kernel_95PfS_S_S_S_S_S_S_S_S_S_S_S_S_S_S_S_S_S_S__param_16];
	ld.param.u64 	%rd18, [_Z9kernel_95PfS_S_S_S_S_S_S_S_S_S_S_S_S_S_S_S_S_S_S__param_17];
	ld.param.u64 	%rd19, [_Z9kernel_95PfS_S_S_S_S_S_S_S_S_S_S_S_S_S_S_S_S_S_S__param_18];
	ld.param.u64 	%rd20, [_Z9kernel_95PfS_S_S_S_S_S_S_S_S_S_S_S_S_S_S_S_S_S_S__param_19];
	cvta.to.global.u64 	%rd21, %rd20;
	cvta.to.global.u64 	%rd22, %rd19;
	cvta.to.global.u64 	%rd23, %rd18;
	cvta.to.global.u64 	%rd24, %rd17;
	cvta.to.global.u64 	%rd25, %rd16;
	cvta.to.global.u64 	%rd26, %rd15;
	cvta.to.global.u64 	%rd27, %rd14;
	cvta.to.global.u64 	%rd28, %rd13;
	cvta.to.global.u64 	%rd29, %rd12;
	cvta.to.global.u64 	%rd30, %rd11;
	cvta.to.global.u64 	%rd31, %rd10;
	cvta.to.global.u64 	%rd32, %rd9;
	cvta.to.global.u64 	%rd33, %rd8;
	cvta.to.global.u64 	%rd34, %rd7;
	cvta.to.global.u64 	%rd35, %rd6;
	cvta.to.global.u64 	%rd36, %rd5;
	cvta.to.global.u64 	%rd37, %rd4;
	cvta.to.global.u64 	%rd38, %rd3;
	cvta.to.global.u64 	%rd39, %rd2;
	cvta.to.global.u64 	%rd40, %rd1;
	mov.u32 	%r1, %tid.x;
	shl.b32 	%r2, %r1, 2;
	mov.u32 	%r3, _ZZ9kernel_95PfS_S_S_S_S_S_S_S_S_S_S_S_S_S_S_S_S_S_S_E5myVar;
	add.s32 	%r4, %r3, %r2;
	ld.shared.f32 	%f1, [%r4];
	cvt.f64.f32 	%fd1, %f1;
	mul.f64 	%fd2, %fd1, 0d403825A650614163;
	cvt.rn.f32.f64 	%f2, %fd2;
	st.shared.f32 	[_ZZ9kernel_95PfS_S_S_S_S_S_S_S_S_S_S_S_S_S_S_S_S_S_S_E5myVar], %f2;
	ld.shared.f32 	%f3, [%r4];
	cvt.f64.f32 	%fd3, %f3;
	mul.f64 	%fd4, %fd3, 0d4024FE44D87724FB;
	cvt.rn.f32.f64 	%f4, %fd4;
	st.shared.f32 	[_ZZ9kernel_95PfS_S_S_S_S_S_S_S_S_S_S_S_S_S_S_S_S_S_S_E5myVar+32], %f4;
	ld.shared.f32 	%f5, [%r4];
	cvt.f64.f32 	%fd5, %f5;
	mul.f64 	%fd6, %fd5, 0d404238B966BE7AFA;
	cvt.rn.f32.f64 	%f6, %fd6;
	st.shared.f32 	[_ZZ9kernel_95PfS_S_S_S_S_S_S_S_S_S_S_S_S_S_S_S_S_S_S_E5myVar], %f6;
	ld.shared.f32 	%f7, [%r4];
	cvt.f64.f32 	%fd7, %f7;
	mul.f64 	%fd8, %fd7, 0d4031E77A80CF9E38;
	cvt.rn.f32.f64 	%f8, %fd8;
	st.shared.f32 	[_ZZ9kernel_95PfS_S_S_S_S_S_S_S_S_S_S_S_S_S_S_S_S_S_S_E5myVar], %f8;
	ld.shared.f32 	%f9, [%r4];
	cvt.f64.f32 	%fd9, %f9;
	mul.f64 	%fd10, %fd9, 0d4048E227F1B69121;
	cvt.rn.f32.f64 	%f10, %fd10;
	st.shared.f32 	[_ZZ9kernel_95PfS_S_S_S_S_S_S_S_S_S_S_S_S_S_S_S_S_S_S_E5myVar+4], %f10;
	ld.shared.f32 	%f11, [%r4];
	cvt.f64.f32 	%fd11, %f11;
	mul.f64 	%fd12, %fd11, 0d40316109070FBEBA;
	cvt.rn.f32.f64 	%f12, %fd12;
	st.shared.f32 	[_ZZ9kernel_95PfS_S_S_S_S_S_S_S_S_S_S_S_S_S_S_S_S_S_S_E5myVar+36], %f12;
	ld.shared.f32 	%f13, [%r4];
	cvt.f64.f32 	%fd13, %f13;
	mul.f64 	%fd14, %fd13, 0d404069D249E44FA0;
	cvt.rn.f32.f64 	%f14, %fd14;
	st.shared.f32 	[_ZZ9kernel_95PfS_S_S_S_S_S_S_S_S_S_S_S_S_S_S_S_S_S_S_E5myVar+24], %f14;
	ld.shared.f32 	%f15, [%r4];
	cvt.f64.f32 	%fd15, %f15;
	mul.f64 	%fd16, %fd15, 0d404634BB7F9D6F11;
	cvt.rn.f32.f64 	%f16, %fd16;
	st.shared.f32 	[_ZZ9kernel_95PfS_S_S_S_S_S_S_S_S_S_S_S_S_S_S_S_S_S_S_E5myVar+16], %f16;
	ld.shared.f32 	%f17, [%r4];
	cvt.f64.f32 	%fd17, %f17;
	mul.f64 	%fd18, %fd17, 0d403A6A9F59CCFAF0;
	cvt.rn.f32.f64 	%f18, %fd18;
	st.shared.f32 	[_ZZ9kernel_95PfS_S_S_S_S_S_S_S_S_S_S_S_S_S_S_S_S_S_S_E5myVar+20], %f18;
	ld.shared.f32 	%f19, [%r4];
	cvt.f64.f32 	%fd19, %f19;
	mul.f64 	%fd20, %fd19, 0d4035A0DDE7A743A6;
	cvt.rn.f32.f64 	%f20, %fd20;
	st.shared.f32 	[_ZZ9kernel_95PfS_S_S_S_S_S_S_S_S_S_S_S_S_S_S_S_S_S_S_E5myVar+20], %f20;
	st.global.f32 	[%rd40], %f8;
	st.global.f32 	[%rd39+4], %f10;
	ld.shared.f32 	%f21, [_ZZ9kernel_95PfS_S_S_S_S_S_S_S_S_S_S_S_S_S_S_S_S_S_S_E5myVar+8];
	st.global.f32 	[%rd38+8], %f21;
	ld.shared.f32 	%f22, [_ZZ9kernel_95PfS_S_S_S_S_S_S_S_S_S_S_S_S_S_S_S_S_S_S_E5myVar+12];
	st.global.f32 	[%rd37+12], %f22;
	st.global.f32 	[%rd36+16], %f16;
	st.global.f32 	[%rd35+20], %f20;
	st.global.f32 	[%rd34+24], %f14;
	ld.shared.f32 	%f23, [_ZZ9kernel_95PfS_S_S_S_S_S_S_S_S_S_S_S_S_S_S_S_S_S_S_E5myVar+28];
	st.global.f32 	[%rd33+28], %f23;
	st.global.f32 	[%rd32+32], %f4;
	st.global.f32 	[%rd31+36], %f12;
	ld.shared.f32 	%f24, [_ZZ9kernel_95PfS_S_S_S_S_S_S_S_S_S_S_S_S_S_S_S_S_S_S_E5myVar+40];
	st.global.f32 	[%rd30+40], %f24;
	ld.shared.f32 	%f25, [_ZZ9kernel_95PfS_S_S_S_S_S_S_S_S_S_S_S_S_S_S_S_S_S_S_E5myVar+44];
	st.global.f32 	[%rd29+44], %f25;
	ld.shared.f32 	%f26, [_ZZ9kernel_95PfS_S_S_S_S_S_S_S_S_S_S_S_S_S_S_S_S_S_S_E5myVar+48];
	st.global.f32 	[%rd28+48], %f26;
	ld.shared.f32 	%f27, [_ZZ9kernel_95PfS_S_S_S_S_S_S_S_S_S_S_S_S_S_S_S_S_S_S_E5myVar+52];
	st.global.f32 	[%rd27+52], %f27;
	ld.shared.f32 	%f28, [_ZZ9kernel_95PfS_S_S_S_S_S_S_S_S_S_S_S_S_S_S_S_S_S_S_E5myVar+56];
	st.global.f32 	[%rd26+56], %f28;
	ld.shared.f32 	%f29, [_ZZ9kernel_95PfS_S_S_S_S_S_S_S_S_S_S_S_S_S_S_S_S_S_S_E5myVar+60];
	st.global.f32 	[%rd25+60], %f29;
	ld.shared.f32 	%f30, [_ZZ9kernel_95PfS_S_S_S_S_S_S_S_S_S_S_S_S_S_S_S_S_S_S_E5myVar+64];
	st.global.f32 	[%rd24+64], %f30;
	ld.shared.f32 	%f31, [_ZZ9kernel_95PfS_S_S_S_S_S_S_S_S_S_S_S_S_S_S_S_S_S_S_E5myVar+68];
	st.global.f32 	[%rd23+68], %f31;
	ld.shared.f32 	%f32, [_ZZ9kernel_95PfS_S_S_S_S_S_S_S_S_S_S_S_S_S_S_S_S_S_S_E5myVar+72];
	st.global.f32 	[%rd22+72], %f32;
	ld.shared.f32 	%f33, [_ZZ9kernel_95PfS_S_S_S_S_S_S_S_S_S_S_S_S_S_S_S_S_S_S_E5myVar+76];
	st.global.f32 	[%rd21+76], %f33;
	ret;

}
	// .globl	_Z9kernel_96PfS_S_S_S_S_S_S_S_S_S_S_S_S_S_S_S_S_S_S_
.visible .entry _Z9kernel_96PfS_S_S_S_S_S_S_S_S_S_S_S_S_S_S_S_S_S_S_(
	.param .u64 .ptr .align 1 _Z9kernel_96PfS_S_S_S_S_S_S_S_S_S_S_S_S_S_S_S_S_S_S__param_0,
	.param .u64 .ptr .align 1 _Z9kernel_96PfS_S_S_S_S_S_S_S_S_S_S_S_S_S_S_S_S_S_S__param_1,
	.param .u64 .ptr .align 1 _Z9kernel_96PfS_S_S_S_S_S_S_S_S_S_S_S_S_S_S_S_S_S_S__param_2,
	.param .u64 .ptr .align 1 _Z9kernel_96PfS_S_S_S_S_S_S_S_S_S_S_S_S_S_S_S_S_S_S__param_3,
	.param .u64 .ptr .align 1 _Z9kernel_96PfS_S_S_S_S_S_S_S_S_S_S_S_S_S_S_S_S_S_S__param_4,
	.param .u64 .ptr .align 1 _Z9kernel_96PfS_S_S_S_S_S_S_S_S_S_S_S_S_S_S_S_S_S_S__param_5,
	.param .u64 .ptr .align 1 _Z9kernel_96PfS_S_S_S_S_S_S_S_S_S_S_S_S_S_S_S_S_S_S__param_6,
	.param .u64 .ptr .align 1 _Z9kernel_96PfS_S_S_S_S_S_S_S_S_S_S_S_S_S_S_S_S_S_S__param_7,
	.param .u64 .ptr .align 1 _Z9kernel_96PfS_S_S_S_S_S_S_S_S_S_S_S_S_S_S_S_S_S_S__param_8,
	.param .u64 .ptr .align 1 _Z9kernel_96PfS_S_S_S_S_S_S_S_S_S_S_S_S_S_S_S_S_S_S__param_9,
	.param .u64 .ptr .align 1 _Z9kernel_96PfS_S_S_S_S_S_S_S_S_S_S_S_S_S_S_S_S_S_S__param_10,
	.param .u64 .ptr .align 1 _Z9kernel_96PfS_S_S_S_S_S_S_S_S_S_S_S_S_S_S_S_S_S_S__param_11,
	.param .u64 .ptr .align 1 _Z9kernel_96PfS_S_S_S_S_S_S_S_S_S_S_S_S_S_S_S_S_S_S__param_12,
	.param .u64 .ptr .align 1 _Z9kernel_96PfS_S_S_S_S_S_S_S_S_S_S_S_S_S_S_S_S_S_S__param_13,
	.param .u64 .ptr .align 1 _Z9kernel_96PfS_S_S_S_S_S_S_S_S_S_S_S_S_S_S_S_S_S_S__param_14,
	.param .u64 .ptr .align 1 _Z9kernel_96PfS_S_S_S_S_S_S_S_S_S_S_S_S_S_S_S_S_S_S__param_15,
	.param .u64 .ptr .align 1 _Z9kernel_96PfS_S_S_S_S_S_S_S_S_S_S_S_S_S_S_S_S_S_S__param_16,
	.param .u64 .ptr .align 1 _Z9kernel_96PfS_S_S_S_S_S_S_S_S_S_S_S_S_S_S_S_S_S_S__param_17,
	.param .u64 .ptr .align 1 _Z9kernel_96PfS_S_S_S_S_S_S_S_S_S_S_S_S_S_S_S_S_S_S__param_18,
	.param .u64 .ptr .align 1 _Z9kernel_96PfS_S_S_S_S_S_S_S_S_S_S_S_S_S_S_S_S_S_S__param_19
)
{
	.reg .b32 	%r<5>;
	.reg .b32 	%f<33>;
	.reg .b64 	%rd<41>;
	.reg .b64 	%fd<21>;
	// demoted variable
	.shared .align 4 .b8 _ZZ9kernel_96PfS_S_S_S_S_S_S_S_S_S_S_S_S_S_S_S_S_S_S_E5myVar[4096];
	ld.param.u64 	%rd1, [_Z9kernel_96PfS_S_S_S_S_S_S_S_S_S_S_S_S_S_S_S_S_S_S__param_0];
	ld.param.u64 	%rd2, [_Z9kernel_96PfS_S_S_S_S_S_S_S_S_S_S_S_S_S_S_S_S_S_S__param_1];
	ld.param.u64 	%rd3, [_Z9kernel_96PfS_S_S_S_S_S_S_S_S_S_S_S_S_S_S_S_S_S_S__param_2];
	ld.param.u64 	%rd4, [_Z9kernel_96PfS_S_S_S_S_S_S_S_S_S_S_S_S_S_S_S_S_S_S__param_3];
	ld.param.u64 	%rd5, [_Z9kernel_96PfS_S_S_S_S_S_S_S_S_S_S_S_S_S_S_S_S_S_S__param_4];
	ld.param.u64 	%rd6, [_Z9kernel_96PfS_S_S_S_S_S_S_S_S_S_S_S_S_S_S_S_S_S_S__param_5];
	ld.param.u64 	%rd7, [_Z9kernel_96PfS_S_S_S_S_S_S_S_S_S_S_S_S_S_S_S_S_S_S__param_6];
	ld.param.u64 	%rd8, [_Z9kernel_96PfS_S_S_S_S_S_S_S_S_S_S_S_S_S_S_S_S_S_S__param_7];
	ld.param.u64 	%rd9, [_Z9kernel_96PfS_S_S_S_S_S_S_S_S_S_S_S_S_S_S_S_S_S_S__param_8];
	ld.param.u64 	%rd10, [_Z9kernel_96PfS_S_S_S_S_S_S_S_S_S_S_S_S_S_S_S_S_S_S__param_9];
	ld.param.u64 	%rd11, [_Z9kernel_96PfS_S_S_S_S_S_S_S_S_S_S_S_S_S_S_S_S_S_S__param_10];
	ld.param.u64 	%rd12, [_Z9kernel_96PfS_S_S_S_S_S_S_S_S_S_S_S_S_S_S_S_S_S_S__param_11];
	ld.param.u64 	%rd13, [_Z9kernel_96PfS_S_S_S_S_S_S_S_S_S_S_S_S_S_S_S_S_S_S__param_12];
	ld.param.u64 	%rd14, [_Z9kernel_96PfS_S_S_S_S_S_S_S_S_S_S_S_S_S_S_S_S_S_S__param_13];
	ld.param.u64 	%rd15, [_Z9kernel_96PfS_S_S_S_S_S_S_S_S_S_S_S_S_S_S_S_S_S_S__param_14];
	ld.param.u64 	%rd16, [_Z9kernel_96PfS_S_S_S_S_S_S_S_S_S_S_S_S_S_S_S_S_S_S__param_15];
	ld.param.u64 	%rd17, [_Z9kernel_96PfS_S_S_S_S_S_S_S_S_S_S_S_S_S_S_S_S_S_S__param_16];
	ld.param.u64 	%rd18, [_Z9kernel_96PfS_S_S_S_S_S_S_S_S_S_S_S_S_S_S_S_S_S_S__param_17];
	ld.param.u64 	%rd19, [_Z9kernel_96PfS_S_S_S_S_S_S_S_S_S_S_S_S_S_S_S_S_S_S__param_18];
	ld.param.u64 	%rd20, [_Z9kernel_96PfS_S_S_S_S_S_S_S_S_S_S_S_S_S_S_S_S_S_S__param_19];
	cvta.to.global.u64 	%rd21, %rd20;
	cvta.to.global.u64 	%rd22, %rd19;
	cvta.to.global.u64 	%rd23, %rd18;
	cvta.to.global.u64 	%rd24, %rd17;
	cvta.to.global.u64 	%rd25, %rd16;
	cvta.to.global.u64 	%rd26, %rd15;
	cvta.to.global.u64 	%rd27, %rd14;
	cvta.to.global.u64 	%rd28, %rd13;
	cvta.to.global.u64 	%rd29, %rd12;
	cvta.to.global.u64 	%rd30, %rd11;
	cvta.to.global.u64 	%rd31, %rd10;
	cvta.to.global.u64 	%rd32, %rd9;
	cvta.to.global.u64 	%rd33, %rd8;
	cvta.to.global.u64 	%rd34, %rd7;
	cvta.to.global.u64 	%rd35, %rd6;
	cvta.to.global.u64 	%rd36, %rd5;
	cvta.to.global.u64 	%rd37, %rd4;
	cvta.to.global.u64 	%rd38, %rd3;
	cvta.to.global.u64 	%rd39, %rd2;
	cvta.to.global.u64 	%rd40, %rd1;
	mov.u32 	%r1, %tid.x;
	shl.b32 	%r2, %r1, 2;
	mov.u32 	%r3, _ZZ9kernel_96PfS_S_S_S_S_S_S_S_S_S_S_S_S_S_S_S_S_S_S_E5myVar;
	add.s32 	%r4, %r3, %r2;
	ld.shared.f32 	%f1, [%r4];
	cvt.f64.f32 	%fd1, %f1;
	mul.f64 	%fd2, %fd1, 0d402B3144028E4FB9;
	cvt.rn.f32.f64 	%f2, %fd2;
	st.shared.f32 	[_ZZ9kernel_96PfS_S_S_S_S_S_S_S_S_S_S_S_S_S_S_S_S_S_S_E5myVar+32], %f2;
	ld.shared.f32 	%f3, [%r4];
	cvt.f64.f32 	%fd3, %f3;
	mul.f64 	%fd4, %fd3, 0d4041C90A5EFE9318;
	cvt.rn.f32.f64 	%f4, %fd4;
	st.shared.f32 	[_ZZ9kernel_96PfS_S_S_S_S_S_S_S_S_S_S_S_S_S_S_S_S_S_S_E5myVar+36], %f4;
	ld.shared.f32 	%f5, [%r4];
	cvt.f64.f32 	%fd5, %f5;
	mul.f64 	%fd6, %fd5, 0d40190714B9CB6849;
	cvt.rn.f32.f64 	%f6, %fd6;
	st.shared.f32 	[_ZZ9kernel_96PfS_S_S_S_S_S_S_S_S_S_S_S_S_S_S_S_S_S_S_E5myVar+12], %f6;
	ld.shared.f32 	%f7, [%r4];
	cvt.f64.f32 	%fd7, %f7;
	mul.f64 	%fd8, %fd7, 0d4041DF09289DADFB;
	cvt.rn.f32.f64 	%f8, %fd8;
	st.shared.f32 	[_ZZ9kernel_96PfS_S_S_S_S_S_S_S_S_S_S_S_S_S_S_S_S_S_S_E5myVar+4], %f8;
	ld.shared.f32 	%f9, [%r4];
	cvt.f64.f32 	%fd9, %f9;
	mul.f64 	%fd10, %fd9, 0d4035E8DF04DDB552;
	cvt.rn.f32.f64 	%f10, %fd10;
	st.shared.f32 	[_ZZ9kernel_96PfS_S_S_S_S_S_S_S_S_S_S_S_S_S_S_S_S_S_S_E5myVar], %f10;
	ld.shared.f32 	%f11, [%r4];
	cvt.f64.f32 	%fd11, %f11;
	mul.f64 	%fd12, %fd11, 0d403739CF893FAF42;
	cvt.rn.f32.f64 	%f12, %fd12;
	st.shared.f32 	[_ZZ9kernel_96PfS_S_S_S_S_S_S_S_S_S_S_S_S_S_S_S_S_S_S_E5myVar+36], %f12;
	ld.shared.f32 	%f13, [%r4];
	cvt.f64.f32 	%fd13, %f13;
	mul.f64 	%fd14, %fd13, 0d4044E94BB5E0F7FD;
	cvt.rn.f32.f64 	%f14, %fd14;
	st.shared.f32 	[_ZZ9kernel_96PfS_S_S_S_S_S_S_S_S_S_S_S_S_S_S_S_S_S_S_E5myVar+36], %f14;
	ld.shared.f32 	%f15, [%r4];
	cvt.f64.f32 	%fd15, %f15;
	mul.f64 	%fd16, %fd15, 0d4048C5DEA465A576;
	cvt.rn.f32.f64 	%f16, %fd16;
	st.shared.f32 	[_ZZ9kernel_96PfS_S_S_S_S_S_S_S_S_S_S_S_S_S_S_S_S_S_S_E5myVar+16], %f16;
	ld.shared.f32 	%f17, [%r4];
	cvt.f64.f32 	%fd17, %f17;
	mul.f64 	%fd18, %fd17, 0d402D280C73ABC947;
	cvt.rn.f32.f64 	%f18, %fd18;
	st.shared.f32 	[_ZZ9kernel_96PfS_S_S_S_S_S_S_S_S_S_S_S_S_S_S_S_S_S_S_E5myVar+24], %f18;
	ld.shared.f32 	%f19, [%r4];
	cvt.f64.f32 	%fd19, %f19;
	mul.f64 	%fd20, %fd19, 0d403A5F228DC981BF;
	cvt.rn.f32.f64 	%f20, %fd20;
	st.shared.f32 	[_ZZ9kernel_96PfS_S_S_S_S_S_S_S_S_S_S_S_S_S_S_S_S_S_S_E5myVar+20], %f20;
	st.global.f32 	[%rd40], %f10;
	st.global.f32 	[%rd39+4], %f8;
	ld.shared.f32 	%f21, [_ZZ9kernel_96PfS_S_S_S_S_S_S_S_S_S_S_S_S_S_S_S_S_S_S_E5myVar+8];
	st.global.f32 	[%rd38+8], %f21;
	st.global.f32 	[%rd37+12], %f6;
	st.global.f32 	[%rd36+16], %f16;
	st.global.f32 	[%rd35+20], %f20;
	st.global.f32 	[%rd34+24], %f18;
	ld.shared.f32 	%f22, [_ZZ9kernel_96PfS_S_S_S_S_S_S_S_S_S_S_S_S_S_S_S_S_S_S_E5myVar+28];
	st.global.f32 	[%rd33+28], %f22;
	st.global.f32 	[%rd32+32], %f2;
	st.global.f32 	[%rd31+36], %f14;
	ld.shared.f32 	%f23, [_ZZ9kernel_96PfS_S_S_S_S_S_S_S_S_S_S_S_S_S_S_S_S_S_S_E5myVar+40];
	st.global.f32 	[%rd30+40], %f23;
	ld.shared.f32 	%f24, [_ZZ9kernel_96PfS_S_S_S_S_S_S_S_S_S_S_S_S_S_S_S_S_S_S_E5myVar+44];
	st.global.f32 	[%rd29+44], %f24;
	ld.shared.f32 	%f25, [_ZZ9kernel_96PfS_S_S_S_S_S_S_S_S_S_S_S_S_S_S_S_S_S_S_E5myVar+48];
	st.global.f32 	[%rd28+48], %f25;
	ld.shared.f32 	%f26, [_ZZ9kernel_96PfS_S_S_S_S_S_S_S_S_S_S_S_S_S_S_S_S_S_S_E5myVar+52];
	st.global.f32 	[%rd27+52], %f26;
	ld.shared.f32 	%f27, [_ZZ9kernel_96PfS_S_S_S_S_S_S_S_S_S_S_S_S_S_S_S_S_S_S_E5myVar+56];
	st.global.f32 	[%rd26+56], %f27;
	ld.shared.f32 	%f28, [_ZZ9kernel_96PfS_S_S_S_S_S_S_S_S_S_S_S_S_S_S_S_S_S_S_E5myVar+60];
	st.global.f32 	[%rd25+60], %f28;
	ld.shared.f32 	%f29, [_ZZ9kernel_96PfS_S_S_S_S_S_S_S_S_S_S_S_S_S_S_S_S_S_S_E5myVar+64];
	st.global.f32 	[%rd24+64], %f29;
	ld.shared.f32 	%f30, [_ZZ9kernel_96PfS_S_S_S_S_S_S_S_S_S_S_S_S_S_S_S_S_S_S_E5myVar+68];
	st.global.f32 	[%rd23+68], %f30;
	ld.shared.f32 	%f31, [_ZZ9kernel_96PfS_S_S_S_S_S_S_S_S_S_S_S_S_S_S_S_S_S_S_E5myVar+72];
	st.global.f32 	[%rd22+72], %f31;
	ld.shared.f32 	%f32, [_ZZ9kernel_96PfS_S_S_S_S_S_S_S_S_S_S_S_S_S_S_S_S_S_S_E5myVar+76];
	st.global.f32 	[%rd21+76], %f32;
	ret;

}
	// .globl	_Z9kernel_97PfS_S_S_S_S_S_S_S_S_S_S_S_S_S_S_S_S_S_S_
.visible .entry _Z9kernel_97PfS_S_S_S_S_S_S_S_S_S_S_S_S_S_S_S_S_S_S_(
	.param .u64 .ptr .align 1 _Z9kernel_97PfS_S_S_S_S_S_S_S_S_S_S_S_S_S_S_S_S_S_S__param_0,
	.param .u64 .ptr .align 1 _Z9kernel_97PfS_S_S_S_S_S_S_S_S_S_S_S_S_S_S_S_S_S_S__param_1,
	.param .u64 .ptr .align 1 _Z9kernel_97PfS_S_S_S_S_S_S_S_S_S_S_S_S_S_S_S_S_S_S__param_2,
	.param .u64 .ptr .align 1 _Z9kernel_97PfS_S_S_S_S_S_S_S_S_S_S_S_S_S_S_S_S_S_S__param_3,
	.param .u64 .ptr .align 1 _Z9kernel_97PfS_S_S_S_S_S_S_S_S_S_S_S_S_S_S_S_S_S_S__param_4,
	.param .u64 .ptr .align 1 _Z9kernel_97PfS_S_S_S_S_S_S_S_S_S_S_S_S_S_S_S_S_S_S__param_5,
	.param .u64 .ptr .align 1 _Z9kernel_97PfS_S_S_S_S_S_S_S_S_S_S_S_S_S_S_S_S_S_S__param_6,
	.param .u64 .ptr .align 1 _Z9kernel_97PfS_S_S_S_S_S_S_S_S_S_S_S_S_S_S_S_S_S_S__param_7,
	.param .u64 .ptr .align 1 _Z9kernel_97PfS_S_S_S_S_S_S_S_S_S_S_S_S_S_S_S_S_S_S__param_8,
	.param .u64 .ptr .align 1 _Z9kernel_97PfS_S_S_S_S_S_S_S_S_S_S_S_S_S_S_S_S_S_S__param_9,
	.param .u64 .ptr .align 1 _Z9kernel_97PfS_S_S_S_S_S_S_S_S_S_S_S_S_S_S_S_S_S_S__param_10,
	.param .u64 .ptr .align 1 _Z9kernel_97PfS_S_S_S_S_S_S_S_S_S_S_S_S_S_S_S_S_S_S__param_11,
	.param .u64 .ptr .align 1 _Z9kernel_97PfS_S_S_S_S_S_S_S_S_S_S_S_S_S_S_S_S_S_S__param_12,
	.param .u64 .ptr .align 1 _Z9kernel_97PfS_S_S_S_S_S_S_S_S_S_S_S_S_S_S_S_S_S_S__param_13,
	.param .u64 .ptr .align 1 _Z9kernel_97PfS_S_S_S_S_S_S_S_S_S_S_S_S_S_S_S_S_S_S__param_14,
	.param .u64 .ptr .align 1 _Z9kernel_97PfS_S_S_S_S_S_S_S_S_S_S_S_S_S_S_S_S_S_S__param_15,
	.param .u64 .ptr .align 1 _Z9kernel_97PfS_S_S_S_S_S_S_S_S_S_S_S_S_S_S_S_S_S_S__param_16,
	.param .u64 .ptr .align 1 _Z9kernel_97PfS_S_S_S_S_S_S_S_S_S_S_S_S_S_S_S_S_S_S__param_17,
	.param .u64 .ptr .align 1 _Z9kernel_97PfS_S_S_S_S_S_S_S_S_S_S_S_S_S_S_S_S_S_S__param_18,
	.param .u64 .ptr .align 1 _Z9kernel_97PfS_S_S_S_S_S_S_S_S_S_S_S_S_S_S_S_S_S_S__param_19
)
{
	.reg .b32 	%r<5>;
	.reg .b32 	%f<35>;
	.reg .b64 	%rd<41>;
	.reg .b64 	%fd<21>;
	// demoted variable
	.shared .align 4 .b8 _ZZ9kernel_97PfS_S_S_S_S_S_S_S_S_S_S_S_S_S_S_S_S_S_S_E5myVar[4096];
	ld.param.u64 	%rd1, [_Z9kernel_97PfS_S_S_S_S_S_S_S_S_S_S_S_S_S_S_S_S_S_S__param_0];
	ld.param.u64 	%rd2, [_Z9kernel_97PfS_S_S_S_S_S_S_S_S_S_S_S_S_S_S_S_S_S_S__param_1];
	ld.param.u64 	%rd3, [_Z9kernel_97PfS_S_S_S_S_S_S_S_S_S_S_S_S_S_S_S_S_S_S__param_2];
	ld.param.u64 	%rd4, [_Z9kernel_97PfS_S_S_S_S_S_S_S_S_S_S_S_S_S_S_S_S_S_S__param_3];
	ld.param.u64 	%rd5, [_Z9kernel_97PfS_S_S_S_S_S_S_S_S_S_S_S_S_S_S_S_S_S_S__param_4];
	ld.param.u64 	%rd6, [_Z9kernel_97PfS_S_S_S_S_S_S_S_S_S_S_S_S_S_S_S_S_S_S__param_5];
	ld.param.u64 	%rd7, [_Z9kernel_97PfS_S_S_S_S_S_S_S_S_S_S_S_S_S_S_S_S_S_S__param_6];
	ld.param.u64 	%rd8, [_Z9kernel_97PfS_S_S_S_S_S_S_S_S_S_S_S_S_S_S_S_S_S_S__param_7];
	ld.param.u64 	%rd9, [_Z9kernel_97PfS_S_S_S_S_S_S_S_S_S_S_S_S_S_S_S_S_S_S__param_8];
	ld.param.u64 	%rd10, [_Z9kernel_97PfS_S_S_S_S_S_S_S_S_S_S_S_S_S_S_S_S_S_S__param_9];
	ld.param.u64 	%rd11, [_Z9kernel_97PfS_S_S_S_S_S_S_S_S_S_S_S_S_S_S_S_S_S_S__param_10];
	ld.param.u64 	%rd12, [_Z9kernel_97PfS_S_S_S_S_S_S_S_S_S_S_S_S_S_S_S_S_S_S__param_11];
	ld.param.u64 	%rd13, [_Z9kernel_97PfS_S_S_S_S_S_S_S_S_S_S_S_S_S_S_S_S_S_S__param_12];
	ld.param.u64 	%rd14, [_Z9kernel_97PfS_S_S_S_S_S_S_S_S_S_S_S_S_S_S_S_S_S_S__param_13];
	ld.param.u64 	%rd15, [_Z9kernel_97PfS_S_S_S_S_S_S_S_S_S_S_S_S_S_S_S_S_S_S__param_14];
	ld.param.u64 	%rd16, [_Z9kernel_97PfS_S_S_S_S_S_S_S_S_S_S_S_S_S_S_S_S_S_S__param_15];
	ld.param.u64 	%rd17, [_Z9kernel_97PfS_S_S_S_S_S_S_S_S_S_S_S_S_S_S_S_S_S_S__param_16];
	ld.param.u64 	%rd18, [_Z9kernel_97PfS_S_S_S_S_S_S_S_S_S_S_S_S_S_S_S_S_S_S__param_17];
	ld.param.u64 	%rd19, [_Z9kernel_97PfS_S_S_S_S_S_S_S_S_S_S_S_S_S_S_S_S_S_S__param_18];
	ld.param.u64 	%rd20, [_Z9kernel_97PfS_S_S_S_S_S_S_S_S_S_S_S_S_S_S_S_S_S_S__param_19];
	cvta.to.global.u64 	%rd21, %rd20;
	cvta.to.global.u64 	%rd22, %rd19;
	cvta.to.global.u64 	%rd23, %rd18;
	cvta.to.global.u64 	%rd24, %rd17;
	cvta.to.global.u64 	%rd25, %rd16;
	cvta.to.global.u64 	%rd26, %rd15;
	cvta.to.global.u64 	%rd27, %rd14;
	cvta.to.global.u64 	%rd28, %rd13;
	cvta.to.global.u64 	%rd29, %rd12;
	cvta.to.global.u64 	%rd30, %rd11;
	cvta.to.global.u64 	%rd31, %rd10;
	cvta.to.global.u64 	%rd32, %rd9;
	cvta.to.global.u64 	%rd33, %rd8;
	cvta.to.global.u64 	%rd34, %rd7;
	cvta.to.global.u64 	%rd35, %rd6;
	cvta.to.global.u64 	%rd36, %rd5;
	cvta.to.global.u64 	%rd37, %rd4;
	cvta.to.global.u64 	%rd38, %rd3;
	cvta.to.global.u64 	%rd39, %rd2;
	cvta.to.global.u64 	%rd40, %rd1;
	mov.u32 	%r1, %tid.x;
	shl.b32 	%r2, %r1, 2;
	mov.u32 	%r3, _ZZ9kernel_97PfS_S_S_S_S_S_S_S_S_S_S_S_S_S_S_S_S_S_S_E5myVar;
	add.s32 	%r4, %r3, %r2;
	ld.shared.f32 	%f1, [%r4];
	cvt.f64.f32 	%fd1, %f1;
	mul.f64 	%fd2, %fd1, 0d401E7780FDC1615F;
	cvt.rn.f32.f64 	%f2, %fd2;
	st.shared.f32 	[_ZZ9kernel_97PfS_S_S_S_S_S_S_S_S_S_S_S_S_S_S_S_S_S_S_E5myVar+12], %f2;
	ld.shared.f32 	%f3, [%r4];
	cvt.f64.f32 	%fd3, %f3;
	mul.f64 	%fd4, %fd3, 0d4038F6BACF7446FA;
	cvt.rn.f32.f64 	%f4, %fd4;
	st.shared.f32 	[_ZZ9kernel_97PfS_S_S_S_S_S_S_S_S_S_S_S_S_S_S_S_S_S_S_E5myVar+12], %f4;
	ld.shared.f32 	%f5, [%r4];
	cvt.f64.f32 	%fd5, %f5;
	mul.f64 	%fd6, %fd5, 0d404016E49F51697F;
	cvt.rn.f32.f64 	%f6, %fd6;
	st.shared.f32 	[_ZZ9kernel_97PfS_S_S_S_S_S_S_S_S_S_S_S_S_S_S_S_S_S_S_E5myVar+36], %f6;
	ld.shared.f32 	%f7, [%r4];
	cvt.f64.f32 	%fd7, %f7;
	mul.f64 	%fd8, %fd7, 0d402D52239E6AB9B2;
	cvt.rn.f32.f64 	%f8, %fd8;
	st.shared.f32 	[_ZZ9kernel_97PfS_S_S_S_S_S_S_S_S_S_S_S_S_S_S_S_S_S_S_E5myVar+32], %f8;
	ld.shared.f32 	%f9, [%r4];
	cvt.f64.f32 	%fd9, %f9;
	mul.f64 	%fd10, %fd9, 0d4024D8FC9363F573;
	cvt.rn.f32.f64 	%f10, %fd10;
	st.shared.f32 	[_ZZ9kernel_97PfS_S_S_S_S_S_S_S_S_S_S_S_S_S_S_S_S_S_S_E5myVar+4], %f10;
	ld.shared.f32 	%f11, [%r4];
	cvt.f64.f32 	%fd11, %f11;
	mul.f64 	%fd12, %fd11, 0d404152A9D627BF62;
	cvt.rn.f32.f64 	%f12, %fd12;
	st.shared.f32 	[_ZZ9kernel_97PfS_S_S_S_S_S_S_S_S_S_S_S_S_S_S_S_S_S_S_E5myVar+20], %f12;
	ld.shared.f32 	%f13, [%r4];
	cvt.f64.f32 	%fd13, %f13;
	mul.f64 	%fd14, %fd13, 0d401E0DE54B48D3AE;
	cvt.rn.f32.f64 	%f14, %fd14;
	st.shared.f32 	[_ZZ9kernel_97PfS_S_S_S_S_S_S_S_S_S_S_S_S_S_S_S_S_S_S_E5myVar+32], %f14;
	ld.shared.f32 	%f15, [%r4];
	cvt.f64.f32 	%fd15, %f15;
	mul.f64 	%fd16, %fd15, 0d403386C03FF69015;
	cvt.rn.f32.f64 	%f16, %fd16;
	st.shared.f32 	[_ZZ9kernel_97PfS_S_S_S_S_S_S_S_S_S_S_S_S_S_S_S_S_S_S_E5myVar+20], %f16;
	ld.shared.f32 	%f17, [%r4];
	cvt.f64.f32 	%fd17, %f17;
	mul.f64 	%fd18, %fd17, 0d402041BA5E353F7D;
	cvt.rn.f32.f64 	%f18, %fd18;
	st.shared.f32 	[_ZZ9kernel_97PfS_S_S_S_S_S_S_S_S_S_S_S_S_S_S_S_S_S_S_E5myVar+20], %f18;
	ld.shared.f32 	%f19, [%r4];
	cvt.f64.f32 	%fd19, %f19;
	mul.f64 	%fd20, %fd19, 0d403B41DF86E3B470;
	cvt.rn.f32.f64 	%f20, %fd20;
	st.shared.f32 	[_ZZ9kernel_97PfS_S_S_S_S_S_S_S_S_S_S_S_S_S_S_S_S_S_S_E5myVar+28], %f20;
	ld.shared.f32 	%f21, [_ZZ9kernel_97PfS_S_S_S_S_S_S_S_S_S_S_S_S_S_S_S_S_S_S_E5myVar];
	st.global.f32 	[%rd40], %f21;
	st.global.f32 	[%rd39+4], %f10;
	ld.shared.f32 	%f22, [_ZZ9kernel_97PfS_S_S_S_S_S_S_S_S_S_S_S_S_S_S_S_S_S_S_E5myVar+8];
	st.global.f32 	[%rd38+8], %f22;
	st.global.f32 	[%rd37+12], %f4;
	ld.shared.f32 	%f23, [_ZZ9kernel_97PfS_S_S_S_S_S_S_S_S_S_S_S_S_S_S_S_S_S_S_E5myVar+16];
	st.global.f32 	[%rd36+16], %f23;
	st.global.f32 	[%rd35+20], %f18;
	ld.shared.f32 	%f24, [_ZZ9kernel_97PfS_S_S_S_S_S_S_S_S_S_S_S_S_S_S_S_S_S_S_E5myVar+24];
	st.global.f32 	[%rd34+24], %f24;
	st.global.f32 	[%rd33+28], %f20;
	st.global.f32 	[%rd32+32], %f14;
	st.global.f32 	[%rd31+36], %f6;
	ld.shared.f32 	%f25, [_ZZ9kernel_97PfS_S_S_S_S_S_S_S_S_S_S_S_S_S_S_S_S_S_S_E5myVar+40];
	st.global.f32 	[%rd30+40], %f25;
	ld.shared.f32 	%f26, [_ZZ9kernel_97PfS_S_S_S_S_S_S_S_S_S_S_S_S_S_S_S_S_S_S_E5myVar+44];
	st.global.f32 	[%rd29+44], %f26;
	ld.shared.f32 	%f27, [_ZZ9kernel_97PfS_S_S_S_S_S_S_S_S_S_S_S_S_S_S_S_S_S_S_E5myVar+48];
	st.global.f32 	[%rd28+48], %f27;
	ld.shared.f32 	%f28, [_ZZ9kernel_97PfS_S_S_S_S_S_S_S_S_S_S_S_S_S_S_S_S_S_S_E5myVar+52];
	st.global.f32 	[%rd27+52], %f28;
	ld.shared.f32 	%f29, [_ZZ9kernel_97PfS_S_S_S_S_S_S_S_S_S_S_S_S_S_S_S_S_S_S_E5myVar+56];
	st.global.f32 	[%rd26+56], %f29;
	ld.shared.f32 	%f30, [_ZZ9kernel_97PfS_S_S_S_S_S_S_S_S_S_S_S_S_S_S_S_S_S_S_E5myVar+60];
	st.global.f32 	[%rd25+60], %f30;
	ld.shared.f32 	%f31, [_ZZ9kernel_97PfS_S_S_S_S_S_S_S_S_S_S_S_S_S_S_S_S_S_S_E5myVar+64];
	st.global.f32 	[%rd24+64], %f31;
	ld.shared.f32 	%f32, [_ZZ9kernel_97PfS_S_S_S_S_S_S_S_S_S_S_S_S_S_S_S_S_S_S_E5myVar+68];
	st.global.f32 	[%rd23+68], %f32;
	ld.shared.f32 	%f33, [_ZZ9kernel_97PfS_S_S_S_S_S_S_S_S_S_S_S_S_S_S_S_S_S_S_E5myVar+72];
	st.global.f32 	[%rd22+72], %f33;
	ld.shared.f32 	%f34, [_ZZ9kernel_97PfS_S_S_S_S_S_S_S_S_S_S_S_S_S_S_S_S_S_S_E5myVar+76];
	st.global.f32 	[%rd21+76], %f34;
	ret;

}
	// .globl	_Z9kernel_98PfS_S_S_S_S_S_S_S_S_S_S_S_S_S_S_S_S_S_S_
.visible .entry _Z9kernel_98PfS_S_S_S_S_S_S_S_S_S_S_S_S_S_S_S_S_S_S_(
	.param .u64 .ptr .align 1 _Z9kernel_98PfS_S_S_S_S_S_S_S_S_S_S_S_S_S_S_S_S_S_S__param_0,
	.param .u64 .ptr .align 1 _Z9kernel_98PfS_S_S_S_S_S_S_S_S_S_S_S_S_S_S_S_S_S_S__param_1,
	.param .u64 .ptr .align 1 _Z9kernel_98PfS_S_S_S_S_S_S_S_S_S_S_S_S_S_S_S_S_S_S__param_2,
	.param .u64 .ptr .align 1 _Z9kernel_98PfS_S_S_S_S_S_S_S_S_S_S_S_S_S_S_S_S_S_S__param_3,
	.param .u64 .ptr .align 1 _Z9kernel_98PfS_S_S_S_S_S_S_S_S_S_S_S_S_S_S_S_S_S_S__param_4,
	.param .u64 .ptr .align 1 _Z9kernel_98PfS_S_S_S_S_S_S_S_S_S_S_S_S_S_S_S_S_S_S__param_5,
	.param .u64 .ptr .align 1 _Z9kernel_98PfS_S_S_S_S_S_S_S_S_S_S_S_S_S_S_S_S_S_S__param_6,
	.param .u64 .ptr .align 1 _Z9kernel_98PfS_S_S_S_S_S_S_S_S_S_S_S_S_S_S_S_S_S_S__param_7,
	.param .u64 .ptr .align 1 _Z9kernel_98PfS_S_S_S_S_S_S_S_S_S_S_S_S_S_S_S_S_S_S__param_8,
	.param .u64 .ptr .align 1 _Z9kernel_98PfS_S_S_S_S_S_S_S_S_S_S_S_S_S_S_S_S_S_S__param_9,
	.param .u64 .ptr .align 1 _Z9kernel_98PfS_S_S_S_S_S_S_S_S_S_S_S_S_S_S_S_S_S_S__param_10,
	.param .u64 .ptr .align 1 _Z9kernel_98PfS_S_S_S_S_S_S_S_S_S_S_S_S_S_S_S_S_S_S__param_11,
	.param .u64 .ptr .align 1 _Z9kernel_98PfS_S_S_S_S_S_S_S_S_S_S_S_S_S_S_S_S_S_S__param_12,
	.param .u64 .ptr .align 1 _Z9kernel_98PfS_S_S_S_S_S_S_S_S_S_S_S_S_S_S_S_S_S_S__param_13,
	.param .u64 .ptr .align 1 _Z9kernel_98PfS_S_S_S_S_S_S_S_S_S_S_S_S_S_S_S_S_S_S__param_14,
	.param .u64 .ptr .align 1 _Z9kernel_98PfS_S_S_S_S_S_S_S_S_S_S_S_S_S_S_S_S_S_S__param_15,
	.param .u64 .ptr .align 1 _Z9kernel_98PfS_S_S_S_S_S_S_S_S_S_S_S_S_S_S_S_S_S_S__param_16,
	.param .u64 .ptr .align 1 _Z9kernel_98PfS_S_S_S_S_S_S_S_S_S_S_S_S_S_S_S_S_S_S__param_17,
	.param .u64 .ptr .align 1 _Z9kernel_98PfS_S_S_S_S_S_S_S_S_S_S_S_S_S_S_S_S_S_S__param_18,
	.param .u64 .ptr .align 1 _Z9kernel_98PfS_S_S_S_S_S_S_S_S_S_S_S_S_S_S_S_S_S_S__param_19
)
{
	.reg .b32 	%r<5>;
	.reg .b32 	%f<36>;
	.reg .b64 	%rd<41>;
	.reg .b64 	%fd<21>;
	// demoted variable
	.shared .align 4 .b8 _ZZ9kernel_98PfS_S_S_S_S_S_S_S_S_S_S_S_S_S_S_S_S_S_S_E5myVar[4096];
	ld.param.u64 	%rd1, [_Z9kernel_98PfS_S_S_S_S_S_S_S_S_S_S_S_S_S_S_S_S_S_S__param_0];
	ld.param.u64 	%rd2, [_Z9kernel_98PfS_S_S_S_S_S_S_S_S_S_S_S_S_S_S_S_S_S_S__param_1];
	ld.param.u64 	%rd3, [_Z9kernel_98PfS_S_S_S_S_S_S_S_S_S_S_S_S_S_S_S_S_S_S__param_2];
	ld.param.u64 	%rd4, [_Z9kernel_98PfS_S_S_S_S_S_S_S_S_S_S_S_S_S_S_S_S_S_S__param_3];
	ld.param.u64 	%rd5, [_Z9kernel_98PfS_S_S_S_S_S_S_S_S_S_S_S_S_S_S_S_S_S_S__param_4];
	ld.param.u64 	%rd6, [_Z9kernel_98PfS_S_S_S_S_S_S_S_S_S_S_S_S_S_S_S_S_S_S__param_5];
	ld.param.u64 	%rd7, [_Z9kernel_98PfS_S_S_S_S_S_S_S_S_S_S_S_S_S_S_S_S_S_S__param_6];
	ld.param.u64 	%rd8, [_Z9kernel_98PfS_S_S_S_S_S_S_S_S_S_S_S_S_S_S_S_S_S_S__param_7];
	ld.param.u64 	%rd9, [_Z9kernel_98PfS_S_S_S_S_S_S_S_S_S_S_S_S_S_S_S_S_S_S__param_8];
	ld.param.u64 	%rd10, [_Z9kernel_98PfS_S_S_S_S_S_S_S_S_S_S_S_S_S_S_S_S_S_S__param_9];
	ld.param.u64 	%rd11, [_Z9kernel_98PfS_S_S_S_S_S_S_S_S_S_S_S_S_S_S_S_S_S_S__param_10];
	ld.param.u64 	%rd12, [_Z9kernel_98PfS_S_S_S_S_S_S_S_S_S_S_S_S_S_S_S_S_S_S__param_11];
	ld.param.u64 	%rd13, [_Z9kernel_98PfS_S_S_S_S_S_S_S_S_S_S_S_S_S_S_S_S_S_S__param_12];
	ld.param.u64 	%rd14, [_Z9kernel_98PfS_S_S_S_S_S_S_S_S_S_S_S_S_S_S_S_S_S_S__param_13];
	ld.param.u64 	%rd15, [_Z9kernel_98PfS_S_S_S_S_S_S_S_S_S_S_S_S_S_S_S_S_S_S__param_14];
	ld.param.u64 	%rd16, [_Z9kernel_98PfS_S_S_S_S_S_S_S_S_S_S_S_S_S_S_S_S_S_S__param_15];
	ld.param.u64 	%rd17, [_Z9kernel_98PfS_S_S_S_S_S_S_S_S_S_S_S_S_S_S_S_S_S_S__param_16];
	ld.param.u64 	%rd18, [_Z9kernel_98PfS_S_S_S_S_S_S_S_S_S_S_S_S_S_S_S_S_S_S__param_17];
	ld.param.u64 	%rd19, [_Z9kernel_98PfS_S_S_S_S_S_S_S_S_S_S_S_S_S_S_S_S_S_S__param_18];
	ld.param.u64 	%rd20, [_Z9kernel_98PfS_S_S_S_S_S_S_S_S_S_S_S_S_S_S_S_S_S_S__param_19];
	cvta.to.global.u64 	%rd21, %rd20;
	cvta.to.global.u64 	%rd22, %rd19;
	cvta.to.global.u64 	%rd23, %rd18;
	cvta.to.global.u64 	%rd24, %rd17;
	cvta.to.global.u64 	%rd25, %rd16;
	cvta.to.global.u64 	%rd26, %rd15;
	cvta.to.global.u64 	%rd27, %rd14;
	cvta.to.global.u64 	%rd28, %rd13;
	cvta.to.global.u64 	%rd29, %rd12;
	cvta.to.global.u64 	%rd30, %rd11;
	cvta.to.global.u64 	%rd31, %rd10;
	cvta.to.global.u64 	%rd32, %rd9;
	cvta.to.global.u64 	%rd33, %rd8;
	cvta.to.global.u64 	%rd34, %rd7;
	cvta.to.global.u64 	%rd35, %rd6;
	cvta.to.global.u64 	%rd36, %rd5;
	cvta.to.global.u64 	%rd37, %rd4;
	cvta.to.global.u64 	%rd38, %rd3;
	cvta.to.global.u64 	%rd39, %rd2;
	cvta.to.global.u64 	%rd40, %rd1;
	mov.u32 	%r1, %tid.x;
	shl.b32 	%r2, %r1, 2;
	mov.u32 	%r3, _ZZ9kernel_98PfS_S_S_S_S_S_S_S_S_S_S_S_S_S_S_S_S_S_S_E5myVar;
	add.s32 	%r4, %r3, %r2;
	ld.shared.f32 	%f1, [%r4];
	cvt.f64.f32 	%fd1, %f1;
	mul.f64 	%fd2, %fd1, 0d4036EEE7C49FD7A1;
	cvt.rn.f32.f64 	%f2, %fd2;
	st.shared.f32 	[_ZZ9kernel_98PfS_S_S_S_S_S_S_S_S_S_S_S_S_S_S_S_S_S_S_E5myVar+20], %f2;
	ld.shared.f32 	%f3, [%r4];
	cvt.f64.f32 	%fd3, %f3;
	mul.f64 	%fd4, %fd3, 0d4040B3CD7060BB2C;
	cvt.rn.f32.f64 	%f4, %fd4;
	st.shared.f32 	[_ZZ9kernel_98PfS_S_S_S_S_S_S_S_S_S_S_S_S_S_S_S_S_S_S_E5myVar+24], %f4;
	ld.shared.f32 	%f5, [%r4];
	cvt.f64.f32 	%fd5, %f5;
	mul.f64 	%fd6, %fd5, 0d40291EDEB95E5AFF;
	cvt.rn.f32.f64 	%f6, %fd6;
	st.shared.f32 	[_ZZ9kernel_98PfS_S_S_S_S_S_S_S_S_S_S_S_S_S_S_S_S_S_S_E5myVar+4], %f6;
	ld.shared.f32 	%f7, [%r4];
	cvt.f64.f32 	%fd7, %f7;
	mul.f64 	%fd8, %fd7, 0d4029115182A9930C;
	cvt.rn.f32.f64 	%f8, %fd8;
	st.shared.f32 	[_ZZ9kernel_98PfS_S_S_S_S_S_S_S_S_S_S_S_S_S_S_S_S_S_S_E5myVar+24], %f8;
	ld.shared.f32 	%f9, [%r4];
	cvt.f64.f32 	%fd9, %f9;
	mul.f64 	%fd10, %fd9, 0d402002AB47410731;
	cvt.rn.f32.f64 	%f10, %fd10;
	st.shared.f32 	[_ZZ9kernel_98PfS_S_S_S_S_S_S_S_S_S_S_S_S_S_S_S_S_S_S_E5myVar+16], %f10;
	ld.shared.f32 	%f11, [%r4];
	cvt.f64.f32 	%fd11, %f11;
	mul.f64 	%fd12, %fd11, 0d40429DA0F0A5EFE9;
	cvt.rn.f32.f64 	%f12, %fd12;
	st.shared.f32 	[_ZZ9kernel_98PfS_S_S_S_S_S_S_S_S_S_S_S_S_S_S_S_S_S_S_E5myVar+8], %f12;
	ld.shared.f32 	%f13, [%r4];
	cvt.f64.f32 	%fd13, %f13;
	mul.f64 	%fd14, %fd13, 0d40485912DBA4D6E4;
	cvt.rn.f32.f64 	%f14, %fd14;
	st.shared.f32 	[_ZZ9kernel_98PfS_S_S_S_S_S_S_S_S_S_S_S_S_S_S_S_S_S_S_E5myVar+4], %f14;
	ld.shared.f32 	%f15, [%r4];
	cvt.f64.f32 	%fd15, %f15;
	mul.f64 	%fd16, %fd15, 0d4045EF7204295A6C;
	cvt.rn.f32.f64 	%f16, %fd16;
	st.shared.f32 	[_ZZ9kernel_98PfS_S_S_S_S_S_S_S_S_S_S_S_S_S_S_S_S_S_S_E5myVar+20], %f16;
	ld.shared.f32 	%f17, [%r4];
	cvt.f64.f32 	%fd17, %f17;
	mul.f64 	%fd18, %fd17, 0d40144616F86A0989;
	cvt.rn.f32.f64 	%f18, %fd18;
	st.shared.f32 	[_ZZ9kernel_98PfS_S_S_S_S_S_S_S_S_S_S_S_S_S_S_S_S_S_S_E5myVar+4], %f18;
	ld.shared.f32 	%f19, [%r4];
	cvt.f64.f32 	%fd19, %f19;
	mul.f64 	%fd20, %fd19, 0d403F3EC1094A2B9D;
	cvt.rn.f32.f64 	%f20, %fd20;
	st.shared.f32 	[_ZZ9kernel_98PfS_S_S_S_S_S_S_S_S_S_S_S_S_S_S_S_S_S_S_E5myVar+16], %f20;
	ld.shared.f32 	%f21, [_ZZ9kernel_98PfS_S_S_S_S_S_S_S_S_S_S_S_S_S_S_S_S_S_S_E5myVar];
	st.global.f32 	[%rd40], %f21;
	st.global.f32 	[%rd39+4], %f18;
	st.global.f32 	[%rd38+8], %f12;
	ld.shared.f32 	%f22, [_ZZ9kernel_98PfS_S_S_S_S_S_S_S_S_S_S_S_S_S_S_S_S_S_S_E5myVar+12];
	st.global.f32 	[%rd37+12], %f22;
	st.global.f32 	[%rd36+16], %f20;
	st.global.f32 	[%rd35+20], %f16;
	st.global.f32 	[%rd34+24], %f8;
	ld.shared.f32 	%f23, [_ZZ9kernel_98PfS_S_S_S_S_S_S_S_S_S_S_S_S_S_S_S_S_S_S_E5myVar+28];
	st.global.f32 	[%rd33+28], %f23;
	ld.shared.f32 	%f24, [_ZZ9kernel_98PfS_S_S_S_S_S_S_S_S_S_S_S_S_S_S_S_S_S_S_E5myVar+32];
	st.global.f32 	[%rd32+32], %f24;
	ld.shared.f32 	%f25, [_ZZ9kernel_98PfS_S_S_S_S_S_S_S_S_S_S_S_S_S_S_S_S_S_S_E5myVar+36];
	st.global.f32 	[%rd31+36], %f25;
	ld.shared.f32 	%f26, [_ZZ9kernel_98PfS_S_S_S_S_S_S_S_S_S_S_S_S_S_S_S_S_S_S_E5myVar+40];
	st.global.f32 	[%rd30+40], %f26;
	ld.shared.f32 	%f27, [_ZZ9kernel_98PfS_S_S_S_S_S_S_S_S_S_S_S_S_S_S_S_S_S_S_E5myVar+44];
	st.global.f32 	[%rd29+44], %f27;
	ld.shared.f32 	%f28, [_ZZ9kernel_98PfS_S_S_S_S_S_S_S_S_S_S_S_S_S_S_S_S_S_S_E5myVar+48];
	st.global.f32 	[%rd28+48], %f28;
	ld.shared.f32 	%f29, [_ZZ9kernel_98PfS_S_S_S_S_S_S_S_S_S_S_S_S_S_S_S_S_S_S_E5myVar+52];
	st.global.f32 	[%rd27+52], %f29;
	ld.shared.f32 	%f30, [_ZZ9kernel_98PfS_S_S_S_S_S_S_S_S_S_S_S_S_S_S_S_S_S_S_E5myVar+56];
	st.global.f32 	[%rd26+56], %f30;
	ld.shared.f32 	%f31, [_ZZ9kernel_98PfS_S_S_S_S_S_S_S_S_S_S_S_S_S_S_S_S_S_S_E5myVar+60];
	st.global.f32 	[%rd25+60], %f31;
	ld.shared.f32 	%f32, [_ZZ9kernel_98PfS_S_S_S_S_S_S_S_S_S_S_S_S_S_S_S_S_S_S_E5myVar+64];
	st.global.f32 	[%rd24+64], %f32;
	ld.shared.f32 	%f33, [_ZZ9kernel_98PfS_S_S_S_S_S_S_S_S_S_S_S_S_S_S_S_S_S_S_E5myVar+68];
	st.global.f32 	[%rd23+68], %f33;
	ld.shared.f32 	%f34, [_ZZ9kernel_98PfS_S_S_S_S_S_S_S_S_S_S_S_S_S_S_S_S_S_S_E5myVar+72];
	st.global.f32 	[%rd22+72], %f34;
	ld.shared.f32 	%f35, [_ZZ9kernel_98PfS_S_S_S_S_S_S_S_S_S_S_S_S_S_S_S_S_S_S_E5myVar+76];
	st.global.f32 	[%rd21+76], %f35;
	ret;

}
	// .globl	_Z9kernel_99PfS_S_S_S_S_S_S_S_S_S_S_S_S_S_S_S_S_S_S_
.visible .entry _Z9kernel_99PfS_S_S_S_S_S_S_S_S_S_S_S_S_S_S_S_S_S_S_(
	.param .u64 .ptr .align 1 _Z9kernel_99PfS_S_S_S_S_S_S_S_S_S_S_S_S_S_S_S_S_S_S__param_0,
	.param .u64 .ptr .align 1 _Z9kernel_99PfS_S_S_S_S_S_S_S_S_S_S_S_S_S_S_S_S_S_S__param_1,
	.param .u64 .ptr .align 1 _Z9kernel_99PfS_S_S_S_S_S_S_S_S_S_S_S_S_S_S_S_S_S_S__param_2,
	.param .u64 .ptr .align 1 _Z9kernel_99PfS_S_S_S_S_S_S_S_S_S_S_S_S_S_S_S_S_S_S__param_3,
	.param .u64 .ptr .align 1 _Z9kernel_99PfS_S_S_S_S_S_S_S_S_S_S_S_S_S_S_S_S_S_S__param_4,
	.param .u64 .ptr .align 1 _Z9kernel_99PfS_S_S_S_S_S_S_S_S_S_S_S_S_S_S_S_S_S_S__param_5,
	.param .u64 .ptr .align 1 _Z9kernel_99PfS_S_S_S_S_S_S_S_S_S_S_S_S_S_S_S_S_S_S__param_6,
	.param .u64 .ptr .align 1 _Z9kernel_99PfS_S_S_S_S_S_S_S_S_S_S_S_S_S_S_S_S_S_S__param_7,
	.param .u64 .ptr .align 1 _Z9kernel_99PfS_S_S_S_S_S_S_S_S_S_S_S_S_S_S_S_S_S_S__param_8,
	.param .u64 .ptr .align 1 _Z9kernel_99PfS_S_S_S_S_S_S_S_S_S_S_S_S_S_S_S_S_S_S__param_9,
	.param .u64 .ptr .align 1 _Z9kernel_99PfS_S_S_S_S_S_S_S_S_S_S_S_S_S_S_S_S_S_S__param_10,
	.param .u64 .ptr .align 1 _Z9kernel_99PfS_S_S_S_S_S_S_S_S_S_S_S_S_S_S_S_S_S_S__param_11,
	.param .u64 .ptr .align 1 _Z9kernel_99PfS_S_S_S_S_S_S_S_S_S_S_S_S_S_S_S_S_S_S__param_12,
	.param .u64 .ptr .align 1 _Z9kernel_99PfS_S_S_S_S_S_S_S_S_S_S_S_S_S_S_S_S_S_S__param_13,
	.param .u64 .ptr .align 1 _Z9kernel_99PfS_S_S_S_S_S_S_S_S_S_S_S_S_S_S_S_S_S_S__param_14,
	.param .u64 .ptr .align 1 _Z9kernel_99PfS_S_S_S_S_S_S_S_S_S_S_S_S_S_S_S_S_S_S__param_15,
	.param .u64 .ptr .align 1 _Z9kernel_99PfS_S_S_S_S_S_S_S_S_S_S_S_S_S_S_S_S_S_S__param_16,
	.param .u64 .ptr .align 1 _Z9kernel_99PfS_S_S_S_S_S_S_S_S_S_S_S_S_S_S_S_S_S_S__param_17,
	.param .u64 .ptr .align 1 _Z9kernel_99PfS_S_S_S_S_S_S_S_S_S_S_S_S_S_S_S_S_S_S__param_18,
	.param .u64 .ptr .align 1 _Z9kernel_99PfS_S_S_S_S_S_S_S_S_S_S_S_S_S_S_S_S_S_S__param_19
)
{
	.reg .b32 	%r<5>;
	.reg .b32 	%f<35>;
	.reg .b64 	%rd<41>;
	.reg .b64 	%fd<21>;
	// demoted variable
	.shared .align 4 .b8 _ZZ9kernel_99PfS_S_S_S_S_S_S_S_S_S_S_S_S_S_S_S_S_S_S_E5myVar[4096];
	ld.param.u64 	%rd1, [_Z9kernel_99PfS_S_S_S_S_S_S_S_S_S_S_S_S_S_S_S_S_S_S__param_0];
	ld.param.u64 	%rd2, [_Z9kernel_99PfS_S_S_S_S_S_S_S_S_S_S_S_S_S_S_S_S_S_S__param_1];
	ld.param.u64 	%rd3, [_Z9kernel_99PfS_S_S_S_S_S_S_S_S_S_S_S_S_S_S_S_S_S_S__param_2];
	ld.param.u64 	%rd4, [_Z9kernel_99PfS_S_S_S_S_S_S_S_S_S_S_S_S_S_S_S_S_S_S__param_3];
	ld.param.u64 	%rd5, [_Z9kernel_99PfS_S_S_S_S_S_S_S_S_S_S_S_S_S_S_S_S_S_S__param_4];
	ld.param.u64 	%rd6, [_Z9kernel_99PfS_S_S_S_S_S_S_S_S_S_S_S_S_S_S_S_S_S_S__param_5];
	ld.param.u64 	%rd7, [_Z9kernel_99PfS_S_S_S_S_S_S_S_S_S_S_S_S_S_S_S_S_S_S__param_6];
	ld.param.u64 	%rd8, [_Z9kernel_99PfS_S_S_S_S_S_S_S_S_S_S_S_S_S_S_S_S_S_S__param_7];
	ld.param.u64 	%rd9, [_Z9kernel_99PfS_S_S_S_S_S_S_S_S_S_S_S_S_S_S_S_S_S_S__param_8];
	ld.param.u64 	%rd10, [_Z9kernel_99PfS_S_S_S_S_S_S_S_S_S_S_S_S_S_S_S_S_S_S__param_9];
	ld.param.u64 	%rd11, [_Z9kernel_99PfS_S_S_S_S_S_S_S_S_S_S_S_S_S_S_S_S_S_S__param_10];
	ld.param.u64 	%rd12, [_Z9kernel_99PfS_S_S_S_S_S_S_S_S_S_S_S_S_S_S_S_S_S_S__param_11];
	ld.param.u64 	%rd13, [_Z9kernel_99PfS_S_S_S_S_S_S_S_S_S_S_S_S_S_S_S_S_S_S__param_12];
	ld.param.u64 	%rd14, [_Z9kernel_99PfS_S_S_S_S_S_S_S_S_S_S_S_S_S_S_S_S_S_S__param_13];
	ld.param.u64 	%rd15, [_Z9kernel_99PfS_S_S_S_S_S_S_S_S_S_S_S_S_S_S_S_S_S_S__param_14];
	ld.param.u64 	%rd16, [_Z9kernel_99PfS_S_S_S_S_S_S_S_S_S_S_S_S_S_S_S_S_S_S__param_15];
	ld.param.u64 	%rd17, [_Z9kernel_99PfS_S_S_S_S_S_S_S_S_S_S_S_S_S_S_S_S_S_S__param_16];
	ld.param.u64 	%rd18, [_Z9kernel_99PfS_S_S_S_S_S_S_S_S_S_S_S_S_S_S_S_S_S_S__param_17];
	ld.param.u64 	%rd19, [_Z9kernel_99PfS_S_S_S_S_S_S_S_S_S_S_S_S_S_S_S_S_S_S__param_18];
	ld.param.u64 	%rd20, [_Z9kernel_99PfS_S_S_S_S_S_S_S_S_S_S_S_S_S_S_S_S_S_S__param_19];
	cvta.to.global.u64 	%rd21, %rd20;
	cvta.to.global.u64 	%rd22, %rd19;
	cvta.to.global.u64 	%rd23, %rd18;
	cvta.to.global.u64 	%rd24, %rd17;
	cvta.to.global.u64 	%rd25, %rd16;
	cvta.to.global.u64 	%rd26, %rd15;
	cvta.to.global.u64 	%rd27, %rd14;
	cvta.to.global.u64 	%rd28, %rd13;
	cvta.to.global.u64 	%rd29, %rd12;
	cvta.to.global.u64 	%rd30, %rd11;
	cvta.to.global.u64 	%rd31, %rd10;
	cvta.to.global.u64 	%rd32, %rd9;
	cvta.to.global.u64 	%rd33, %rd8;
	cvta.to.global.u64 	%rd34, %rd7;
	cvta.to.global.u64 	%rd35, %rd6;
	cvta.to.global.u64 	%rd36, %rd5;
	cvta.to.global.u64 	%rd37, %rd4;
	cvta.to.global.u64 	%rd38, %rd3;
	cvta.to.global.u64 	%rd39, %rd2;
	cvta.to.global.u64 	%rd40, %rd1;
	mov.u32 	%r1, %tid.x;
	shl.b32 	%r2, %r1, 2;
	mov.u32 	%r3, _ZZ9kernel_99PfS_S_S_S_S_S_S_S_S_S_S_S_S_S_S_S_S_S_S_E5myVar;
	add.s32 	%r4, %r3, %r2;
	ld.shared.f32 	%f1, [%r4];
	cvt.f64.f32 	%fd1, %f1;
	mul.f64 	%fd2, %fd1, 0d403B34A98AA8650E;
	cvt.rn.f32.f64 	%f2, %fd2;
	st.shared.f32 	[_ZZ9kernel_99PfS_S_S_S_S_S_S_S_S_S_S_S_S_S_S_S_S_S_S_E5myVar+24], %f2;
	ld.shared.f32 	%f3, [%r4];
	cvt.f64.f32 	%fd3, %f3;
	mul.f64 	%fd4, %fd3, 0d400FD97FE8EE6B83;
	cvt.rn.f32.f64 	%f4, %fd4;
	st.shared.f32 	[_ZZ9kernel_99PfS_S_S_S_S_S_S_S_S_S_S_S_S_S_S_S_S_S_S_E5myVar+8], %f4;
	ld.shared.f32 	%f5, [%r4];
	cvt.f64.f32 	%fd5, %f5;
	mul.f64 	%fd6, %fd5, 0d4042ED57CD466F50;
	cvt.rn.f32.f64 	%f6, %fd6;
	st.shared.f32 	[_ZZ9kernel_99PfS_S_S_S_S_S_S_S_S_S_S_S_S_S_S_S_S_S_S_E5myVar+20], %f6;
	ld.shared.f32 	%f7, [%r4];
	cvt.f64.f32 	%fd7, %f7;
	mul.f64 	%fd8, %fd7, 0d40147734B51372A4;
	cvt.rn.f32.f64 	%f8, %fd8;
	st.shared.f32 	[_ZZ9kernel_99PfS_S_S_S_S_S_S_S_S_S_S_S_S_S_S_S_S_S_S_E5myVar+32], %f8;
	ld.shared.f32 	%f9, [%r4];
	cvt.f64.f32 	%fd9, %f9;
	mul.f64 	%fd10, %fd9, 0d402BF470435EFA61;
	cvt.rn.f32.f64 	%f10, %fd10;
	st.shared.f32 	[_ZZ9kernel_99PfS_S_S_S_S_S_S_S_S_S_S_S_S_S_S_S_S_S_S_E5myVar+20], %f10;
	ld.shared.f32 	%f11, [%r4];
	cvt.f64.f32 	%fd11, %f11;
	mul.f64 	%fd12, %fd11, 0d40440DB84DB9C737;
	cvt.rn.f32.f64 	%f12, %fd12;
	st.shared.f32 	[_ZZ9kernel_99PfS_S_S_S_S_S_S_S_S_S_S_S_S_S_S_S_S_S_S_E5myVar], %f12;
	ld.shared.f32 	%f13, [%r4];
	cvt.f64.f32 	%fd13, %f13;
	mul.f64 	%fd14, %fd13, 0d4032A908A265F0F6;
	cvt.rn.f32.f64 	%f14, %fd14;
	st.shared.f32 	[_ZZ9kernel_99PfS_S_S_S_S_S_S_S_S_S_S_S_S_S_S_S_S_S_S_E5myVar], %f14;
	ld.shared.f32 	%f15, [%r4];
	cvt.f64.f32 	%fd15, %f15;
	mul.f64 	%fd16, %fd15, 0d40320E6B93CCD0FF;
	cvt.rn.f32.f64 	%f16, %fd16;
	st.shared.f32 	[_ZZ9kernel_99PfS_S_S_S_S_S_S_S_S_S_S_S_S_S_S_S_S_S_S_E5myVar+28], %f16;
	ld.shared.f32 	%f17, [%r4];
	cvt.f64.f32 	%fd17, %f17;
	mul.f64 	%fd18, %fd17, 0d4029E166E008E9B4;
	cvt.rn.f32.f64 	%f18, %fd18;
	st.shared.f32 	[_ZZ9kernel_99PfS_S_S_S_S_S_S_S_S_S_S_S_S_S_S_S_S_S_S_E5myVar+24], %f18;
	ld.shared.f32 	%f19, [%r4];
	cvt.f64.f32 	%fd19, %f19;
	mul.f64 	%fd20, %fd19, 0d40409CB48D3AE686;
	cvt.rn.f32.f64 	%f20, %fd20;
	st.shared.f32 	[_ZZ9kernel_99PfS_S_S_S_S_S_S_S_S_S_S_S_S_S_S_S_S_S_S_E5myVar+32], %f20;
	st.global.f32 	[%rd40], %f14;
	ld.shared.f32 	%f21, [_ZZ9kernel_99PfS_S_S_S_S_S_S_S_S_S_S_S_S_S_S_S_S_S_S_E5myVar+4];
	st.global.f32 	[%rd39+4], %f21;
	st.global.f32 	[%rd38+8], %f4;
	ld.shared.f32 	%f22, [_ZZ9kernel_99PfS_S_S_S_S_S_S_S_S_S_S_S_S_S_S_S_S_S_S_E5myVar+12];
	st.global.f32 	[%rd37+12], %f22;
	ld.shared.f32 	%f23, [_ZZ9kernel_99PfS_S_S_S_S_S_S_S_S_S_S_S_S_S_S_S_S_S_S_E5myVar+16];
	st.global.f32 	[%rd36+16], %f23;
	st.global.f32 	[%rd35+20], %f10;
	st.global.f32 	[%rd34+24], %f18;
	st.global.f32 	[%rd33+28], %f16;
	st.global.f32 	[%rd32+32], %f20;
	ld.shared.f32 	%f24, [_ZZ9kernel_99PfS_S_S_S_S_S_S_S_S_S_S_S_S_S_S_S_S_S_S_E5myVar+36];
	st.global.f32 	[%rd31+36], %f24;
	ld.shared.f32 	%f25, [_ZZ9kernel_99PfS_S_S_S_S_S_S_S_S_S_S_S_S_S_S_S_S_S_S_E5myVar+40];
	st.global.f32 	[%rd30+40], %f25;
	ld.shared.f32 	%f26, [_ZZ9kernel_99PfS_S_S_S_S_S_S_S_S_S_S_S_S_S_S_S_S_S_S_E5myVar+44];
	st.global.f32 	[%rd29+44], %f26;
	ld.shared.f32 	%f27, [_ZZ9kernel_99PfS_S_S_S_S_S_S_S_S_S_S_S_S_S_S_S_S_S_S_E5myVar+48];
	st.global.f32 	[%rd28+48], %f27;
	ld.shared.f32 	%f28, [_ZZ9kernel_99PfS_S_S_S_S_S_S_S_S_S_S_S_S_S_S_S_S_S_S_E5myVar+52];
	st.global.f32 	[%rd27+52], %f28;
	ld.shared.f32 	%f29, [_ZZ9kernel_99PfS_S_S_S_S_S_S_S_S_S_S_S_S_S_S_S_S_S_S_E5myVar+56];
	st.global.f32 	[%rd26+56], %f29;
	ld.shared.f32 	%f30, [_ZZ9kernel_99PfS_S_S_S_S_S_S_S_S_S_S_S_S_S_S_S_S_S_S_E5myVar+60];
	st.global.f32 	[%rd25+60], %f30;
	ld.shared.f32 	%f31, [_ZZ9kernel_99PfS_S_S_S_S_S_S_S_S_S_S_S_S_S_S_S_S_S_S_E5myVar+64];
	st.global.f32 	[%rd24+64], %f31;
	ld.shared.f32 	%f32, [_ZZ9kernel_99PfS_S_S_S_S_S_S_S_S_S_S_S_S_S_S_S_S_S_S_E5myVar+68];
	st.global.f32 	[%rd23+68], %f32;
	ld.shared.f32 	%f33, [_ZZ9kernel_99PfS_S_S_S_S_S_S_S_S_S_S_S_S_S_S_S_S_S_S_E5myVar+72];
	st.global.f32 	[%rd22+72], %f33;
	ld.shared.f32 	%f34, [_ZZ9kernel_99PfS_S_S_S_S_S_S_S_S_S_S_S_S_S_S_S_S_S_S_E5myVar+76];
	st.global.f32 	[%rd21+76], %f34;
	ret;

}


// ===== COMPILED SASS (sm_100) =====

	.target	sm_100

	.elftype	@"ET_EXEC"


//--------------------- .note.nv.tkinfo           --------------------------
	.section	.note.nv.tkinfo,"",@"SHT_NOTE"
	.sectionflags	@"SHF_NOTE_NV_TKINFO"
	.tkinfo
        /*0018*/ 	.word	0x00000002
        /*0030*/ 	.string	""
        /*0030*/ 	.string	"ptxas"
        /*0030*/ 	.string	"Cuda compilation tools, release 13.0, V13.0.88"
        /*0030*/ 	.string	"Build cuda_13.0.r13.0/compiler.36424714_0"
        /*0030*/ 	.string	"-arch sm_100 -m 64 "



//--------------------- .note.nv.cuinfo           --------------------------
	.section	.note.nv.cuinfo,"",@"SHT_NOTE"
	.sectionflags	@"SHF_NOTE_NV_CUINFO"
        /*0018*/ 	.short	0x0002
        /*001a*/ 	.short	0x0064
        /*001c*/ 	.short	0x0082
	.zero		2


//--------------------- .nv.info                  --------------------------
	.section	.nv.info,"",@"SHT_CUDA_INFO"
	.align	4


	//----- nvinfo : EIATTR_REGCOUNT
	.align		4
        /*0000*/ 	.byte	0x04, 0x2f
        /*0002*/ 	.short	(.L_1 - .L_0)
	.align		4
.L_0:
        /*0004*/ 	.word	index@(_Z8kernel_0PfS_S_S_S_S_S_S_S_S_S_S_S_S_S_S_S_S_S_S_)
        /*0008*/ 	.word	0x00000020


	//----- nvinfo : EIATTR_FRAME_SIZE
	.align		4
.L_1:
        /*000c*/ 	.byte	0x04, 0x11
        /*000e*/ 	.short	(.L_3 - .L_2)
	.align		4
.L_2:
        /*0010*/ 	.word	index@(_Z8kernel_0PfS_S_S_S_S_S_S_S_S_S_S_S_S_S_S_S_S_S_S_)
        /*0014*/ 	.word	0x00000000


	//----- nvinfo : EIATTR_REGCOUNT
	.align		4
.L_3:
        /*0018*/ 	.byte	0x04, 0x2f
        /*001a*/ 	.short	(.L_5 - .L_4)
	.align		4
.L_4:
        /*001c*/ 	.word	index@(_Z8kernel_1PfS_S_S_S_S_S_S_S_S_S_S_S_S_S_S_S_S_S_S_)
        /*0020*/ 	.word	0x00000020


	//----- nvinfo : EIATTR_FRAME_SIZE
	.align		4
.L_5:
        /*0024*/ 	.byte	0x04, 0x11
        /*0026*/ 	.short	(.L_7 - .L_6)
	.align		4
.L_6:
        /*0028*/ 	.word	index@(_Z8kernel_1PfS_S_S_S_S_S_S_S_S_S_S_S_S_S_S_S_S_S_S_)
        /*002c*/ 	.word	0x00000000


	//----- nvinfo : EIATTR_REGCOUNT
	.align		4
.L_7:
        /*0030*/ 	.byte	0x04, 0x2f
        /*0032*/ 	.short	(.L_9 - .L_8)
	.align		4
.L_8:
        /*0034*/ 	.word	index@(_Z8kernel_2PfS_S_S_S_S_S_S_S_S_S_S_S_S_S_S_S_S_S_S_)
        /*0038*/ 	.word	0x00000020


	//----- nvinfo : EIATTR_FRAME_SIZE
	.align		4
.L_9:
        /*003c*/ 	.byte	0x04, 0x11
        /*003e*/ 	.short	(.L_11 - .L_10)
	.align		4
.L_10:
        /*0040*/ 	.word	index@(_Z8kernel_2PfS_S_S_S_S_S_S_S_S_S_S_S_S_S_S_S_S_S_S_)
        /*0044*/ 	.word	0x00000000


	//----- nvinfo : EIATTR_REGCOUNT
	.align		4
.L_11:
        /*0048*/ 	.byte	0x04, 0x2f
        /*004a*/ 	.short	(.L_13 - .L_12)
	.align		4
.L_12:
        /*004c*/ 	.word	index@(_Z8kernel_3PfS_S_S_S_S_S_S_S_S_S_S_S_S_S_S_S_S_S_S_)
        /*0050*/ 	.word	0x00000020


	//----- nvinfo : EIATTR_FRAME_SIZE
	.align		4
.L_13:
        /*0054*/ 	.byte	0x04, 0x11
        /*0056*/ 	.short	(.L_15 - .L_14)
	.align		4
.L_14:
        /*0058*/ 	.word	index@(_Z8kernel_3PfS_S_S_S_S_S_S_S_S_S_S_S_S_S_S_S_S_S_S_)
        /*005c*/ 	.word	0x00000000


	//----- nvinfo : EIATTR_REGCOUNT
	.align		4
.L_15:
        /*0060*/ 	.byte	0x04, 0x2f
        /*0062*/ 	.short	(.L_17 - .L_16)
	.align		4
.L_16:
        /*0064*/ 	.word	index@(_Z8kernel_4PfS_S_S_S_S_S_S_S_S_S_S_S_S_S_S_S_S_S_S_)
        /*0068*/ 	.word	0x00000020


	//----- nvinfo : EIATTR_FRAME_SIZE
	.align		4
.L_17:
        /*006c*/ 	.byte	0x04, 0x11
        /*006e*/ 	.short	(.L_19 - .L_18)
	.align		4
.L_18:
        /*0070*/ 	.word	index@(_Z8kernel_4PfS_S_S_S_S_S_S_S_S_S_S_S_S_S_S_S_S_S_S_)
        /*0074*/ 	.word	0x00000000


	//----- nvinfo : EIATTR_REGCOUNT
	.align		4
.L_19:
        /*0078*/ 	.byte	0x04, 0x2f
        /*007a*/ 	.short	(.L_21 - .L_20)
	.align		4
.L_20:
        /*007c*/ 	.word	index@(_Z8kernel_5PfS_S_S_S_S_S_S_S_S_S_S_S_S_S_S_S_S_S_S_)
        /*0080*/ 	.word	0x00000020


	//----- nvinfo : EIATTR_FRAME_SIZE
	.align		4
.L_21:
        /*0084*/ 	.byte	0x04, 0x11
        /*0086*/ 	.short	(.L_23 - .L_22)
	.align		4
.L_22:
        /*0088*/ 	.word	index@(_Z8kernel_5PfS_S_S_S_S_S_S_S_S_S_S_S_S_S_S_S_S_S_S_)
        /*008c*/ 	.word	0x00000000


	//----- nvinfo : EIATTR_REGCOUNT
	.align		4
.L_23:
        /*0090*/ 	.byte	0x04, 0x2f
        /*0092*/ 	.short	(.L_25 - .L_24)
	.align		4
.L_24:
        /*0094*/ 	.word	index@(_Z8kernel_6PfS_S_S_S_S_S_S_S_S_S_S_S_S_S_S_S_S_S_S_)
        /*0098*/ 	.word	0x00000020


	//----- nvinfo : EIATTR_FRAME_SIZE
	.align		4
.L_25:
        /*009c*/ 	.byte	0x04, 0x11
        /*009e*/ 	.short	(.L_27 - .L_26)
	.align		4
.L_26:
        /*00a0*/ 	.word	index@(_Z8kernel_6PfS_S_S_S_S_S_S_S_S_S_S_S_S_S_S_S_S_S_S_)
        /*00a4*/ 	.word	0x00000000


	//----- nvinfo : EIATTR_REGCOUNT
	.align		4
.L_27:
        /*00a8*/ 	.byte	0x04, 0x2f
        /*00aa*/ 	.short	(.L_29 - .L_28)
	.align		4
.L_28:
        /*00ac*/ 	.word	index@(_Z8kernel_7PfS_S_S_S_S_S_S_S_S_S_S_S_S_S_S_S_S_S_S_)
        /*00b0*/ 	.word	0x00000020


	//----- nvinfo : EIATTR_FRAME_SIZE
	.align		4
.L_29:
        /*00b4*/ 	.byte	0x04, 0x11
        /*00b6*/ 	.short	(.L_31 - .L_30)
	.align		4
.L_30:
        /*00b8*/ 	.word	index@(_Z8kernel_7PfS_S_S_S_S_S_S_S_S_S_S_S_S_S_S_S_S_S_S_)
        /*00bc*/ 	.word	0x00000000


	//----- nvinfo : EIATTR_REGCOUNT
	.align		4
.L_31:
        /*00c0*/ 	.byte	0x04, 0x2f
        /*00c2*/ 	.short	(.L_33 - .L_32)
	.align		4
.L_32:
        /*00c4*/ 	.word	index@(_Z8kernel_8PfS_S_S_S_S_S_S_S_S_S_S_S_S_S_S_S_S_S_S_)
        /*00c8*/ 	.word	0x00000020


	//----- nvinfo : EIATTR_FRAME_SIZE
	.align		4
.L_33:
        /*00cc*/ 	.byte	0x04, 0x11
        /*00ce*/ 	.short	(.L_35 - .L_34)
	.align		4
.L_34:
        /*00d0*/ 	.word	index@(_Z8kernel_8PfS_S_S_S_S_S_S_S_S_S_S_S_S_S_S_S_S_S_S_)
        /*00d4*/ 	.word	0x00000000


	//----- nvinfo : EIATTR_REGCOUNT
	.align		4
.L_35:
        /*00d8*/ 	.byte	0x04, 0x2f
        /*00da*/ 	.short	(.L_37 - .L_36)
	.align		4
.L_36:
        /*00dc*/ 	.word	index@(_Z8kernel_9PfS_S_S_S_S_S_S_S_S_S_S_S_S_S_S_S_S_S_S_)
        /*00e0*/ 	.word	0x00000020


	//----- nvinfo : EIATTR_FRAME_SIZE
	.align		4
.L_37:
        /*00e4*/ 	.byte	0x04, 0x11
        /*00e6*/ 	.short	(.L_39 - .L_38)
	.align		4
.L_38:
        /*00e8*/ 	.word	index@(_Z8kernel_9PfS_S_S_S_S_S_S_S_S_S_S_S_S_S_S_S_S_S_S_)
        /*00ec*/ 	.word	0x00000000


	//----- nvinfo : EIATTR_REGCOUNT
	.align		4
.L_39:
        /*00f0*/ 	.byte	0x04, 0x2f
        /*00f2*/ 	.short	(.L_41 - .L_40)
	.align		4
.L_40:
        /*00f4*/ 	.word	index@(_Z9kernel_10PfS_S_S_S_S_S_S_S_S_S_S_S_S_S_S_S_S_S_S_)
        /*00f8*/ 	.word	0x00000020


	//----- nvinfo : EIATTR_FRAME_SIZE
	.align		4
.L_41:
        /*00fc*/ 	.byte	0x04, 0x11
        /*00fe*/ 	.short	(.L_43 - .L_42)
	.align		4
.L_42:
        /*0100*/ 	.word	index@(_Z9kernel_10PfS_S_S_S_S_S_S_S_S_S_S_S_S_S_S_S_S_S_S_)
        /*0104*/ 	.word	0x00000000


	//----- nvinfo : EIATTR_REGCOUNT
	.align		4
.L_43:
        /*0108*/ 	.byte	0x04, 0x2f
        /*010a*/ 	.short	(.L_45 - .L_44)
	.align		4
.L_44:
        /*010c*/ 	.word	index@(_Z9kernel_11PfS_S_S_S_S_S_S_S_S_S_S_S_S_S_S_S_S_S_S_)
        /*0110*/ 	.word	0x00000020


	//----- nvinfo : EIATTR_FRAME_SIZE
	.align		4
.L_45:
        /*0114*/ 	.byte	0x04, 0x11
        /*0116*/ 	.short	(.L_47 - .L_46)
	.align		4
.L_46:
        /*0118*/ 	.word	index@(_Z9kernel_11PfS_S_S_S_S_S_S_S_S_S_S_S_S_S_S_S_S_S_S_)
        /*011c*/ 	.word	0x00000000


	//----- nvinfo : EIATTR_REGCOUNT
	.align		4
.L_47:
        /*0120*/ 	.byte	0x04, 0x2f
        /*0122*/ 	.short	(.L_49 - .L_48)
	.align		4
.L_48:
        /*0124*/ 	.word	index@(_Z9kernel_12PfS_S_S_S_S_S_S_S_S_S_S_S_S_S_S_S_S_S_S_)
        /*0128*/ 	.word	0x00000020


	//----- nvinfo : EIATTR_FRAME_SIZE
	.align		4
.L_49:
        /*012c*/ 	.byte	0x04, 0x11
        /*012e*/ 	.short	(.L_51 - .L_50)
	.align		4
.L_50:
        /*0130*/ 	.word	index@(_Z9kernel_12PfS_S_S_S_S_S_S_S_S_S_S_S_S_S_S_S_S_S_S_)
        /*0134*/ 	.word	0x00000000


	//----- nvinfo : EIATTR_REGCOUNT
	.align		4
.L_51:
        /*0138*/ 	.byte	0x04, 0x2f
        /*013a*/ 	.short	(.L_53 - .L_52)
	.align		4
.L_52:
        /*013c*/ 	.word	index@(_Z9kernel_13PfS_S_S_S_S_S_S_S_S_S_S_S_S_S_S_S_S_S_S_)
        /*0140*/ 	.word	0x00000020


	//----- nvinfo : EIATTR_FRAME_SIZE
	.align		4
.L_53:
        /*0144*/ 	.byte	0x04, 0x11
        /*0146*/ 	.short	(.L_55 - .L_54)
	.align		4
.L_54:
        /*0148*/ 	.word	index@(_Z9kernel_13PfS_S_S_S_S_S_S_S_S_S_S_S_S_S_S_S_S_S_S_)
        /*014c*/ 	.word	0x00000000


	//----- nvinfo : EIATTR_REGCOUNT
	.align		4
.L_55:
        /*0150*/ 	.byte	0x04, 0x2f
        /*0152*/ 	.short	(.L_57 - .L_56)
	.align		4
.L_56:
        /*0154*/ 	.word	index@(_Z9kernel_14PfS_S_S_S_S_S_S_S_S_S_S_S_S_S_S_S_S_S_S_)
        /*0158*/ 	.word	0x00000020


	//----- nvinfo : EIATTR_FRAME_SIZE
	.align		4
.L_57:
        /*015c*/ 	.byte	0x04, 0x11
        /*015e*/ 	.short	(.L_59 - .L_58)
	.align		4
.L_58:
        /*0160*/ 	.word	index@(_Z9kernel_14PfS_S_S_S_S_S_S_S_S_S_S_S_S_S_S_S_S_S_S_)
        /*0164*/ 	.word	0x00000000


	//----- nvinfo : EIATTR_REGCOUNT
	.align		4
.L_59:
        /*0168*/ 	.byte	0x04, 0x2f
        /*016a*/ 	.short	(.L_61 - .L_60)
	.align		4
.L_60:
        /*016c*/ 	.word	index@(_Z9kernel_15PfS_S_S_S_S_S_S_S_S_S_S_S_S_S_S_S_S_S_S_)
        /*0170*/ 	.word	0x00000020


	//----- nvinfo : EIATTR_FRAME_SIZE
	.align		4
.L_61:
        /*0174*/ 	.byte	0x04, 0x11
        /*0176*/ 	.short	(.L_63 - .L_62)
	.align		4
.L_62:
        /*0178*/ 	.word	index@(_Z9kernel_15PfS_S_S_S_S_S_S_S_S_S_S_S_S_S_S_S_S_S_S_)
        /*017c*/ 	.word	0x00000000


	//----- nvinfo : EIATTR_REGCOUNT
	.align		4
.L_63:
        /*0180*/ 	.byte	0x04, 0x2f
        /*0182*/ 	.short	(.L_65 - .L_64)
	.align		4
.L_64:
        /*0184*/ 	.word	index@(_Z9kernel_16PfS_S_S_S_S_S_S_S_S_S_S_S_S_S_S_S_S_S_S_)
        /*0188*/ 	.word	0x00000020


	//----- nvinfo : EIATTR_FRAME_SIZE
	.align		4
.L_65:
        /*018c*/ 	.byte	0x04, 0x11
        /*018e*/ 	.short	(.L_67 - .L_66)
	.align		4
.L_66:
        /*0190*/ 	.word	index@(_Z9kernel_16PfS_S_S_S_S_S_S_S_S_S_S_S_S_S_S_S_S_S_S_)
        /*0194*/ 	.word	0x00000000


	//----- nvinfo : EIATTR_REGCOUNT
	.align		4
.L_67:
        /*0198*/ 	.byte	0x04, 0x2f
        /*019a*/ 	.short	(.L_69 - .L_68)
	.align		4
.L_68:
        /*019c*/ 	.word	index@(_Z9kernel_17PfS_S_S_S_S_S_S_S_S_S_S_S_S_S_S_S_S_S_S_)
        /*01a0*/ 	.word	0x00000020


	//----- nvinfo : EIATTR_FRAME_SIZE
	.align		4
.L_69:
        /*01a4*/ 	.byte	0x04, 0x11
        /*01a6*/ 	.short	(.L_71 - .L_70)
	.align		4
.L_70:
        /*01a8*/ 	.word	index@(_Z9kernel_17PfS_S_S_S_S_S_S_S_S_S_S_S_S_S_S_S_S_S_S_)
        /*01ac*/ 	.word	0x00000000


	//----- nvinfo : EIATTR_REGCOUNT
	.align		4
.L_71:
        /*01b0*/ 	.byte	0x04, 0x2f
        /*01b2*/ 	.short	(.L_73 - .L_72)
	.align		4
.L_72:
        /*01b4*/ 	.word	index@(_Z9kernel_18PfS_S_S_S_S_S_S_S_S_S_S_S_S_S_S_S_S_S_S_)
        /*01b8*/ 	.word	0x00000020


	//----- nvinfo : EIATTR_FRAME_SIZE
	.align		4
.L_73:
        /*01bc*/ 	.byte	0x04, 0x11
        /*01be*/ 	.short	(.L_75 - .L_74)
	.align		4
.L_74:
        /*01c0*/ 	.word	index@(_Z9kernel_18PfS_S_S_S_S_S_S_S_S_S_S_S_S_S_S_S_S_S_S_)
        /*01c4*/ 	.word	0x00000000


	//----- nvinfo : EIATTR_REGCOUNT
	.align		4
.L_75:
        /*01c8*/ 	.byte	0x04, 0x2f
        /*01ca*/ 	.short	(.L_77 - .L_76)
	.align		4
.L_76:
        /*01cc*/ 	.word	index@(_Z9kernel_19PfS_S_S_S_S_S_S_S_S_S_S_S_S_S_S_S_S_S_S_)
        /*01d0*/ 	.word	0x00000020


	//----- nvinfo : EIATTR_FRAME_SIZE
	.align		4
.L_77:
        /*01d4*/ 	.byte	0x04, 0x11
        /*01d6*/ 	.short	(.L_79 - .L_78)
	.align		4
.L_78:
        /*01d8*/ 	.word	index@(_Z9kernel_19PfS_S_S_S_S_S_S_S_S_S_S_S_S_S_S_S_S_S_S_)
        /*01dc*/ 	.word	0x00000000


	//----- nvinfo : EIATTR_REGCOUNT
	.align		4
.L_79:
        /*01e0*/ 	.byte	0x04, 0x2f
        /*01e2*/ 	.short	(.L_81 - .L_80)
	.align		4
.L_80:
        /*01e4*/ 	.word	index@(_Z9kernel_20PfS_S_S_S_S_S_S_S_S_S_S_S_S_S_S_S_S_S_S_)
        /*01e8*/ 	.word	0x00000020


	//----- nvinfo : EIATTR_FRAME_SIZE
	.align		4
.L_81:
        /*01ec*/ 	.byte	0x04, 0x11
        /*01ee*/ 	.short	(.L_83 - .L_82)
	.align		4
.L_82:
        /*01f0*/ 	.word	index@(_Z9kernel_20PfS_S_S_S_S_S_S_S_S_S_S_S_S_S_S_S_S_S_S_)
        /*01f4*/ 	.word	0x00000000


	//----- nvinfo : EIATTR_REGCOUNT
	.align		4
.L_83:
        /*01f8*/ 	.byte	0x04, 0x2f
        /*01fa*/ 	.short	(.L_85 - .L_84)
	.align		4
.L_84:
        /*01fc*/ 	.word	index@(_Z9kernel_21PfS_S_S_S_S_S_S_S_S_S_S_S_S_S_S_S_S_S_S_)
        /*0200*/ 	.word	0x00000020


	//----- nvinfo : EIATTR_FRAME_SIZE
	.align		4
.L_85:
        /*0204*/ 	.byte	0x04, 0x11
        /*0206*/ 	.short	(.L_87 - .L_86)
	.align		4
.L_86:
        /*0208*/ 	.word	index@(_Z9kernel_21PfS_S_S_S_S_S_S_S_S_S_S_S_S_S_S_S_S_S_S_)
        /*020c*/ 	.word	0x00000000


	//----- nvinfo : EIATTR_REGCOUNT
	.align		4
.L_87:
        /*0210*/ 	.byte	0x04, 0x2f
        /*0212*/ 	.short	(.L_89 - .L_88)
	.align		4
.L_88:
        /*0214*/ 	.word	index@(_Z9kernel_22PfS_S_S_S_S_S_S_S_S_S_S_S_S_S_S_S_S_S_S_)
        /*0218*/ 	.word	0x00000020


	//----- nvinfo : EIATTR_FRAME_SIZE
	.align		4
.L_89:
        /*021c*/ 	.byte	0x04, 0x11
        /*021e*/ 	.short	(.L_91 - .L_90)
	.align		4
.L_90:
        /*0220*/ 	.word	index@(_Z9kernel_22PfS_S_S_S_S_S_S_S_S_S_S_S_S_S_S_S_S_S_S_)
        /*0224*/ 	.word	0x00000000


	//----- nvinfo : EIATTR_REGCOUNT
	.align		4
.L_91:
        /*0228*/ 	.byte	0x04, 0x2f
        /*022a*/ 	.short	(.L_93 - .L_92)
	.align		4
.L_92:
        /*022c*/ 	.word	index@(_Z9kernel_23PfS_S_S_S_S_S_S_S_S_S_S_S_S_S_S_S_S_S_S_)
        /*0230*/ 	.word	0x00000020


	//----- nvinfo : EIATTR_FRAME_SIZE
	.align		4
.L_93:
        /*0234*/ 	.byte	0x04, 0x11
        /*0236*/ 	.short	(.L_95 - .L_94)
	.align		4
.L_94:
        /*0238*/ 	.word	index@(_Z9kernel_23PfS_S_S_S_S_S_S_S_S_S_S_S_S_S_S_S_S_S_S_)
        /*023c*/ 	.word	0x00000000


	//----- nvinfo : EIATTR_REGCOUNT
	.align		4
.L_95:
        /*0240*/ 	.byte	0x04, 0x2f
        /*0242*/ 	.short	(.L_97 - .L_96)
	.align		4
.L_96:
        /*0244*/ 	.word	index@(_Z9kernel_24PfS_S_S_S_S_S_S_S_S_S_S_S_S_S_S_S_S_S_S_)
        /*0248*/ 	.word	0x00000020


	//----- nvinfo : EIATTR_FRAME_SIZE
	.align		4
.L_97:
        /*024c*/ 	.byte	0x04, 0x11
        /*024e*/ 	.short	(.L_99 - .L_98)
	.align		4
.L_98:
        /*0250*/ 	.word	index@(_Z9kernel_24PfS_S_S_S_S_S_S_S_S_S_S_S_S_S_S_S_S_S_S_)
        /*0254*/ 	.word	0x00000000


	//----- nvinfo : EIATTR_REGCOUNT
	.align		4
.L_99:
        /*0258*/ 	.byte	0x04, 0x2f
        /*025a*/ 	.short	(.L_101 - .L_100)
	.align		4
.L_100:
        /*025c*/ 	.word	index@(_Z9kernel_25PfS_S_S_S_S_S_S_S_S_S_S_S_S_S_S_S_S_S_S_)
        /*0260*/ 	.word	0x00000020


	//----- nvinfo : EIATTR_FRAME_SIZE
	.align		4
.L_101:
        /*0264*/ 	.byte	0x04, 0x11
        /*0266*/ 	.short	(.L_103 - .L_102)
	.align		4
.L_102:
        /*0268*/ 	.word	index@(_Z9kernel_25PfS_S_S_S_S_S_S_S_S_S_S_S_S_S_S_S_S_S_S_)
        /*026c*/ 	.word	0x00000000


	//----- nvinfo : EIATTR_REGCOUNT
	.align		4
.L_103:
        /*0270*/ 	.byte	0x04, 0x2f
        /*0272*/ 	.short	(.L_105 - .L_104)
	.align		4
.L_104:
        /*0274*/ 	.word	index@(_Z9kernel_26PfS_S_S_S_S_S_S_S_S_S_S_S_S_S_S_S_S_S_S_)
        /*0278*/ 	.word	0x00000020


	//----- nvinfo : EIATTR_FRAME_SIZE
	.align		4
.L_105:
        /*027c*/ 	.byte	0x04, 0x11
        /*027e*/ 	.short	(.L_107 - .L_106)
	.align		4
.L_106:
        /*0280*/ 	.word	index@(_Z9kernel_26PfS_S_S_S_S_S_S_S_S_S_S_S_S_S_S_S_S_S_S_)
        /*0284*/ 	.word	0x00000000


	//----- nvinfo : EIATTR_REGCOUNT
	.align		4
.L_107:
        /*0288*/ 	.byte	0x04, 0x2f
        /*028a*/ 	.short	(.L_109 - .L_108)
	.align		4
.L_108:
        /*028c*/ 	.word	index@(_Z9kernel_27PfS_S_S_S_S_S_S_S_S_S_S_S_S_S_S_S_S_S_S_)
        /*0290*/ 	.word	0x00000020


	//----- nvinfo : EIATTR_FRAME_SIZE
	.align		4
.L_109:
        /*0294*/ 	.byte	0x04, 0x11
        /*0296*/ 	.short	(.L_111 - .L_110)
	.align		4
.L_110:
        /*0298*/ 	.word	index@(_Z9kernel_27PfS_S_S_S_S_S_S_S_S_S_S_S_S_S_S_S_S_S_S_)
        /*029c*/ 	.word	0x00000000


	//----- nvinfo : EIATTR_REGCOUNT
	.align		4
.L_111:
        /*02a0*/ 	.byte	0x04, 0x2f
        /*02a2*/ 	.short	(.L_113 - .L_112)
	.align		4
.L_112:
        /*02a4*/ 	.word	index@(_Z9kernel_28PfS_S_S_S_S_S_S_S_S_S_S_S_S_S_S_S_S_S_S_)
        /*02a8*/ 	.word	0x00000020


	//----- nvinfo : EIATTR_FRAME_SIZE
	.align		4
.L_113:
        /*02ac*/ 	.byte	0x04, 0x11
        /*02ae*/ 	.short	(.L_115 - .L_114)
	.align		4
.L_114:
        /*02b0*/ 	.word	index@(_Z9kernel_28PfS_S_S_S_S_S_S_S_S_S_S_S_S_S_S_S_S_S_S_)
        /*02b4*/ 	.word	0x00000000


	//----- nvinfo : EIATTR_REGCOUNT
	.align		4
.L_115:
        /*02b8*/ 	.byte	0x04, 0x2f
        /*02ba*/ 	.short	(.L_117 - .L_116)
	.align		4
.L_116:
        /*02bc*/ 	.word	index@(_Z9kernel_29PfS_S_S_S_S_S_S_S_S_S_S_S_S_S_S_S_S_S_S_)
        /*02c0*/ 	.word	0x00000020


	//----- nvinfo : EIATTR_FRAME_SIZE
	.align		4
.L_117:
        /*02c4*/ 	.byte	0x04, 0x11
        /*02c6*/ 	.short	(.L_119 - .L_118)
	.align		4
.L_118:
        /*02c8*/ 	.word	index@(_Z9kernel_29PfS_S_S_S_S_S_S_S_S_S_S_S_S_S_S_S_S_S_S_)
        /*02cc*/ 	.word	0x00000000


	//----- nvinfo : EIATTR_REGCOUNT
	.align		4
.L_119:
        /*02d0*/ 	.byte	0x04, 0x2f
        /*02d2*/ 	.short	(.L_121 - .L_120)
	.align		4
.L_120:
        /*02d4*/ 	.word	index@(_Z9kernel_30PfS_S_S_S_S_S_S_S_S_S_S_S_S_S_S_S_S_S_S_)
        /*02d8*/ 	.word	0x00000020


	//----- nvinfo : EIATTR_FRAME_SIZE
	.align		4
.L_121:
        /*02dc*/ 	.byte	0x04, 0x11
        /*02de*/ 	.short	(.L_123 - .L_122)
	.align		4
.L_122:
        /*02e0*/ 	.word	index@(_Z9kernel_30PfS_S_S_S_S_S_S_S_S_S_S_S_S_S_S_S_S_S_S_)
        /*02e4*/ 	.word	0x00000000


	//----- nvinfo : EIATTR_REGCOUNT
	.align		4
.L_123:
        /*02e8*/ 	.byte	0x04, 0x2f
        /*02ea*/ 	.short	(.L_125 - .L_124)
	.align		4
.L_124:
        /*02ec*/ 	.word	index@(_Z9kernel_31PfS_S_S_S_S_S_S_S_S_S_S_S_S_S_S_S_S_S_S_)
        /*02f0*/ 	.word	0x00000020


	//----- nvinfo : EIATTR_FRAME_SIZE
	.align		4
.L_125:
        /*02f4*/ 	.byte	0x04, 0x11
        /*02f6*/ 	.short	(.L_127 - .L_126)
	.align		4
.L_126:
        /*02f8*/ 	.word	index@(_Z9kernel_31PfS_S_S_S_S_S_S_S_S_S_S_S_S_S_S_S_S_S_S_)
        /*02fc*/ 	.word	0x00000000


	//----- nvinfo : EIATTR_REGCOUNT
	.align		4
.L_127:
        /*0300*/ 	.byte	0x04, 0x2f
        /*0302*/ 	.short	(.L_129 - .L_128)
	.align		4
.L_128:
        /*0304*/ 	.word	index@(_Z9kernel_32PfS_S_S_S_S_S_S_S_S_S_S_S_S_S_S_S_S_S_S_)
        /*0308*/ 	.word	0x00000020


	//----- nvinfo : EIATTR_FRAME_SIZE
	.align		4
.L_129:
        /*030c*/ 	.byte	0x04, 0x11
        /*030e*/ 	.short	(.L_131 - .L_130)
	.align		4
.L_130:
        /*0310*/ 	.word	index@(_Z9kernel_32PfS_S_S_S_S_S_S_S_S_S_S_S_S_S_S_S_S_S_S_)
        /*0314*/ 	.word	0x00000000


	//----- nvinfo : EIATTR_REGCOUNT
	.align		4
.L_131:
        /*0318*/ 	.byte	0x04, 0x2f
        /*031a*/ 	.short	(.L_133 - .L_132)
	.align		4
.L_132:
        /*031c*/ 	.word	index@(_Z9kernel_33PfS_S_S_S_S_S_S_S_S_S_S_S_S_S_S_S_S_S_S_)
        /*0320*/ 	.word	0x00000020


	//----- nvinfo : EIATTR_FRAME_SIZE
	.align		4
.L_133:
        /*0324*/ 	.byte	0x04, 0x11
        /*0326*/ 	.short	(.L_135 - .L_134)
	.align		4
.L_134:
        /*0328*/ 	.word	index@(_Z9kernel_33PfS_S_S_S_S_S_S_S_S_S_S_S_S_S_S_S_S_S_S_)
        /*032c*/ 	.word	0x00000000


	//----- nvinfo : EIATTR_REGCOUNT
	.align		4
.L_135:
        /*0330*/ 	.byte	0x04, 0x2f
        /*0332*/ 	.short	(.L_137 - .L_136)
	.align		4
.L_136:
        /*0334*/ 	.word	index@(_Z9kernel_34PfS_S_S_S_S_S_S_S_S_S_S_S_S_S_S_S_S_S_S_)
        /*0338*/ 	.word	0x00000020


	//----- nvinfo : EIATTR_FRAME_SIZE
	.align		4
.L_137:
        /*033c*/ 	.byte	0x04, 0x11
        /*033e*/ 	.short	(.L_139 - .L_138)
	.align		4
.L_138:
        /*0340*/ 	.word	index@(_Z9kernel_34PfS_S_S_S_S_S_S_S_S_S_S_S_S_S_S_S_S_S_S_)
        /*0344*/ 	.word	0x00000000


	//----- nvinfo : EIATTR_REGCOUNT
	.align		4
.L_139:
        /*0348*/ 	.byte	0x04, 0x2f
        /*034a*/ 	.short	(.L_141 - .L_140)
	.align		4
.L_140:
        /*034c*/ 	.word	index@(_Z9kernel_35PfS_S_S_S_S_S_S_S_S_S_S_S_S_S_S_S_S_S_S_)
        /*0350*/ 	.word	0x00000020


	//----- nvinfo : EIATTR_FRAME_SIZE
	.align		4
.L_141:
        /*0354*/ 	.byte	0x04, 0x11
        /*0356*/ 	.short	(.L_143 - .L_142)
	.align		4
.L_142:
        /*0358*/ 	.word	index@(_Z9kernel_35PfS_S_S_S_S_S_S_S_S_S_S_S_S_S_S_S_S_S_S_)
        /*035c*/ 	.word	0x00000000


	//----- nvinfo : EIATTR_REGCOUNT
	.align		4
.L_143:
        /*0360*/ 	.byte	0x04, 0x2f
        /*0362*/ 	.short	(.L_145 - .L_144)
	.align		4
.L_144:
        /*0364*/ 	.word	index@(_Z9kernel_36PfS_S_S_S_S_S_S_S_S_S_S_S_S_S_S_S_S_S_S_)
        /*0368*/ 	.word	0x00000020


	//----- nvinfo : EIATTR_FRAME_SIZE
	.align		4
.L_145:
        /*036c*/ 	.byte	0x04, 0x11
        /*036e*/ 	.short	(.L_147 - .L_146)
	.align		4
.L_146:
        /*0370*/ 	.word	index@(_Z9kernel_36PfS_S_S_S_S_S_S_S_S_S_S_S_S_S_S_S_S_S_S_)
        /*0374*/ 	.word	0x00000000


	//----- nvinfo : EIATTR_REGCOUNT
	.align		4
.L_147:
        /*0378*/ 	.byte	0x04, 0x2f
        /*037a*/ 	.short	(.L_149 - .L_148)
	.align		4
.L_148:
        /*037c*/ 	.word	index@(_Z9kernel_37PfS_S_S_S_S_S_S_S_S_S_S_S_S_S_S_S_S_S_S_)
        /*0380*/ 	.word	0x00000020


	//----- nvinfo : EIATTR_FRAME_SIZE
	.align		4
.L_149:
        /*0384*/ 	.byte	0x04, 0x11
        /*0386*/ 	.short	(.L_151 - .L_150)
	.align		4
.L_150:
        /*0388*/ 	.word	index@(_Z9kernel_37PfS_S_S_S_S_S_S_S_S_S_S_S_S_S_S_S_S_S_S_)
        /*038c*/ 	.word	0x00000000


	//----- nvinfo : EIATTR_REGCOUNT
	.align		4
.L_151:
        /*0390*/ 	.byte	0x04, 0x2f
        /*0392*/ 	.short	(.L_153 - .L_152)
	.align		4
.L_152:
        /*0394*/ 	.word	index@(_Z9kernel_38PfS_S_S_S_S_S_S_S_S_S_S_S_S_S_S_S_S_S_S_)
        /*0398*/ 	.word	0x00000020


	//----- nvinfo : EIATTR_FRAME_SIZE
	.align		4
.L_153:
        /*039c*/ 	.byte	0x04, 0x11
        /*039e*/ 	.short	(.L_155 - .L_154)
	.align		4
.L_154:
        /*03a0*/ 	.word	index@(_Z9kernel_38PfS_S_S_S_S_S_S_S_S_S_S_S_S_S_S_S_S_S_S_)
        /*03a4*/ 	.word	0x00000000


	//----- nvinfo : EIATTR_REGCOUNT
	.align		4
.L_155:
        /*03a8*/ 	.byte	0x04, 0x2f
        /*03aa*/ 	.short	(.L_157 - .L_156)
	.align		4
.L_156:
        /*03ac*/ 	.word	index@(_Z9kernel_39PfS_S_S_S_S_S_S_S_S_S_S_S_S_S_S_S_S_S_S_)
        /*03b0*/ 	.word	0x00000020


	//----- nvinfo : EIATTR_FRAME_SIZE
	.align		4
.L_157:
        /*03b4*/ 	.byte	0x04, 0x11
        /*03b6*/ 	.short	(.L_159 - .L_158)
	.align		4
.L_158:
        /*03b8*/ 	.word	index@(_Z9kernel_39PfS_S_S_S_S_S_S_S_S_S_S_S_S_S_S_S_S_S_S_)
        /*03bc*/ 	.word	0x00000000


	//----- nvinfo : EIATTR_REGCOUNT
	.align		4
.L_159:
        /*03c0*/ 	.byte	0x04, 0x2f
        /*03c2*/ 	.short	(.L_161 - .L_160)
	.align		4
.L_160:
        /*03c4*/ 	.word	index@(_Z9kernel_40PfS_S_S_S_S_S_S_S_S_S_S_S_S_S_S_S_S_S_S_)
        /*03c8*/ 	.word	0x00000020


	//----- nvinfo : EIATTR_FRAME_SIZE
	.align		4
.L_161:
        /*03cc*/ 	.byte	0x04, 0x11
        /*03ce*/ 	.short	(.L_163 - .L_162)
	.align		4
.L_162:
        /*03d0*/ 	.word	index@(_Z9kernel_40PfS_S_S_S_S_S_S_S_S_S_S_S_S_S_S_S_S_S_S_)
        /*03d4*/ 	.word	0x00000000


	//----- nvinfo : EIATTR_REGCOUNT
	.align		4
.L_163:
        /*03d8*/ 	.byte	0x04, 0x2f
        /*03da*/ 	.short	(.L_165 - .L_164)
	.align		4
.L_164:
        /*03dc*/ 	.word	index@(_Z9kernel_41PfS_S_S_S_S_S_S_S_S_S_S_S_S_S_S_S_S_S_S_)
        /*03e0*/ 	.word	0x00000020


	//----- nvinfo : EIATTR_FRAME_SIZE
	.align		4
.L_165:
        /*03e4*/ 	.byte	0x04, 0x11
        /*03e6*/ 	.short	(.L_167 - .L_166)
	.align		4
.L_166:
        /*03e8*/ 	.word	index@(_Z9kernel_41PfS_S_S_S_S_S_S_S_S_S_S_S_S_S_S_S_S_S_S_)
        /*03ec*/ 	.word	0x00000000


	//----- nvinfo : EIATTR_REGCOUNT
	.align		4
.L_167:
        /*03f0*/ 	.byte	0x04, 0x2f
        /*03f2*/ 	.short	(.L_169 - .L_168)
	.align		4
.L_168:
        /*03f4*/ 	.word	index@(_Z9kernel_42PfS_S_S_S_S_S_S_S_S_S_S_S_S_S_S_S_S_S_S_)
        /*03f8*/ 	.word	0x00000020


	//----- nvinfo : EIATTR_FRAME_SIZE
	.align		4
.L_169:
        /*03fc*/ 	.byte	0x04, 0x11
        /*03fe*/ 	.short	(.L_171 - .L_170)
	.align		4
.L_170:
        /*0400*/ 	.word	index@(_Z9kernel_42PfS_S_S_S_S_S_S_S_S_S_S_S_S_S_S_S_S_S_S_)
        /*0404*/ 	.word	0x00000000


	//----- nvinfo : EIATTR_REGCOUNT
	.align		4
.L_171:
        /*0408*/ 	.byte	0x04, 0x2f
        /*040a*/ 	.short	(.L_173 - .L_172)
	.align		4
.L_172:
        /*040c*/ 	.word	index@(_Z9kernel_43PfS_S_S_S_S_S_S_S_S_S_S_S_S_S_S_S_S_S_S_)
        /*0410*/ 	.word	0x00000020


	//----- nvinfo : EIATTR_FRAME_SIZE
	.align		4
.L_173:
        /*0414*/ 	.byte	0x04, 0x11
        /*0416*/ 	.short	(.L_175 - .L_174)
	.align		4
.L_174:
        /*0418*/ 	.word	index@(_Z9kernel_43PfS_S_S_S_S_S_S_S_S_S_S_S_S_S_S_S_S_S_S_)
        /*041c*/ 	.word	0x00000000


	//----- nvinfo : EIATTR_REGCOUNT
	.align		4
.L_175:
        /*0420*/ 	.byte	0x04, 0x2f
        /*0422*/ 	.short	(.L_177 - .L_176)
	.align		4
.L_176:
        /*0424*/ 	.word	index@(_Z9kernel_44PfS_S_S_S_S_S_S_S_S_S_S_S_S_S_S_S_S_S_S_)
        /*0428*/ 	.word	0x00000020


	//----- nvinfo : EIATTR_FRAME_SIZE
	.align		4
.L_177:
        /*042c*/ 	.byte	0x04, 0x11
        /*042e*/ 	.short	(.L_179 - .L_178)
	.align		4
.L_178:
        /*0430*/ 	.word	index@(_Z9kernel_44PfS_S_S_S_S_S_S_S_S_S_S_S_S_S_S_S_S_S_S_)
        /*0434*/ 	.word	0x00000000


	//----- nvinfo : EIATTR_REGCOUNT
	.align		4
.L_179:
        /*0438*/ 	.byte	0x04, 0x2f
        /*043a*/ 	.short	(.L_181 - .L_180)
	.align		4
.L_180:
        /*043c*/ 	.word	index@(_Z9kernel_45PfS_S_S_S_S_S_S_S_S_S_S_S_S_S_S_S_S_S_S_)
        /*0440*/ 	.word	0x00000020


	//----- nvinfo : EIATTR_FRAME_SIZE
	.align		4
.L_181:
        /*0444*/ 	.byte	0x04, 0x11
        /*0446*/ 	.short	(.L_183 - .L_182)
	.align		4
.L_182:
        /*0448*/ 	.word	index@(_Z9kernel_45PfS_S_S_S_S_S_S_S_S_S_S_S_S_S_S_S_S_S_S_)
        /*044c*/ 	.word	0x00000000


	//----- nvinfo : EIATTR_REGCOUNT
	.align		4
.L_183:
        /*0450*/ 	.byte	0x04, 0x2f
        /*0452*/ 	.short	(.L_185 - .L_184)
	.align		4
.L_184:
        /*0454*/ 	.word	index@(_Z9kernel_46PfS_S_S_S_S_S_S_S_S_S_S_S_S_S_S_S_S_S_S_)
        /*0458*/ 	.word	0x00000020


	//----- nvinfo : EIATTR_FRAME_SIZE
	.align		4
.L_185:
        /*045c*/ 	.byte	0x04, 0x11
        /*045e*/ 	.short	(.L_187 - .L_186)
	.align		4
.L_186:
        /*0460*/ 	.word	index@(_Z9kernel_46PfS_S_S_S_S_S_S_S_S_S_S_S_S_S_S_S_S_S_S_)
        /*0464*/ 	.word	0x00000000


	//----- nvinfo : EIATTR_REGCOUNT
	.align		4
.L_187:
        /*0468*/ 	.byte	0x04, 0x2f
        /*046a*/ 	.short	(.L_189 - .L_188)
	.align		4
.L_188:
        /*046c*/ 	.word	index@(_Z9kernel_47PfS_S_S_S_S_S_S_S_S_S_S_S_S_S_S_S_S_S_S_)
        /*0470*/ 	.word	0x00000020


	//----- nvinfo : EIATTR_FRAME_SIZE
	.align		4
.L_189:
        /*0474*/ 	.byte	0x04, 0x11
        /*0476*/ 	.short	(.L_191 - .L_190)
	.align		4
.L_190:
        /*0478*/ 	.word	index@(_Z9kernel_47PfS_S_S_S_S_S_S_S_S_S_S_S_S_S_S_S_S_S_S_)
        /*047c*/ 	.word	0x00000000


	//----- nvinfo : EIATTR_REGCOUNT
	.align		4
.L_191:
        /*0480*/ 	.byte	0x04, 0x2f
        /*0482*/ 	.short	(.L_193 - .L_192)
	.align		4
.L_192:
        /*0484*/ 	.word	index@(_Z9kernel_48PfS_S_S_S_S_S_S_S_S_S_S_S_S_S_S_S_S_S_S_)
        /*0488*/ 	.word	0x00000020


	//----- nvinfo : EIATTR_FRAME_SIZE
	.align		4
.L_193:
        /*048c*/ 	.byte	0x04, 0x11
        /*048e*/ 	.short	(.L_195 - .L_194)
	.align		4
.L_194:
        /*0490*/ 	.word	index@(_Z9kernel_48PfS_S_S_S_S_S_S_S_S_S_S_S_S_S_S_S_S_S_S_)
        /*0494*/ 	.word	0x00000000


	//----- nvinfo : EIATTR_REGCOUNT
	.align		4
.L_195:
        /*0498*/ 	.byte	0x04, 0x2f
        /*049a*/ 	.short	(.L_197 - .L_196)
	.align		4
.L_196:
        /*049c*/ 	.word	index@(_Z9kernel_49PfS_S_S_S_S_S_S_S_S_S_S_S_S_S_S_S_S_S_S_)
        /*04a0*/ 	.word	0x00000020


	//----- nvinfo : EIATTR_FRAME_SIZE
	.align		4
.L_197:
        /*04a4*/ 	.byte	0x04, 0x11
        /*04a6*/ 	.short	(.L_199 - .L_198)
	.align		4
.L_198:
        /*04a8*/ 	.word	index@(_Z9kernel_49PfS_S_S_S_S_S_S_S_S_S_S_S_S_S_S_S_S_S_S_)
        /*04ac*/ 	.word	0x00000000


	//----- nvinfo : EIATTR_REGCOUNT
	.align		4
.L_199:
        /*04b0*/ 	.byte	0x04, 0x2f
        /*04b2*/ 	.short	(.L_201 - .L_200)
	.align		4
.L_200:
        /*04b4*/ 	.word	index@(_Z9kernel_50PfS_S_S_S_S_S_S_S_S_S_S_S_S_S_S_S_S_S_S_)
        /*04b8*/ 	.word	0x00000020


	//----- nvinfo : EIATTR_FRAME_SIZE
	.align		4
.L_201:
        /*04bc*/ 	.byte	0x04, 0x11
        /*04be*/ 	.short	(.L_203 - .L_202)
	.align		4
.L_202:
        /*04c0*/ 	.word	index@(_Z9kernel_50PfS_S_S_S_S_S_S_S_S_S_S_S_S_S_S_S_S_S_S_)
        /*04c4*/ 	.word	0x00000000


	//----- nvinfo : EIATTR_REGCOUNT
	.align		4
.L_203:
        /*04c8*/ 	.byte	0x04, 0x2f
        /*04ca*/ 	.short	(.L_205 - .L_204)
	.align		4
.L_204:
        /*04cc*/ 	.word	index@(_Z9kernel_51PfS_S_S_S_S_S_S_S_S_S_S_S_S_S_S_S_S_S_S_)
        /*04d0*/ 	.word	0x00000020


	//----- nvinfo : EIATTR_FRAME_SIZE
	.align		4
.L_205:
        /*04d4*/ 	.byte	0x04, 0x11
        /*04d6*/ 	.short	(.L_207 - .L_206)
	.align		4
.L_206:
        /*04d8*/ 	.word	index@(_Z9kernel_51PfS_S_S_S_S_S_S_S_S_S_S_S_S_S_S_S_S_S_S_)
        /*04dc*/ 	.word	0x00000000


	//----- nvinfo : EIATTR_REGCOUNT
	.align		4
.L_207:
        /*04e0*/ 	.byte	0x04, 0x2f
        /*04e2*/ 	.short	(.L_209 - .L_208)
	.align		4
.L_208:
        /*04e4*/ 	.word	index@(_Z9kernel_52PfS_S_S_S_S_S_S_S_S_S_S_S_S_S_S_S_S_S_S_)
        /*04e8*/ 	.word	0x00000020


	//----- nvinfo : EIATTR_FRAME_SIZE
	.align		4
.L_209:
        /*04ec*/ 	.byte	0x04, 0x11
        /*04ee*/ 	.short	(.L_211 - .L_210)
	.align		4
.L_210:
        /*04f0*/ 	.word	index@(_Z9kernel_52PfS_S_S_S_S_S_S_S_S_S_S_S_S_S_S_S_S_S_S_)
        /*04f4*/ 	.word	0x00000000


	//----- nvinfo : EIATTR_REGCOUNT
	.align		4
.L_211:
        /*04f8*/ 	.byte	0x04, 0x2f
        /*04fa*/ 	.short	(.L_213 - .L_212)
	.align		4
.L_212:
        /*04fc*/ 	.word	index@(_Z9kernel_53PfS_S_S_S_S_S_S_S_S_S_S_S_S_S_S_S_S_S_S_)
        /*0500*/ 	.word	0x00000020


	//----- nvinfo : EIATTR_FRAME_SIZE
	.align		4
.L_213:
        /*0504*/ 	.byte	0x04, 0x11
        /*0506*/ 	.short	(.L_215 - .L_214)
	.align		4
.L_214:
        /*0508*/ 	.word	index@(_Z9kernel_53PfS_S_S_S_S_S_S_S_S_S_S_S_S_S_S_S_S_S_S_)
        /*050c*/ 	.word	0x00000000


	//----- nvinfo : EIATTR_REGCOUNT
	.align		4
.L_215:
        /*0510*/ 	.byte	0x04, 0x2f
        /*0512*/ 	.short	(.L_217 - .L_216)
	.align		4
.L_216:
        /*0514*/ 	.word	index@(_Z9kernel_54PfS_S_S_S_S_S_S_S_S_S_S_S_S_S_S_S_S_S_S_)
        /*0518*/ 	.word	0x00000020


	//----- nvinfo : EIATTR_FRAME_SIZE
	.align		4
.L_217:
        /*051c*/ 	.byte	0x04, 0x11
        /*051e*/ 	.short	(.L_219 - .L_218)
	.align		4
.L_218:
        /*0520*/ 	.word	index@(_Z9kernel_54PfS_S_S_S_S_S_S_S_S_S_S_S_S_S_S_S_S_S_S_)
        /*0524*/ 	.word	0x00000000


	//----- nvinfo : EIATTR_REGCOUNT
	.align		4
.L_219:
        /*0528*/ 	.byte	0x04, 0x2f
        /*052a*/ 	.short	(.L_221 - .L_220)
	.align		4
.L_220:
        /*052c*/ 	.word	index@(_Z9kernel_55PfS_S_S_S_S_S_S_S_S_S_S_S_S_S_S_S_S_S_S_)
        /*0530*/ 	.word	0x00000020


	//----- nvinfo : EIATTR_FRAME_SIZE
	.align		4
.L_221:
        /*0534*/ 	.byte	0x04, 0x11
        /*0536*/ 	.short	(.L_223 - .L_222)
	.align		4
.L_222:
        /*0538*/ 	.word	index@(_Z9kernel_55PfS_S_S_S_S_S_S_S_S_S_S_S_S_S_S_S_S_S_S_)
        /*053c*/ 	.word	0x00000000


	//----- nvinfo : EIATTR_REGCOUNT
	.align		4
.L_223:
        /*0540*/ 	.byte	0x04, 0x2f
        /*0542*/ 	.short	(.L_225 - .L_224)
	.align		4
.L_224:
        /*0544*/ 	.word	index@(_Z9kernel_56PfS_S_S_S_S_S_S_S_S_S_S_S_S_S_S_S_S_S_S_)
        /*0548*/ 	.word	0x00000020


	//----- nvinfo : EIATTR_FRAME_SIZE
	.align		4
.L_225:
        /*054c*/ 	.byte	0x04, 0x11
        /*054e*/ 	.short	(.L_227 - .L_226)
	.align		4
.L_226:
        /*0550*/ 	.word	index@(_Z9kernel_56PfS_S_S_S_S_S_S_S_S_S_S_S_S_S_S_S_S_S_S_)
        /*0554*/ 	.word	0x00000000


	//----- nvinfo : EIATTR_REGCOUNT
	.align		4
.L_227:
        /*0558*/ 	.byte	0x04, 0x2f
        /*055a*/ 	.short	(.L_229 - .L_228)
	.align		4
.L_228:
        /*055c*/ 	.word	index@(_Z9kernel_57PfS_S_S_S_S_S_S_S_S_S_S_S_S_S_S_S_S_S_S_)
        /*0560*/ 	.word	0x00000020


	//----- nvinfo : EIATTR_FRAME_SIZE
	.align		4
.L_229:
        /*0564*/ 	.byte	0x04, 0x11
        /*0566*/ 	.short	(.L_231 - .L_230)
	.align		4
.L_230:
        /*0568*/ 	.word	index@(_Z9kernel_57PfS_S_S_S_S_S_S_S_S_S_S_S_S_S_S_S_S_S_S_)
        /*056c*/ 	.word	0x00000000


	//----- nvinfo : EIATTR_REGCOUNT
	.align		4
.L_231:
        /*0570*/ 	.byte	0x04, 0x2f
        /*0572*/ 	.short	(.L_233 - .L_232)
	.align		4
.L_232:
        /*0574*/ 	.word	index@(_Z9kernel_58PfS_S_S_S_S_S_S_S_S_S_S_S_S_S_S_S_S_S_S_)
        /*0578*/ 	.word	0x00000020


	//----- nvinfo : EIATTR_FRAME_SIZE
	.align		4
.L_233:
        /*057c*/ 	.byte	0x04, 0x11
        /*057e*/ 	.short	(.L_235 - .L_234)
	.align		4
.L_234:
        /*0580*/ 	.word	index@(_Z9kernel_58PfS_S_S_S_S_S_S_S_S_S_S_S_S_S_S_S_S_S_S_)
        /*0584*/ 	.word	0x00000000


	//----- nvinfo : EIATTR_REGCOUNT
	.align		4
.L_235:
        /*0588*/ 	.byte	0x04, 0x2f
        /*058a*/ 	.short	(.L_237 - .L_236)
	.align		4
.L_236:
        /*058c*/ 	.word	index@(_Z9kernel_59PfS_S_S_S_S_S_S_S_S_S_S_S_S_S_S_S_S_S_S_)
        /*0590*/ 	.word	0x00000020


	//----- nvinfo : EIATTR_FRAME_SIZE
	.align		4
.L_237:
        /*0594*/ 	.byte	0x04, 0x11
        /*0596*/ 	.short	(.L_239 - .L_238)
	.align		4
.L_238:
        /*0598*/ 	.word	index@(_Z9kernel_59PfS_S_S_S_S_S_S_S_S_S_S_S_S_S_S_S_S_S_S_)
        /*059c*/ 	.word	0x00000000


	//----- nvinfo : EIATTR_REGCOUNT
	.align		4
.L_239:
        /*05a0*/ 	.byte	0x04, 0x2f
        /*05a2*/ 	.short	(.L_241 - .L_240)
	.align		4
.L_240:
        /*05a4*/ 	.word	index@(_Z9kernel_60PfS_S_S_S_S_S_S_S_S_S_S_S_S_S_S_S_S_S_S_)
        /*05a8*/ 	.word	0x00000020


	//----- nvinfo : EIATTR_FRAME_SIZE
	.align		4
.L_241:
        /*05ac*/ 	.byte	0x04, 0x11
        /*05ae*/ 	.short	(.L_243 - .L_242)
	.align		4
.L_242:
        /*05b0*/ 	.word	index@(_Z9kernel_60PfS_S_S_S_S_S_S_S_S_S_S_S_S_S_S_S_S_S_S_)
        /*05b4*/ 	.word	0x00000000


	//----- nvinfo : EIATTR_REGCOUNT
	.align		4
.L_243:
        /*05b8*/ 	.byte	0x04, 0x2f
        /*05ba*/ 	.short	(.L_245 - .L_244)
	.align		4
.L_244:
        /*05bc*/ 	.word	index@(_Z9kernel_61PfS_S_S_S_S_S_S_S_S_S_S_S_S_S_S_S_S_S_S_)
        /*05c0*/ 	.word	0x00000020


	//----- nvinfo : EIATTR_FRAME_SIZE
	.align		4
.L_245:
        /*05c4*/ 	.byte	0x04, 0x11
        /*05c6*/ 	.short	(.L_247 - .L_246)
	.align		4
.L_246:
        /*05c8*/ 	.word	index@(_Z9kernel_61PfS_S_S_S_S_S_S_S_S_S_S_S_S_S_S_S_S_S_S_)
        /*05cc*/ 	.word	0x00000000


	//----- nvinfo : EIATTR_REGCOUNT
	.align		4
.L_247:
        /*05d0*/ 	.byte	0x04, 0x2f
        /*05d2*/ 	.short	(.L_249 - .L_248)
	.align		4
.L_248:
        /*05d4*/ 	.word	index@(_Z9kernel_62PfS_S_S_S_S_S_S_S_S_S_S_S_S_S_S_S_S_S_S_)
        /*05d8*/ 	.word	0x00000020


	//----- nvinfo : EIATTR_FRAME_SIZE
	.align		4
.L_249:
        /*05dc*/ 	.byte	0x04, 0x11
        /*05de*/ 	.short	(.L_251 - .L_250)
	.align		4
.L_250:
        /*05e0*/ 	.word	index@(_Z9kernel_62PfS_S_S_S_S_S_S_S_S_S_S_S_S_S_S_S_S_S_S_)
        /*05e4*/ 	.word	0x00000000


	//----- nvinfo : EIATTR_REGCOUNT
	.align		4
.L_251:
        /*05e8*/ 	.byte	0x04, 0x2f
        /*05ea*/ 	.short	(.L_253 - .L_252)
	.align		4
.L_252:
        /*05ec*/ 	.word	index@(_Z9kernel_63PfS_S_S_S_S_S_S_S_S_S_S_S_S_S_S_S_S_S_S_)
        /*05f0*/ 	.word	0x00000020


	//----- nvinfo : EIATTR_FRAME_SIZE
	.align		4
.L_253:
        /*05f4*/ 	.byte	0x04, 0x11
        /*05f6*/ 	.short	(.L_255 - .L_254)
	.align		4
.L_254:
        /*05f8*/ 	.word	index@(_Z9kernel_63PfS_S_S_S_S_S_S_S_S_S_S_S_S_S_S_S_S_S_S_)
        /*05fc*/ 	.word	0x00000000


	//----- nvinfo : EIATTR_REGCOUNT
	.align		4
.L_255:
        /*0600*/ 	.byte	0x04, 0x2f
        /*0602*/ 	.short	(.L_257 - .L_256)
	.align		4
.L_256:
        /*0604*/ 	.word	index@(_Z9kernel_64PfS_S_S_S_S_S_S_S_S_S_S_S_S_S_S_S_S_S_S_)
        /*0608*/ 	.word	0x00000020


	//----- nvinfo : EIATTR_FRAME_SIZE
	.align		4
.L_257:
        /*060c*/ 	.byte	0x04, 0x11
        /*060e*/ 	.short	(.L_259 - .L_258)
	.align		4
.L_258:
        /*0610*/ 	.word	index@(_Z9kernel_64PfS_S_S_S_S_S_S_S_S_S_S_S_S_S_S_S_S_S_S_)
        /*0614*/ 	.word	0x00000000


	//----- nvinfo : EIATTR_REGCOUNT
	.align		4
.L_259:
        /*0618*/ 	.byte	0x04, 0x2f
        /*061a*/ 	.short	(.L_261 - .L_260)
	.align		4
.L_260:
        /*061c*/ 	.word	index@(_Z9kernel_65PfS_S_S_S_S_S_S_S_S_S_S_S_S_S_S_S_S_S_S_)
        /*0620*/ 	.word	0x00000020


	//----- nvinfo : EIATTR_FRAME_SIZE
	.align		4
.L_261:
        /*0624*/ 	.byte	0x04, 0x11
        /*0626*/ 	.short	(.L_263 - .L_262)
	.align		4
.L_262:
        /*0628*/ 	.word	index@(_Z9kernel_65PfS_S_S_S_S_S_S_S_S_S_S_S_S_S_S_S_S_S_S_)
        /*062c*/ 	.word	0x00000000


	//----- nvinfo : EIATTR_REGCOUNT
	.align		4
.L_263:
        /*0630*/ 	.byte	0x04, 0x2f
        /*0632*/ 	.short	(.L_265 - .L_264)
	.align		4
.L_264:
        /*0634*/ 	.word	index@(_Z9kernel_66PfS_S_S_S_S_S_S_S_S_S_S_S_S_S_S_S_S_S_S_)
        /*0638*/ 	.word	0x00000020


	//----- nvinfo : EIATTR_FRAME_SIZE
	.align		4
.L_265:
        /*063c*/ 	.byte	0x04, 0x11
        /*063e*/ 	.short	(.L_267 - .L_266)
	.align		4
.L_266:
        /*0640*/ 	.word	index@(_Z9kernel_66PfS_S_S_S_S_S_S_S_S_S_S_S_S_S_S_S_S_S_S_)
        /*0644*/ 	.word	0x00000000


	//----- nvinfo : EIATTR_REGCOUNT
	.align		4
.L_267:
        /*0648*/ 	.byte	0x04, 0x2f
        /*064a*/ 	.short	(.L_269 - .L_268)
	.align		4
.L_268:
        /*064c*/ 	.word	index@(_Z9kernel_67PfS_S_S_S_S_S_S_S_S_S_S_S_S_S_S_S_S_S_S_)
        /*0650*/ 	.word	0x00000020


	//----- nvinfo : EIATTR_FRAME_SIZE
	.align		4
.L_269:
        /*0654*/ 	.byte	0x04, 0x11
        /*0656*/ 	.short	(.L_271 - .L_270)
	.align		4
.L_270:
        /*0658*/ 	.word	index@(_Z9kernel_67PfS_S_S_S_S_S_S_S_S_S_S_S_S_S_S_S_S_S_S_)
        /*065c*/ 	.word	0x00000000


	//----- nvinfo : EIATTR_REGCOUNT
	.align		4
.L_271:
        /*0660*/ 	.byte	0x04, 0x2f
        /*0662*/ 	.short	(.L_273 - .L_272)
	.align		4
.L_272:
        /*0664*/ 	.word	index@(_Z9kernel_68PfS_S_S_S_S_S_S_S_S_S_S_S_S_S_S_S_S_S_S_)
        /*0668*/ 	.word	0x00000020


	//----- nvinfo : EIATTR_FRAME_SIZE
	.align		4
.L_273:
        /*066c*/ 	.byte	0x04, 0x11
        /*066e*/ 	.short	(.L_275 - .L_274)
	.align		4
.L_274:
        /*0670*/ 	.word	index@(_Z9kernel_68PfS_S_S_S_S_S_S_S_S_S_S_S_S_S_S_S_S_S_S_)
        /*0674*/ 	.word	0x00000000


	//----- nvinfo : EIATTR_REGCOUNT
	.align		4
.L_275:
        /*0678*/ 	.byte	0x04, 0x2f
        /*067a*/ 	.short	(.L_277 - .L_276)
	.align		4
.L_276:
        /*067c*/ 	.word	index@(_Z9kernel_69PfS_S_S_S_S_S_S_S_S_S_S_S_S_S_S_S_S_S_S_)
        /*0680*/ 	.word	0x00000020


	//----- nvinfo : EIATTR_FRAME_SIZE
	.align		4
.L_277:
        /*0684*/ 	.byte	0x04, 0x11
        /*0686*/ 	.short	(.L_279 - .L_278)
	.align		4
.L_278:
        /*0688*/ 	.word	index@(_Z9kernel_69PfS_S_S_S_S_S_S_S_S_S_S_S_S_S_S_S_S_S_S_)
        /*068c*/ 	.word	0x00000000


	//----- nvinfo : EIATTR_REGCOUNT
	.align		4
.L_279:
        /*0690*/ 	.byte	0x04, 0x2f
        /*0692*/ 	.short	(.L_281 - .L_280)
	.align		4
.L_280:
        /*0694*/ 	.word	index@(_Z9kernel_70PfS_S_S_S_S_S_S_S_S_S_S_S_S_S_S_S_S_S_S_)
        /*0698*/ 	.word	0x00000020


	//----- nvinfo : EIATTR_FRAME_SIZE
	.align		4
.L_281:
        /*069c*/ 	.byte	0x04, 0x11
        /*069e*/ 	.short	(.L_283 - .L_282)
	.align		4
.L_282:
        /*06a0*/ 	.word	index@(_Z9kernel_70PfS_S_S_S_S_S_S_S_S_S_S_S_S_S_S_S_S_S_S_)
        /*06a4*/ 	.word	0x00000000


	//----- nvinfo : EIATTR_REGCOUNT
	.align		4
.L_283:
        /*06a8*/ 	.byte	0x04, 0x2f
        /*06aa*/ 	.short	(.L_285 - .L_284)
	.align		4
.L_284:
        /*06ac*/ 	.word	index@(_Z9kernel_71PfS_S_S_S_S_S_S_S_S_S_S_S_S_S_S_S_S_S_S_)
        /*06b0*/ 	.word	0x00000020


	//----- nvinfo : EIATTR_FRAME_SIZE
	.align		4
.L_285:
        /*06b4*/ 	.byte	0x04, 0x11
        /*06b6*/ 	.short	(.L_287 - .L_286)
	.align		4
.L_286:
        /*06b8*/ 	.word	index@(_Z9kernel_71PfS_S_S_S_S_S_S_S_S_S_S_S_S_S_S_S_S_S_S_)
        /*06bc*/ 	.word	0x00000000


	//----- nvinfo : EIATTR_REGCOUNT
	.align		4
.L_287:
        /*06c0*/ 	.byte	0x04, 0x2f
        /*06c2*/ 	.short	(.L_289 - .L_288)
	.align		4
.L_288:
        /*06c4*/ 	.word	index@(_Z9kernel_72PfS_S_S_S_S_S_S_S_S_S_S_S_S_S_S_S_S_S_S_)
        /*06c8*/ 	.word	0x00000020


	//----- nvinfo : EIATTR_FRAME_SIZE
	.align		4
.L_289:
        /*06cc*/ 	.byte	0x04, 0x11
        /*06ce*/ 	.short	(.L_291 - .L_290)
	.align		4
.L_290:
        /*06d0*/ 	.word	index@(_Z9kernel_72PfS_S_S_S_S_S_S_S_S_S_S_S_S_S_S_S_S_S_S_)
        /*06d4*/ 	.word	0x00000000


	//----- nvinfo : EIATTR_REGCOUNT
	.align		4
.L_291:
        /*06d8*/ 	.byte	0x04, 0x2f
        /*06da*/ 	.short	(.L_293 - .L_292)
	.align		4
.L_292:
        /*06dc*/ 	.word	index@(_Z9kernel_73PfS_S_S_S_S_S_S_S_S_S_S_S_S_S_S_S_S_S_S_)
        /*06e0*/ 	.word	0x00000020


	//----- nvinfo : EIATTR_FRAME_SIZE
	.align		4
.L_293:
        /*06e4*/ 	.byte	0x04, 0x11
        /*06e6*/ 	.short	(.L_295 - .L_294)
	.align		4
.L_294:
        /*06e8*/ 	.word	index@(_Z9kernel_73PfS_S_S_S_S_S_S_S_S_S_S_S_S_S_S_S_S_S_S_)
        /*06ec*/ 	.word	0x00000000


	//----- nvinfo : EIATTR_REGCOUNT
	.align		4
.L_295:
        /*06f0*/ 	.byte	0x04, 0x2f
        /*06f2*/ 	.short	(.L_297 - .L_296)
	.align		4
.L_296:
        /*06f4*/ 	.word	index@(_Z9kernel_74PfS_S_S_S_S_S_S_S_S_S_S_S_S_S_S_S_S_S_S_)
        /*06f8*/ 	.word	0x00000020


	//----- nvinfo : EIATTR_FRAME_SIZE
	.align		4
.L_297:
        /*06fc*/ 	.byte	0x04, 0x11
        /*06fe*/ 	.short	(.L_299 - .L_298)
	.align		4
.L_298:
        /*0700*/ 	.word	index@(_Z9kernel_74PfS_S_S_S_S_S_S_S_S_S_S_S_S_S_S_S_S_S_S_)
        /*0704*/ 	.word	0x00000000


	//----- nvinfo : EIATTR_REGCOUNT
	.align		4
.L_299:
        /*0708*/ 	.byte	0x04, 0x2f
        /*070a*/ 	.short	(.L_301 - .L_300)
	.align		4
.L_300:
        /*070c*/ 	.word	index@(_Z9kernel_75PfS_S_S_S_S_S_S_S_S_S_S_S_S_S_S_S_S_S_S_)
        /*0710*/ 	.word	0x00000020


	//----- nvinfo : EIATTR_FRAME_SIZE
	.align		4
.L_301:
        /*0714*/ 	.byte	0x04, 0x11
        /*0716*/ 	.short	(.L_303 - .L_302)
	.align		4
.L_302:
        /*0718*/ 	.word	index@(_Z9kernel_75PfS_S_S_S_S_S_S_S_S_S_S_S_S_S_S_S_S_S_S_)
        /*071c*/ 	.word	0x00000000


	//----- nvinfo : EIATTR_REGCOUNT
	.align		4
.L_303:
        /*0720*/ 	.byte	0x04, 0x2f
        /*0722*/ 	.short	(.L_305 - .L_304)
	.align		4
.L_304:
        /*0724*/ 	.word	index@(_Z9kernel_76PfS_S_S_S_S_S_S_S_S_S_S_S_S_S_S_S_S_S_S_)
        /*0728*/ 	.word	0x00000020


	//----- nvinfo : EIATTR_FRAME_SIZE
	.align		4
.L_305:
        /*072c*/ 	.byte	0x04, 0x11
        /*072e*/ 	.short	(.L_307 - .L_306)
	.align		4
.L_306:
        /*0730*/ 	.word	index@(_Z9kernel_76PfS_S_S_S_S_S_S_S_S_S_S_S_S_S_S_S_S_S_S_)
        /*0734*/ 	.word	0x00000000


	//----- nvinfo : EIATTR_REGCOUNT
	.align		4
.L_307:
        /*0738*/ 	.byte	0x04, 0x2f
        /*073a*/ 	.short	(.L_309 - .L_308)
	.align		4
.L_308:
        /*073c*/ 	.word	index@(_Z9kernel_77PfS_S_S_S_S_S_S_S_S_S_S_S_S_S_S_S_S_S_S_)
        /*0740*/ 	.word	0x00000020


	//----- nvinfo : EIATTR_FRAME_SIZE
	.align		4
.L_309:
        /*0744*/ 	.byte	0x04, 0x11
        /*0746*/ 	.short	(.L_311 - .L_310)
	.align		4
.L_310:
        /*0748*/ 	.word	index@(_Z9kernel_77PfS_S_S_S_S_S_S_S_S_S_S_S_S_S_S_S_S_S_S_)
        /*074c*/ 	.word	0x00000000


	//----- nvinfo : EIATTR_REGCOUNT
	.align		4
.L_311:
        /*0750*/ 	.byte	0x04, 0x2f
        /*0752*/ 	.short	(.L_313 - .L_312)
	.align		4
.L_312:
        /*0754*/ 	.word	index@(_Z9kernel_78PfS_S_S_S_S_S_S_S_S_S_S_S_S_S_S_S_S_S_S_)
        /*0758*/ 	.word	0x00000020


	//----- nvinfo : EIATTR_FRAME_SIZE
	.align		4
.L_313:
        /*075c*/ 	.byte	0x04, 0x11
        /*075e*/ 	.short	(.L_315 - .L_314)
	.align		4
.L_314:
        /*0760*/ 	.word	index@(_Z9kernel_78PfS_S_S_S_S_S_S_S_S_S_S_S_S_S_S_S_S_S_S_)
        /*0764*/ 	.word	0x00000000


	//----- nvinfo : EIATTR_REGCOUNT
	.align		4
.L_315:
        /*0768*/ 	.byte	0x04, 0x2f
        /*076a*/ 	.short	(.L_317 - .L_316)
	.align		4
.L_316:
        /*076c*/ 	.word	index@(_Z9kernel_79PfS_S_S_S_S_S_S_S_S_S_S_S_S_S_S_S_S_S_S_)
        /*0770*/ 	.word	0x00000020


	//----- nvinfo : EIATTR_FRAME_SIZE
	.align		4
.L_317:
        /*0774*/ 	.byte	0x04, 0x11
        /*0776*/ 	.short	(.L_319 - .L_318)
	.align		4
.L_318:
        /*0778*/ 	.word	index@(_Z9kernel_79PfS_S_S_S_S_S_S_S_S_S_S_S_S_S_S_S_S_S_S_)
        /*077c*/ 	.word	0x00000000


	//----- nvinfo : EIATTR_REGCOUNT
	.align		4
.L_319:
        /*0780*/ 	.byte	0x04, 0x2f
        /*0782*/ 	.short	(.L_321 - .L_320)
	.align		4
.L_320:
        /*0784*/ 	.word	index@(_Z9kernel_80PfS_S_S_S_S_S_S_S_S_S_S_S_S_S_S_S_S_S_S_)
        /*0788*/ 	.word	0x00000020


	//----- nvinfo : EIATTR_FRAME_SIZE
	.align		4
.L_321:
        /*078c*/ 	.byte	0x04, 0x11
        /*078e*/ 	.short	(.L_323 - .L_322)
	.align		4
.L_322:
        /*0790*/ 	.word	index@(_Z9kernel_80PfS_S_S_S_S_S_S_S_S_S_S_S_S_S_S_S_S_S_S_)
        /*0794*/ 	.word	0x00000000


	//----- nvinfo : EIATTR_REGCOUNT
	.align		4
.L_323:
        /*0798*/ 	.byte	0x04, 0x2f
        /*079a*/ 	.short	(.L_325 - .L_324)
	.align		4
.L_324:
        /*079c*/ 	.word	index@(_Z9kernel_81PfS_S_S_S_S_S_S_S_S_S_S_S_S_S_S_S_S_S_S_)
        /*07a0*/ 	.word	0x00000020


	//----- nvinfo : EIATTR_FRAME_SIZE
	.align		4
.L_325:
        /*07a4*/ 	.byte	0x04, 0x11
        /*07a6*/ 	.short	(.L_327 - .L_326)
	.align		4
.L_326:
        /*07a8*/ 	.word	index@(_Z9kernel_81PfS_S_S_S_S_S_S_S_S_S_S_S_S_S_S_S_S_S_S_)
        /*07ac*/ 	.word	0x00000000


	//----- nvinfo : EIATTR_REGCOUNT
	.align		4
.L_327:
        /*07b0*/ 	.byte	0x04, 0x2f
        /*07b2*/ 	.short	(.L_329 - .L_328)
	.align		4
.L_328:
        /*07b4*/ 	.word	index@(_Z9kernel_82PfS_S_S_S_S_S_S_S_S_S_S_S_S_S_S_S_S_S_S_)
        /*07b8*/ 	.word	0x00000020


	//----- nvinfo : EIATTR_FRAME_SIZE
	.align		4
.L_329:
        /*07bc*/ 	.byte	0x04, 0x11
        /*07be*/ 	.short	(.L_331 - .L_330)
	.align		4
.L_330:
        /*07c0*/ 	.word	index@(_Z9kernel_82PfS_S_S_S_S_S_S_S_S_S_S_S_S_S_S_S_S_S_S_)
        /*07c4*/ 	.word	0x00000000


	//----- nvinfo : EIATTR_REGCOUNT
	.align		4
.L_331:
        /*07c8*/ 	.byte	0x04, 0x2f
        /*07ca*/ 	.short	(.L_333 - .L_332)
	.align		4
.L_332:
        /*07cc*/ 	.word	index@(_Z9kernel_83PfS_S_S_S_S_S_S_S_S_S_S_S_S_S_S_S_S_S_S_)
        /*07d0*/ 	.word	0x00000020


	//----- nvinfo : EIATTR_FRAME_SIZE
	.align		4
.L_333:
        /*07d4*/ 	.byte	0x04, 0x11
        /*07d6*/ 	.short	(.L_335 - .L_334)
	.align		4
.L_334:
        /*07d8*/ 	.word	index@(_Z9kernel_83PfS_S_S_S_S_S_S_S_S_S_S_S_S_S_S_S_S_S_S_)
        /*07dc*/ 	.word	0x00000000


	//----- nvinfo : EIATTR_REGCOUNT
	.align		4
.L_335:
        /*07e0*/ 	.byte	0x04, 0x2f
        /*07e2*/ 	.short	(.L_337 - .L_336)
	.align		4
.L_336:
        /*07e4*/ 	.word	index@(_Z9kernel_84PfS_S_S_S_S_S_S_S_S_S_S_S_S_S_S_S_S_S_S_)
        /*07e8*/ 	.word	0x00000020


	//----- nvinfo : EIATTR_FRAME_SIZE
	.align		4
.L_337:
        /*07ec*/ 	.byte	0x04, 0x11
        /*07ee*/ 	.short	(.L_339 - .L_338)
	.align		4
.L_338:
        /*07f0*/ 	.word	index@(_Z9kernel_84PfS_S_S_S_S_S_S_S_S_S_S_S_S_S_S_S_S_S_S_)
        /*07f4*/ 	.word	0x00000000


	//----- nvinfo : EIATTR_REGCOUNT
	.align		4
.L_339:
        /*07f8*/ 	.byte	0x04, 0x2f
        /*07fa*/ 	.short	(.L_341 - .L_340)
	.align		4
.L_340:
        /*07fc*/ 	.word	index@(_Z9kernel_85PfS_S_S_S_S_S_S_S_S_S_S_S_S_S_S_S_S_S_S_)
        /*0800*/ 	.word	0x00000020


	//----- nvinfo : EIATTR_FRAME_SIZE
	.align		4
.L_341:
        /*0804*/ 	.byte	0x04, 0x11
        /*0806*/ 	.short	(.L_343 - .L_342)
	.align		4
.L_342:
        /*0808*/ 	.word	index@(_Z9kernel_85PfS_S_S_S_S_S_S_S_S_S_S_S_S_S_S_S_S_S_S_)
        /*080c*/ 	.word	0x00000000


	//----- nvinfo : EIATTR_REGCOUNT
	.align		4
.L_343:
        /*0810*/ 	.byte	0x04, 0x2f
        /*0812*/ 	.short	(.L_345 - .L_344)
	.align		4
.L_344:
        /*0814*/ 	.word	index@(_Z9kernel_86PfS_S_S_S_S_S_S_S_S_S_S_S_S_S_S_S_S_S_S_)
        /*0818*/ 	.word	0x00000020


	//----- nvinfo : EIATTR_FRAME_SIZE
	.align		4
.L_345:
        /*081c*/ 	.byte	0x04, 0x11
        /*081e*/ 	.short	(.L_347 - .L_346)
	.align		4
.L_346:
        /*0820*/ 	.word	index@(_Z9kernel_86PfS_S_S_S_S_S_S_S_S_S_S_S_S_S_S_S_S_S_S_)
        /*0824*/ 	.word	0x00000000


	//----- nvinfo : EIATTR_REGCOUNT
	.align		4
.L_347:
        /*0828*/ 	.byte	0x04, 0x2f
        /*082a*/ 	.short	(.L_349 - .L_348)
	.align		4
.L_348:
        /*082c*/ 	.word	index@(_Z9kernel_87PfS_S_S_S_S_S_S_S_S_S_S_S_S_S_S_S_S_S_S_)
        /*0830*/ 	.word	0x00000020


	//----- nvinfo : EIATTR_FRAME_SIZE
	.align		4
.L_349:
        /*0834*/ 	.byte	0x04, 0x11
        /*0836*/ 	.short	(.L_351 - .L_350)
	.align		4
.L_350:
        /*0838*/ 	.word	index@(_Z9kernel_87PfS_S_S_S_S_S_S_S_S_S_S_S_S_S_S_S_S_S_S_)
        /*083c*/ 	.word	0x00000000


	//----- nvinfo : EIATTR_REGCOUNT
	.align		4
.L_351:
        /*0840*/ 	.byte	0x04, 0x2f
        /*0842*/ 	.short	(.L_353 - .L_352)
	.align		4
.L_352:
        /*0844*/ 	.word	index@(_Z9kernel_88PfS_S_S_S_S_S_S_S_S_S_S_S_S_S_S_S_S_S_S_)
        /*0848*/ 	.word	0x00000020


	//----- nvinfo : EIATTR_FRAME_SIZE
	.align		4
.L_353:
        /*084c*/ 	.byte	0x04, 0x11
        /*084e*/ 	.short	(.L_355 - .L_354)
	.align		4
.L_354:
        /*0850*/ 	.word	index@(_Z9kernel_88PfS_S_S_S_S_S_S_S_S_S_S_S_S_S_S_S_S_S_S_)
        /*0854*/ 	.word	0x00000000


	//----- nvinfo : EIATTR_REGCOUNT
	.align		4
.L_355:
        /*0858*/ 	.byte	0x04, 0x2f
        /*085a*/ 	.short	(.L_357 - .L_356)
	.align		4
.L_356:
        /*085c*/ 	.word	index@(_Z9kernel_89PfS_S_S_S_S_S_S_S_S_S_S_S_S_S_S_S_S_S_S_)
        /*0860*/ 	.word	0x00000020


	//----- nvinfo : EIATTR_FRAME_SIZE
	.align		4
.L_357:
        /*0864*/ 	.byte	0x04, 0x11
        /*0866*/ 	.short	(.L_359 - .L_358)
	.align		4
.L_358:
        /*0868*/ 	.word	index@(_Z9kernel_89PfS_S_S_S_S_S_S_S_S_S_S_S_S_S_S_S_S_S_S_)
        /*086c*/ 	.word	0x00000000


	//----- nvinfo : EIATTR_REGCOUNT
	.align		4
.L_359:
        /*0870*/ 	.byte	0x04, 0x2f
        /*0872*/ 	.short	(.L_361 - .L_360)
	.align		4
.L_360:
        /*0874*/ 	.word	index@(_Z9kernel_90PfS_S_S_S_S_S_S_S_S_S_S_S_S_S_S_S_S_S_S_)
        /*0878*/ 	.word	0x00000020


	//----- nvinfo : EIATTR_FRAME_SIZE
	.align		4
.L_361:
        /*087c*/ 	.byte	0x04, 0x11
        /*087e*/ 	.short	(.L_363 - .L_362)
	.align		4
.L_362:
        /*0880*/ 	.word	index@(_Z9kernel_90PfS_S_S_S_S_S_S_S_S_S_S_S_S_S_S_S_S_S_S_)
        /*0884*/ 	.word	0x00000000


	//----- nvinfo : EIATTR_REGCOUNT
	.align		4
.L_363:
        /*0888*/ 	.byte	0x04, 0x2f
        /*088a*/ 	.short	(.L_365 - .L_364)
	.align		4
.L_364:
        /*088c*/ 	.word	index@(_Z9kernel_91PfS_S_S_S_S_S_S_S_S_S_S_S_S_S_S_S_S_S_S_)
        /*0890*/ 	.word	0x00000020


	//----- nvinfo : EIATTR_FRAME_SIZE
	.align		4
.L_365:
        /*0894*/ 	.byte	0x04, 0x11
        /*0896*/ 	.short	(.L_367 - .L_366)
	.align		4
.L_366:
        /*0898*/ 	.word	index@(_Z9kernel_91PfS_S_S_S_S_S_S_S_S_S_S_S_S_S_S_S_S_S_S_)
        /*089c*/ 	.word	0x00000000


	//----- nvinfo : EIATTR_REGCOUNT
	.align		4
.L_367:
        /*08a0*/ 	.byte	0x04, 0x2f
        /*08a2*/ 	.short	(.L_369 - .L_368)
	.align		4
.L_368:
        /*08a4*/ 	.word	index@(_Z9kernel_92PfS_S_S_S_S_S_S_S_S_S_S_S_S_S_S_S_S_S_S_)
        /*08a8*/ 	.word	0x00000020


	//----- nvinfo : EIATTR_FRAME_SIZE
	.align		4
.L_369:
        /*08ac*/ 	.byte	0x04, 0x11
        /*08ae*/ 	.short	(.L_371 - .L_370)
	.align		4
.L_370:
        /*08b0*/ 	.word	index@(_Z9kernel_92PfS_S_S_S_S_S_S_S_S_S_S_S_S_S_S_S_S_S_S_)
        /*08b4*/ 	.word	0x00000000


	//----- nvinfo : EIATTR_REGCOUNT
	.align		4
.L_371:
        /*08b8*/ 	.byte	0x04, 0x2f
        /*08ba*/ 	.short	(.L_373 - .L_372)
	.align		4
.L_372:
        /*08bc*/ 	.word	index@(_Z9kernel_93PfS_S_S_S_S_S_S_S_S_S_S_S_S_S_S_S_S_S_S_)
        /*08c0*/ 	.word	0x00000020


	//----- nvinfo : EIATTR_FRAME_SIZE
	.align		4
.L_373:
        /*08c4*/ 	.byte	0x04, 0x11
        /*08c6*/ 	.short	(.L_375 - .L_374)
	.align		4
.L_374:
        /*08c8*/ 	.word	index@(_Z9kernel_93PfS_S_S_S_S_S_S_S_S_S_S_S_S_S_S_S_S_S_S_)
        /*08cc*/ 	.word	0x00000000


	//----- nvinfo : EIATTR_REGCOUNT
	.align		4
.L_375:
        /*08d0*/ 	.byte	0x04, 0x2f
        /*08d2*/ 	.short	(.L_377 - .L_376)
	.align		4
.L_376:
        /*08d4*/ 	.word	index@(_Z9kernel_94PfS_S_S_S_S_S_S_S_S_S_S_S_S_S_S_S_S_S_S_)
        /*08d8*/ 	.word	0x00000020


	//----- nvinfo : EIATTR_FRAME_SIZE
	.align		4
.L_377:
        /*08dc*/ 	.byte	0x04, 0x11
        /*08de*/ 	.short	(.L_379 - .L_378)
	.align		4
.L_378:
        /*08e0*/ 	.word	index@(_Z9kernel_94PfS_S_S_S_S_S_S_S_S_S_S_S_S_S_S_S_S_S_S_)
        /*08e4*/ 	.word	0x00000000


	//----- nvinfo : EIATTR_REGCOUNT
	.align		4
.L_379:
        /*08e8*/ 	.byte	0x04, 0x2f
        /*08ea*/ 	.short	(.L_381 - .L_380)
	.align		4
.L_380:
        /*08ec*/ 	.word	index@(_Z9kernel_95PfS_S_S_S_S_S_S_S_S_S_S_S_S_S_S_S_S_S_S_)
        /*08f0*/ 	.word	0x00000020


	//----- nvinfo : EIATTR_FRAME_SIZE
	.align		4
.L_381:
        /*08f4*/ 	.byte	0x04, 0x11
        /*08f6*/ 	.short	(.L_383 - .L_382)
	.align		4
.L_382:
        /*08f8*/ 	.word	index@(_Z9kernel_95PfS_S_S_S_S_S_S_S_S_S_S_S_S_S_S_S_S_S_S_)
        /*08fc*/ 	.word	0x00000000


	//----- nvinfo : EIATTR_REGCOUNT
	.align		4
.L_383:
        /*0900*/ 	.byte	0x04, 0x2f
        /*0902*/ 	.short	(.L_385 - .L_384)
	.align		4
.L_384:
        /*0904*/ 	.word	index@(_Z9kernel_96PfS_S_S_S_S_S_S_S_S_S_S_S_S_S_S_S_S_S_S_)
        /*0908*/ 	.word	0x00000020


	//----- nvinfo : EIATTR_FRAME_SIZE
	.align		4
.L_385:
        /*090c*/ 	.byte	0x04, 0x11
        /*090e*/ 	.short	(.L_387 - .L_386)
	.align		4
.L_386:
        /*0910*/ 	.word	index@(_Z9kernel_96PfS_S_S_S_S_S_S_S_S_S_S_S_S_S_S_S_S_S_S_)
        /*0914*/ 	.word	0x00000000


	//----- nvinfo : EIATTR_REGCOUNT
	.align		4
.L_387:
        /*0918*/ 	.byte	0x04, 0x2f
        /*091a*/ 	.short	(.L_389 - .L_388)
	.align		4
.L_388:
        /*091c*/ 	.word	index@(_Z9kernel_97PfS_S_S_S_S_S_S_S_S_S_S_S_S_S_S_S_S_S_S_)
        /*0920*/ 	.word	0x00000020


	//----- nvinfo : EIATTR_FRAME_SIZE
	.align		4
.L_389:
        /*0924*/ 	.byte	0x04, 0x11
        /*0926*/ 	.short	(.L_391 - .L_390)
	.align		4
.L_390:
        /*0928*/ 	.word	index@(_Z9kernel_97PfS_S_S_S_S_S_S_S_S_S_S_S_S_S_S_S_S_S_S_)
        /*092c*/ 	.word	0x00000000


	//----- nvinfo : EIATTR_REGCOUNT
	.align		4
.L_391:
        /*0930*/ 	.byte	0x04, 0x2f
        /*0932*/ 	.short	(.L_393 - .L_392)
	.align		4
.L_392:
        /*0934*/ 	.word	index@(_Z9kernel_98PfS_S_S_S_S_S_S_S_S_S_S_S_S_S_S_S_S_S_S_)
        /*0938*/ 	.word	0x00000020


	//----- nvinfo : EIATTR_FRAME_SIZE
	.align		4
.L_393:
        /*093c*/ 	.byte	0x04, 0x11
        /*093e*/ 	.short	(.L_395 - .L_394)
	.align		4
.L_394:
        /*0940*/ 	.word	index@(_Z9kernel_98PfS_S_S_S_S_S_S_S_S_S_S_S_S_S_S_S_S_S_S_)
        /*0944*/ 	.word	0x00000000


	//----- nvinfo : EIATTR_REGCOUNT
	.align		4
.L_395:
        /*0948*/ 	.byte	0x04, 0x2f
        /*094a*/ 	.short	(.L_397 - .L_396)
	.align		4
.L_396:
        /*094c*/ 	.word	index@(_Z9kernel_99PfS_S_S_S_S_S_S_S_S_S_S_S_S_S_S_S_S_S_S_)
        /*0950*/ 	.word	0x00000020


	//----- nvinfo : EIATTR_FRAME_SIZE
	.align		4
.L_397:
        /*0954*/ 	.byte	0x04, 0x11
        /*0956*/ 	.short	(.L_399 - .L_398)
	.align		4
.L_398:
        /*0958*/ 	.word	index@(_Z9kernel_99PfS_S_S_S_S_S_S_S_S_S_S_S_S_S_S_S_S_S_S_)
        /*095c*/ 	.word	0x00000000


	//----- nvinfo : EIATTR_MIN_STACK_SIZE
	.align		4
.L_399:
        /*0960*/ 	.byte	0x04, 0x12
        /*0962*/ 	.short	(.L_401 - .L_400)
	.align		4
.L_400:
        /*0964*/ 	.word	index@(_Z9kernel_99PfS_S_S_S_S_S_S_S_S_S_S_S_S_S_S_S_S_S_S_)
        /*0968*/ 	.word	0x00000000


	//----- nvinfo : EIATTR_MIN_STACK_SIZE
	.align		4
.L_401:
        /*096c*/ 	.byte	0x04, 0x12
        /*096e*/ 	.short	(.L_403 - .L_402)
	.align		4
.L_402:
        /*0970*/ 	.word	index@(_Z9kernel_98PfS_S_S_S_S_S_S_S_S_S_S_S_S_S_S_S_S_S_S_)
        /*0974*/ 	.word	0x00000000


	//----- nvinfo : EIATTR_MIN_STACK_SIZE
	.align		4
.L_403:
        /*0978*/ 	.byte	0x04, 0x12
        /*097a*/ 	.short	(.L_405 - .L_404)
	.align		4
.L_404:
        /*097c*/ 	.word	index@(_Z9kernel_97PfS_S_S_S_S_S_S_S_S_S_S_S_S_S_S_S_S_S_S_)
        /*0980*/ 	.word	0x00000000


	//----- nvinfo : EIATTR_MIN_STACK_SIZE
	.align		4
.L_405:
        /*0984*/ 	.byte	0x04, 0x12
        /*0986*/ 	.short	(.L_407 - .L_406)
	.align		4
.L_406:
        /*0988*/ 	.word	index@(_Z9kernel_96PfS_S_S_S_S_S_S_S_S_S_S_S_S_S_S_S_S_S_S_)
        /*098c*/ 	.word	0x00000000


	//----- nvinfo : EIATTR_MIN_STACK_SIZE
	.align		4
.L_407:
        /*0990*/ 	.byte	0x04, 0x12
        /*0992*/ 	.short	(.L_409 - .L_408)
	.align		4
.L_408:
        /*0994*/ 	.word	index@(_Z9kernel_95PfS_S_S_S_S_S_S_S_S_S_S_S_S_S_S_S_S_S_S_)
        /*0998*/ 	.word	0x00000000


	//----- nvinfo : EIATTR_MIN_STACK_SIZE
	.align		4
.L_409:
        /*099c*/ 	.byte	0x04, 0x12
        /*099e*/ 	.short	(.L_411 - .L_410)
	.align		4
.L_410:
        /*09a0*/ 	.word	index@(_Z9kernel_94PfS_S_S_S_S_S_S_S_S_S_S_S_S_S_S_S_S_S_S_)
        /*09a4*/ 	.word	0x00000000


	//----- nvinfo : EIATTR_MIN_STACK_SIZE
	.align		4
.L_411:
        /*09a8*/ 	.byte	0x04, 0x12
        /*09aa*/ 	.short	(.L_413 - .L_412)
	.align		4
.L_412:
        /*09ac*/ 	.word	index@(_Z9kernel_93PfS_S_S_S_S_S_S_S_S_S_S_S_S_S_S_S_S_S_S_)
        /*09b0*/ 	.word	0x00000000


	//----- nvinfo : EIATTR_MIN_STACK_SIZE
	.align		4
.L_413:
        /*09b4*/ 	.byte	0x04, 0x12
        /*09b6*/ 	.short	(.L_415 - .L_414)
	.align		4
.L_414:
        /*09b8*/ 	.word	index@(_Z9kernel_92PfS_S_S_S_S_S_S_S_S_S_S_S_S_S_S_S_S_S_S_)
        /*09bc*/ 	.word	0x00000000


	//----- nvinfo : EIATTR_MIN_STACK_SIZE
	.align		4
.L_415:
        /*09c0*/ 	.byte	0x04, 0x12
        /*09c2*/ 	.short	(.L_417 - .L_416)
	.align		4
.L_416:
        /*09c4*/ 	.word	index@(_Z9kernel_91PfS_S_S_S_S_S_S_S_S_S_S_S_S_S_S_S_S_S_S_)
        /*09c8*/ 	.word	0x00000000


	//----- nvinfo : EIATTR_MIN_STACK_SIZE
	.align		4
.L_417:
        /*09cc*/ 	.byte	0x04, 0x12
        /*09ce*/ 	.short	(.L_419 - .L_418)
	.align		4
.L_418:
        /*09d0*/ 	.word	index@(_Z9kernel_90PfS_S_S_S_S_S_S_S_S_S_S_S_S_S_S_S_S_S_S_)
        /*09d4*/ 	.word	0x00000000


	//----- nvinfo : EIATTR_MIN_STACK_SIZE
	.align		4
.L_419:
        /*09d8*/ 	.byte	0x04, 0x12
        /*09da*/ 	.short	(.L_421 - .L_420)
	.align		4
.L_420:
        /*09dc*/ 	.word	index@(_Z9kernel_89PfS_S_S_S_S_S_S_S_S_S_S_S_S_S_S_S_S_S_S_)
        /*09e0*/ 	.word	0x00000000


	//----- nvinfo : EIATTR_MIN_STACK_SIZE
	.align		4
.L_421:
        /*09e4*/ 	.byte	0x04, 0x12
        /*09e6*/ 	.short	(.L_423 - .L_422)
	.align		4
.L_422:
        /*09e8*/ 	.word	index@(_Z9kernel_88PfS_S_S_S_S_S_S_S_S_S_S_S_S_S_S_S_S_S_S_)
        /*09ec*/ 	.word	0x00000000


	//----- nvinfo : EIATTR_MIN_STACK_SIZE
	.align		4
.L_423:
        /*09f0*/ 	.byte	0x04, 0x12
        /*09f2*/ 	.short	(.L_425 - .L_424)
	.align		4
.L_424:
        /*09f4*/ 	.word	index@(_Z9kernel_87PfS_S_S_S_S_S_S_S_S_S_S_S_S_S_S_S_S_S_S_)
        /*09f8*/ 	.word	0x00000000


	//----- nvinfo : EIATTR_MIN_STACK_SIZE
	.align		4
.L_425:
        /*09fc*/ 	.byte	0x04, 0x12
        /*09fe*/ 	.short	(.L_427 - .L_426)
	.align		4
.L_426:
        /*0a00*/ 	.word	index@(_Z9kernel_86PfS_S_S_S_S_S_S_S_S_S_S_S_S_S_S_S_S_S_S_)
        /*0a04*/ 	.word	0x00000000


	//----- nvinfo : EIATTR_MIN_STACK_SIZE
	.align		4
.L_427:
        /*0a08*/ 	.byte	0x04, 0x12
        /*0a0a*/ 	.short	(.L_429 - .L_428)
	.align		4
.L_428:
        /*0a0c*/ 	.word	index@(_Z9kernel_85PfS_S_S_S_S_S_S_S_S_S_S_S_S_S_S_S_S_S_S_)
        /*0a10*/ 	.word	0x00000000


	//----- nvinfo : EIATTR_MIN_STACK_SIZE
	.align		4
.L_429:
        /*0a14*/ 	.byte	0x04, 0x12
        /*0a16*/ 	.short	(.L_431 - .L_430)
	.align		4
.L_430:
        /*0a18*/ 	.word	index@(_Z9kernel_84PfS_S_S_S_S_S_S_S_S_S_S_S_S_S_S_S_S_S_S_)
        /*0a1c*/ 	.word	0x00000000


	//----- nvinfo : EIATTR_MIN_STACK_SIZE
	.align		4
.L_431:
        /*0a20*/ 	.byte	0x04, 0x12
        /*0a22*/ 	.short	(.L_433 - .L_432)
	.align		4
.L_432:
        /*0a24*/ 	.word	index@(_Z9kernel_83PfS_S_S_S_S_S_S_S_S_S_S_S_S_S_S_S_S_S_S_)
        /*0a28*/ 	.word	0x00000000


	//----- nvinfo : EIATTR_MIN_STACK_SIZE
	.align		4
.L_433:
        /*0a2c*/ 	.byte	0x04, 0x12
        /*0a2e*/ 	.short	(.L_435 - .L_434)
	.align		4
.L_434:
        /*0a30*/ 	.word	index@(_Z9kernel_82PfS_S_S_S_S_S_S_S_S_S_S_S_S_S_S_S_S_S_S_)
        /*0a34*/ 	.word	0x00000000


	//----- nvinfo : EIATTR_MIN_STACK_SIZE
	.align		4
.L_435:
        /*0a38*/ 	.byte	0x04, 0x12
        /*0a3a*/ 	.short	(.L_437 - .L_436)
	.align		4
.L_436:
        /*0a3c*/ 	.word	index@(_Z9kernel_81PfS_S_S_S_S_S_S_S_S_S_S_S_S_S_S_S_S_S_S_)
        /*0a40*/ 	.word	0x00000000


	//----- nvinfo : EIATTR_MIN_STACK_SIZE
	.align		4
.L_437:
        /*0a44*/ 	.byte	0x04, 0x12
        /*0a46*/ 	.short	(.L_439 - .L_438)
	.align		4
.L_438:
        /*0a48*/ 	.word	index@(_Z9kernel_80PfS_S_S_S_S_S_S_S_S_S_S_S_S_S_S_S_S_S_S_)
        /*0a4c*/ 	.word	0x00000000


	//----- nvinfo : EIATTR_MIN_STACK_SIZE
	.align		4
.L_439:
        /*0a50*/ 	.byte	0x04, 0x12
        /*0a52*/ 	.short	(.L_441 - .L_440)
	.align		4
.L_440:
        /*0a54*/ 	.word	index@(_Z9kernel_79PfS_S_S_S_S_S_S_S_S_S_S_S_S_S_S_S_S_S_S_)
        /*0a58*/ 	.word	0x00000000


	//----- nvinfo : EIATTR_MIN_STACK_SIZE
	.align		4
.L_441:
        /*0a5c*/ 	.byte	0x04, 0x12
        /*0a5e*/ 	.short	(.L_443 - .L_442)
	.align		4
.L_442:
        /*0a60*/ 	.word	index@(_Z9kernel_78PfS_S_S_S_S_S_S_S_S_S_S_S_S_S_S_S_S_S_S_)
        /*0a64*/ 	.word	0x00000000


	//----- nvinfo : EIATTR_MIN_STACK_SIZE
	.align		4
.L_443:
        /*0a68*/ 	.byte	0x04, 0x12
        /*0a6a*/ 	.short	(.L_445 - .L_444)
	.align		4
.L_444:
        /*0a6c*/ 	.word	index@(_Z9kernel_77PfS_S_S_S_S_S_S_S_S_S_S_S_S_S_S_S_S_S_S_)
        /*0a70*/ 	.word	0x00000000


	//----- nvinfo : EIATTR_MIN_STACK_SIZE
	.align		4
.L_445:
        /*0a74*/ 	.byte	0x04, 0x12
        /*0a76*/ 	.short	(.L_447 - .L_446)
	.align		4
.L_446:
        /*0a78*/ 	.word	index@(_Z9kernel_76PfS_S_S_S_S_S_S_S_S_S_S_S_S_S_S_S_S_S_S_)
        /*0a7c*/ 	.word	0x00000000


	//----- nvinfo : EIATTR_MIN_STACK_SIZE
	.align		4
.L_447:
        /*0a80*/ 	.byte	0x04, 0x12
        /*0a82*/ 	.short	(.L_449 - .L_448)
	.align		4
.L_448:
        /*0a84*/ 	.word	index@(_Z9kernel_75PfS_S_S_S_S_S_S_S_S_S_S_S_S_S_S_S_S_S_S_)
        /*0a88*/ 	.word	0x00000000


	//----- nvinfo : EIATTR_MIN_STACK_SIZE
	.align		4
.L_449:
        /*0a8c*/ 	.byte	0x04, 0x12
        /*0a8e*/ 	.short	(.L_451 - .L_450)
	.align		4
.L_450:
        /*0a90*/ 	.word	index@(_Z9kernel_74PfS_S_S_S_S_S_S_S_S_S_S_S_S_S_S_S_S_S_S_)
        /*0a94*/ 	.word	0x00000000


	//----- nvinfo : EIATTR_MIN_STACK_SIZE
	.align		4
.L_451:
        /*0a98*/ 	.byte	0x04, 0x12
        /*0a9a*/ 	.short	(.L_453 - .L_452)
	.align		4
.L_452:
        /*0a9c*/ 	.word	index@(_Z9kernel_73PfS_S_S_S_S_S_S_S_S_S_S_S_S_S_S_S_S_S_S_)
        /*0aa0*/ 	.word	0x00000000


	//----- nvinfo : EIATTR_MIN_STACK_SIZE
	.align		4
.L_453:
        /*0aa4*/ 	.byte	0x04, 0x12
        /*0aa6*/ 	.short	(.L_455 - .L_454)
	.align		4
.L_454:
        /*0aa8*/ 	.word	index@(_Z9kernel_72PfS_S_S_S_S_S_S_S_S_S_S_S_S_S_S_S_S_S_S_)
        /*0aac*/ 	.word	0x00000000


	//----- nvinfo : EIATTR_MIN_STACK_SIZE
	.align		4
.L_455:
        /*0ab0*/ 	.byte	0x04, 0x12
        /*0ab2*/ 	.short	(.L_457 - .L_456)
	.align		4
.L_456:
        /*0ab4*/ 	.word	index@(_Z9kernel_71PfS_S_S_S_S_S_S_S_S_S_S_S_S_S_S_S_S_S_S_)
        /*0ab8*/ 	.word	0x00000000


	//----- nvinfo : EIATTR_MIN_STACK_SIZE
	.align		4
.L_457:
        /*0abc*/ 	.byte	0x04, 0x12
        /*0abe*/ 	.short	(.L_459 - .L_458)
	.align		4
.L_458:
        /*0ac0*/ 	.word	index@(_Z9kernel_70PfS_S_S_S_S_S_S_S_S_S_S_S_S_S_S_S_S_S_S_)
        /*0ac4*/ 	.word	0x00000000


	//----- nvinfo : EIATTR_MIN_STACK_SIZE
	.align		4
.L_459:
        /*0ac8*/ 	.byte	0x04, 0x12
        /*0aca*/ 	.short	(.L_461 - .L_460)
	.align		4
.L_460:
        /*0acc*/ 	.word	index@(_Z9kernel_69PfS_S_S_S_S_S_S_S_S_S_S_S_S_S_S_S_S_S_S_)
        /*0ad0*/ 	.word	0x00000000


	//----- nvinfo : EIATTR_MIN_STACK_SIZE
	.align		4
.L_461:
        /*0ad4*/ 	.byte	0x04, 0x12
        /*0ad6*/ 	.short	(.L_463 - .L_462)
	.align		4
.L_462:
        /*0ad8*/ 	.word	index@(_Z9kernel_68PfS_S_S_S_S_S_S_S_S_S_S_S_S_S_S_S_S_S_S_)
        /*0adc*/ 	.word	0x00000000


	//----- nvinfo : EIATTR_MIN_STACK_SIZE
	.align		4
.L_463:
        /*0ae0*/ 	.byte	0x04, 0x12
        /*0ae2*/ 	.short	(.L_465 - .L_464)
	.align		4
.L_464:
        /*0ae4*/ 	.word	index@(_Z9kernel_67PfS_S_S_S_S_S_S_S_S_S_S_S_S_S_S_S_S_S_S_)
        /*0ae8*/ 	.word	0x00000000


	//----- nvinfo : EIATTR_MIN_STACK_SIZE
	.align		4
.L_465:
        /*0aec*/ 	.byte	0x04, 0x12
        /*0aee*/ 	.short	(.L_467 - .L_466)
	.align		4
.L_466:
        /*0af0*/ 	.word	index@(_Z9kernel_66PfS_S_S_S_S_S_S_S_S_S_S_S_S_S_S_S_S_S_S_)
        /*0af4*/ 	.word	0x00000000


	//----- nvinfo : EIATTR_MIN_STACK_SIZE
	.align		4
.L_467:
        /*0af8*/ 	.byte	0x04, 0x12
        /*0afa*/ 	.short	(.L_469 - .L_468)
	.align		4
.L_468:
        /*0afc*/ 	.word	index@(_Z9kernel_65PfS_S_S_S_S_S_S_S_S_S_S_S_S_S_S_S_S_S_S_)
        /*0b00*/ 	.word	0x00000000


	//----- nvinfo : EIATTR_MIN_STACK_SIZE
	.align		4
.L_469:
        /*0b04*/ 	.byte	0x04, 0x12
        /*0b06*/ 	.short	(.L_471 - .L_470)
	.align		4
.L_470:
        /*0b08*/ 	.word	index@(_Z9kernel_64PfS_S_S_S_S_S_S_S_S_S_S_S_S_S_S_S_S_S_S_)
        /*0b0c*/ 	.word	0x00000000


	//----- nvinfo : EIATTR_MIN_STACK_SIZE
	.align		4
.L_471:
        /*0b10*/ 	.byte	0x04, 0x12
        /*0b12*/ 	.short	(.L_473 - .L_472)
	.align		4
.L_472:
        /*0b14*/ 	.word	index@(_Z9kernel_63PfS_S_S_S_S_S_S_S_S_S_S_S_S_S_S_S_S_S_S_)
        /*0b18*/ 	.word	0x00000000


	//----- nvinfo : EIATTR_MIN_STACK_SIZE
	.align		4
.L_473:
        /*0b1c*/ 	.byte	0x04, 0x12
        /*0b1e*/ 	.short	(.L_475 - .L_474)
	.align		4
.L_474:
        /*0b20*/ 	.word	index@(_Z9kernel_62PfS_S_S_S_S_S_S_S_S_S_S_S_S_S_S_S_S_S_S_)
        /*0b24*/ 	.word	0x00000000


	//----- nvinfo : EIATTR_MIN_STACK_SIZE
	.align		4
.L_475:
        /*0b28*/ 	.byte	0x04, 0x12
        /*0b2a*/ 	.short	(.L_477 - .L_476)
	.align		4
.L_476:
        /*0b2c*/ 	.word	index@(_Z9kernel_61PfS_S_S_S_S_S_S_S_S_S_S_S_S_S_S_S_S_S_S_)
        /*0b30*/ 	.word	0x00000000


	//----- nvinfo : EIATTR_MIN_STACK_SIZE
	.align		4
.L_477:
        /*0b34*/ 	.byte	0x04, 0x12
        /*0b36*/ 	.short	(.L_479 - .L_478)
	.align		4
.L_478:
        /*0b38*/ 	.word	index@(_Z9kernel_60PfS_S_S_S_S_S_S_S_S_S_S_S_S_S_S_S_S_S_S_)
        /*0b3c*/ 	.word	0x00000000


	//----- nvinfo : EIATTR_MIN_STACK_SIZE
	.align		4
.L_479:
        /*0b40*/ 	.byte	0x04, 0x12
        /*0b42*/ 	.short	(.L_481 - .L_480)
	.align		4
.L_480:
        /*0b44*/ 	.word	index@(_Z9kernel_59PfS_S_S_S_S_S_S_S_S_S_S_S_S_S_S_S_S_S_S_)
        /*0b48*/ 	.word	0x00000000


	//----- nvinfo : EIATTR_MIN_STACK_SIZE
	.align		4
.L_481:
        /*0b4c*/ 	.byte	0x04, 0x12
        /*0b4e*/ 	.short	(.L_483 - .L_482)
	.align		4
.L_482:
        /*0b50*/ 	.word	index@(_Z9kernel_58PfS_S_S_S_S_S_S_S_S_S_S_S_S_S_S_S_S_S_S_)
        /*0b54*/ 	.word	0x00000000


	//----- nvinfo : EIATTR_MIN_STACK_SIZE
	.align		4
.L_483:
        /*0b58*/ 	.byte	0x04, 0x12
        /*0b5a*/ 	.short	(.L_485 - .L_484)
	.align		4
.L_484:
        /*0b5c*/ 	.word	index@(_Z9kernel_57PfS_S_S_S_S_S_S_S_S_S_S_S_S_S_S_S_S_S_S_)
        /*0b60*/ 	.word	0x00000000


	//----- nvinfo : EIATTR_MIN_STACK_SIZE
	.align		4
.L_485:
        /*0b64*/ 	.byte	0x04, 0x12
        /*0b66*/ 	.short	(.L_487 - .L_486)
	.align		4
.L_486:
        /*0b68*/ 	.word	index@(_Z9kernel_56PfS_S_S_S_S_S_S_S_S_S_S_S_S_S_S_S_S_S_S_)
        /*0b6c*/ 	.word	0x00000000


	//----- nvinfo : EIATTR_MIN_STACK_SIZE
	.align		4
.L_487:
        /*0b70*/ 	.byte	0x04, 0x12
        /*0b72*/ 	.short	(.L_489 - .L_488)
	.align		4
.L_488:
        /*0b74*/ 	.word	index@(_Z9kernel_55PfS_S_S_S_S_S_S_S_S_S_S_S_S_S_S_S_S_S_S_)
        /*0b78*/ 	.word	0x00000000


	//----- nvinfo : EIATTR_MIN_STACK_SIZE
	.align		4
.L_489:
        /*0b7c*/ 	.byte	0x04, 0x12
        /*0b7e*/ 	.short	(.L_491 - .L_490)
	.align		4
.L_490:
        /*0b80*/ 	.word	index@(_Z9kernel_54PfS_S_S_S_S_S_S_S_S_S_S_S_S_S_S_S_S_S_S_)
        /*0b84*/ 	.word	0x00000000


	//----- nvinfo : EIATTR_MIN_STACK_SIZE
	.align		4
.L_491:
        /*0b88*/ 	.byte	0x04, 0x12
        /*0b8a*/ 	.short	(.L_493 - .L_492)
	.align		4
.L_492:
        /*0b8c*/ 	.word	index@(_Z9kernel_53PfS_S_S_S_S_S_S_S_S_S_S_S_S_S_S_S_S_S_S_)
        /*0b90*/ 	.word	0x00000000


	//----- nvinfo : EIATTR_MIN_STACK_SIZE
	.align		4
.L_493:
        /*0b94*/ 	.byte	0x04, 0x12
        /*0b96*/ 	.short	(.L_495 - .L_494)
	.align		4
.L_494:
        /*0b98*/ 	.word	index@(_Z9kernel_52PfS_S_S_S_S_S_S_S_S_S_S_S_S_S_S_S_S_S_S_)
        /*0b9c*/ 	.word	0x00000000


	//----- nvinfo : EIATTR_MIN_STACK_SIZE
	.align		4
.L_495:
        /*0ba0*/ 	.byte	0x04, 0x12
        /*0ba2*/ 	.short	(.L_497 - .L_496)
	.align		4
.L_496:
        /*0ba4*/ 	.word	index@(_Z9kernel_51PfS_S_S_S_S_S_S_S_S_S_S_S_S_S_S_S_S_S_S_)
        /*0ba8*/ 	.word	0x00000000


	//----- nvinfo : EIATTR_MIN_STACK_SIZE
	.align		4
.L_497:
        /*0bac*/ 	.byte	0x04, 0x12
        /*0bae*/ 	.short	(.L_499 - .L_498)
	.align		4
.L_498:
        /*0bb0*/ 	.word	index@(_Z9kernel_50PfS_S_S_S_S_S_S_S_S_S_S_S_S_S_S_S_S_S_S_)
        /*0bb4*/ 	.word	0x00000000


	//----- nvinfo : EIATTR_MIN_STACK_SIZE
	.align		4
.L_499:
        /*0bb8*/ 	.byte	0x04, 0x12
        /*0bba*/ 	.short	(.L_501 - .L_500)
	.align		4
.L_500:
        /*0bbc*/ 	.word	index@(_Z9kernel_49PfS_S_S_S_S_S_S_S_S_S_S_S_S_S_S_S_S_S_S_)
        /*0bc0*/ 	.word	0x00000000


	//----- nvinfo : EIATTR_MIN_STACK_SIZE
	.align		4
.L_501:
        /*0bc4*/ 	.byte	0x04, 0x12
        /*0bc6*/ 	.short	(.L_503 - .L_502)
	.align		4
.L_502:
        /*0bc8*/ 	.word	index@(_Z9kernel_48PfS_S_S_S_S_S_S_S_S_S_S_S_S_S_S_S_S_S_S_)
        /*0bcc*/ 	.word	0x00000000


	//----- nvinfo : EIATTR_MIN_STACK_SIZE
	.align		4
.L_503:
        /*0bd0*/ 	.byte	0x04, 0x12
        /*0bd2*/ 	.short	(.L_505 - .L_504)
	.align		4
.L_504:
        /*0bd4*/ 	.word	index@(_Z9kernel_47PfS_S_S_S_S_S_S_S_S_S_S_S_S_S_S_S_S_S_S_)
        /*0bd8*/ 	.word	0x00000000


	//----- nvinfo : EIATTR_MIN_STACK_SIZE
	.align		4
.L_505:
        /*0bdc*/ 	.byte	0x04, 0x12
        /*0bde*/ 	.short	(.L_507 - .L_506)
	.align		4
.L_506:
        /*0be0*/ 	.word	index@(_Z9kernel_46PfS_S_S_S_S_S_S_S_S_S_S_S_S_S_S_S_S_S_S_)
        /*0be4*/ 	.word	0x00000000


	//----- nvinfo : EIATTR_MIN_STACK_SIZE
	.align		4
.L_507:
        /*0be8*/ 	.byte	0x04, 0x12
        /*0bea*/ 	.short	(.L_509 - .L_508)
	.align		4
.L_508:
        /*0bec*/ 	.word	index@(_Z9kernel_45PfS_S_S_S_S_S_S_S_S_S_S_S_S_S_S_S_S_S_S_)
        /*0bf0*/ 	.word	0x00000000


	//----- nvinfo : EIATTR_MIN_STACK_SIZE
	.align		4
.L_509:
        /*0bf4*/ 	.byte	0x04, 0x12
        /*0bf6*/ 	.short	(.L_511 - .L_510)
	.align		4
.L_510:
        /*0bf8*/ 	.word	index@(_Z9kernel_44PfS_S_S_S_S_S_S_S_S_S_S_S_S_S_S_S_S_S_S_)
        /*0bfc*/ 	.word	0x00000000


	//----- nvinfo : EIATTR_MIN_STACK_SIZE
	.align		4
.L_511:
        /*0c00*/ 	.byte	0x04, 0x12
        /*0c02*/ 	.short	(.L_513 - .L_512)
	.align		4
.L_512:
        /*0c04*/ 	.word	index@(_Z9kernel_43PfS_S_S_S_S_S_S_S_S_S_S_S_S_S_S_S_S_S_S_)
        /*0c08*/ 	.word	0x00000000


	//----- nvinfo : EIATTR_MIN_STACK_SIZE
	.align		4
.L_513:
        /*0c0c*/ 	.byte	0x04, 0x12
        /*0c0e*/ 	.short	(.L_515 - .L_514)
	.align		4
.L_514:
        /*0c10*/ 	.word	index@(_Z9kernel_42PfS_S_S_S_S_S_S_S_S_S_S_S_S_S_S_S_S_S_S_)
        /*0c14*/ 	.word	0x00000000


	//----- nvinfo : EIATTR_MIN_STACK_SIZE
	.align		4
.L_515:
        /*0c18*/ 	.byte	0x04, 0x12
        /*0c1a*/ 	.short	(.L_517 - .L_516)
	.align		4
.L_516:
        /*0c1c*/ 	.word	index@(_Z9kernel_41PfS_S_S_S_S_S_S_S_S_S_S_S_S_S_S_S_S_S_S_)
        /*0c20*/ 	.word	0x00000000


	//----- nvinfo : EIATTR_MIN_STACK_SIZE
	.align		4
.L_517:
        /*0c24*/ 	.byte	0x04, 0x12
        /*0c26*/ 	.short	(.L_519 - .L_518)
	.align		4
.L_518:
        /*0c28*/ 	.word	index@(_Z9kernel_40PfS_S_S_S_S_S_S_S_S_S_S_S_S_S_S_S_S_S_S_)
        /*0c2c*/ 	.word	0x00000000


	//----- nvinfo : EIATTR_MIN_STACK_SIZE
	.align		4
.L_519:
        /*0c30*/ 	.byte	0x04, 0x12
        /*0c32*/ 	.short	(.L_521 - .L_520)
	.align		4
.L_520:
        /*0c34*/ 	.word	index@(_Z9kernel_39PfS_S_S_S_S_S_S_S_S_S_S_S_S_S_S_S_S_S_S_)
        /*0c38*/ 	.word	0x00000000


	//----- nvinfo : EIATTR_MIN_STACK_SIZE
	.align		4
.L_521:
        /*0c3c*/ 	.byte	0x04, 0x12
        /*0c3e*/ 	.short	(.L_523 - .L_522)
	.align		4
.L_522:
        /*0c40*/ 	.word	index@(_Z9kernel_38PfS_S_S_S_S_S_S_S_S_S_S_S_S_S_S_S_S_S_S_)
        /*0c44*/ 	.word	0x00000000


	//----- nvinfo : EIATTR_MIN_STACK_SIZE
	.align		4
.L_523:
        /*0c48*/ 	.byte	0x04, 0x12
        /*0c4a*/ 	.short	(.L_525 - .L_524)
	.align		4
.L_524:
        /*0c4c*/ 	.word	index@(_Z9kernel_37PfS_S_S_S_S_S_S_S_S_S_S_S_S_S_S_S_S_S_S_)
        /*0c50*/ 	.word	0x00000000


	//----- nvinfo : EIATTR_MIN_STACK_SIZE
	.align		4
.L_525:
        /*0c54*/ 	.byte	0x04, 0x12
        /*0c56*/ 	.short	(.L_527 - .L_526)
	.align		4
.L_526:
        /*0c58*/ 	.word	index@(_Z9kernel_36PfS_S_S_S_S_S_S_S_S_S_S_S_S_S_S_S_S_S_S_)
        /*0c5c*/ 	.word	0x00000000


	//----- nvinfo : EIATTR_MIN_STACK_SIZE
	.align		4
.L_527:
        /*0c60*/ 	.byte	0x04, 0x12
        /*0c62*/ 	.short	(.L_529 - .L_528)
	.align		4
.L_528:
        /*0c64*/ 	.word	index@(_Z9kernel_35PfS_S_S_S_S_S_S_S_S_S_S_S_S_S_S_S_S_S_S_)
        /*0c68*/ 	.word	0x00000000


	//----- nvinfo : EIATTR_MIN_STACK_SIZE
	.align		4
.L_529:
        /*0c6c*/ 	.byte	0x04, 0x12
        /*0c6e*/ 	.short	(.L_531 - .L_530)
	.align		4
.L_530:
        /*0c70*/ 	.word	index@(_Z9kernel_34PfS_S_S_S_S_S_S_S_S_S_S_S_S_S_S_S_S_S_S_)
        /*0c74*/ 	.word	0x00000000


	//----- nvinfo : EIATTR_MIN_STACK_SIZE
	.align		4
.L_531:
        /*0c78*/ 	.byte	0x04, 0x12
        /*0c7a*/ 	.short	(.L_533 - .L_532)
	.align		4
.L_532:
        /*0c7c*/ 	.word	index@(_Z9kernel_33PfS_S_S_S_S_S_S_S_S_S_S_S_S_S_S_S_S_S_S_)
        /*0c80*/ 	.word	0x00000000


	//----- nvinfo : EIATTR_MIN_STACK_SIZE
	.align		4
.L_533:
        /*0c84*/ 	.byte	0x04, 0x12
        /*0c86*/ 	.short	(.L_535 - .L_534)
	.align		4
.L_534:
        /*0c88*/ 	.word	index@(_Z9kernel_32PfS_S_S_S_S_S_S_S_S_S_S_S_S_S_S_S_S_S_S_)
        /*0c8c*/ 	.word	0x00000000


	//----- nvinfo : EIATTR_MIN_STACK_SIZE
	.align		4
.L_535:
        /*0c90*/ 	.byte	0x04, 0x12
        /*0c92*/ 	.short	(.L_537 - .L_536)
	.align		4
.L_536:
        /*0c94*/ 	.word	index@(_Z9kernel_31PfS_S_S_S_S_S_S_S_S_S_S_S_S_S_S_S_S_S_S_)
        /*0c98*/ 	.word	0x00000000


	//----- nvinfo : EIATTR_MIN_STACK_SIZE
	.align		4
.L_537:
        /*0c9c*/ 	.byte	0x04, 0x12
        /*0c9e*/ 	.short	(.L_539 - .L_538)
	.align		4
.L_538:
        /*0ca0*/ 	.word	index@(_Z9kernel_30PfS_S_S_S_S_S_S_S_S_S_S_S_S_S_S_S_S_S_S_)
        /*0ca4*/ 	.word	0x00000000


	//----- nvinfo : EIATTR_MIN_STACK_SIZE
	.align		4
.L_539:
        /*0ca8*/ 	.byte	0x04, 0x12
        /*0caa*/ 	.short	(.L_541 - .L_540)
	.align		4
.L_540:
        /*0cac*/ 	.word	index@(_Z9kernel_29PfS_S_S_S_S_S_S_S_S_S_S_S_S_S_S_S_S_S_S_)
        /*0cb0*/ 	.word	0x00000000


	//----- nvinfo : EIATTR_MIN_STACK_SIZE
	.align		4
.L_541:
        /*0cb4*/ 	.byte	0x04, 0x12
        /*0cb6*/ 	.short	(.L_543 - .L_542)
	.align		4
.L_542:
        /*0cb8*/ 	.word	index@(_Z9kernel_28PfS_S_S_S_S_S_S_S_S_S_S_S_S_S_S_S_S_S_S_)
        /*0cbc*/ 	.word	0x00000000


	//----- nvinfo : EIATTR_MIN_STACK_SIZE
	.align		4
.L_543:
        /*0cc0*/ 	.byte	0x04, 0x12
        /*0cc2*/ 	.short	(.L_545 - .L_544)
	.align		4
.L_544:
        /*0cc4*/ 	.word	index@(_Z9kernel_27PfS_S_S_S_S_S_S_S_S_S_S_S_S_S_S_S_S_S_S_)
        /*0cc8*/ 	.word	0x00000000


	//----- nvinfo : EIATTR_MIN_STACK_SIZE
	.align		4
.L_545:
        /*0ccc*/ 	.byte	0x04, 0x12
        /*0cce*/ 	.short	(.L_547 - .L_546)
	.align		4
.L_546:
        /*0cd0*/ 	.word	index@(_Z9kernel_26PfS_S_S_S_S_S_S_S_S_S_S_S_S_S_S_S_S_S_S_)
        /*0cd4*/ 	.word	0x00000000


	//----- nvinfo : EIATTR_MIN_STACK_SIZE
	.align		4
.L_547:
        /*0cd8*/ 	.byte	0x04, 0x12
        /*0cda*/ 	.short	(.L_549 - .L_548)
	.align		4
.L_548:
        /*0cdc*/ 	.word	index@(_Z9kernel_25PfS_S_S_S_S_S_S_S_S_S_S_S_S_S_S_S_S_S_S_)
        /*0ce0*/ 	.word	0x00000000


	//----- nvinfo : EIATTR_MIN_STACK_SIZE
	.align		4
.L_549:
        /*0ce4*/ 	.byte	0x04, 0x12
        /*0ce6*/ 	.short	(.L_551 - .L_550)
	.align		4
.L_550:
        /*0ce8*/ 	.word	index@(_Z9kernel_24PfS_S_S_S_S_S_S_S_S_S_S_S_S_S_S_S_S_S_S_)
        /*0cec*/ 	.word	0x00000000


	//----- nvinfo : EIATTR_MIN_STACK_SIZE
	.align		4
.L_551:
        /*0cf0*/ 	.byte	0x04, 0x12
        /*0cf2*/ 	.short	(.L_553 - .L_552)
	.align		4
.L_552:
        /*0cf4*/ 	.word	index@(_Z9kernel_23PfS_S_S_S_S_S_S_S_S_S_S_S_S_S_S_S_S_S_S_)
        /*0cf8*/ 	.word	0x00000000


	//----- nvinfo : EIATTR_MIN_STACK_SIZE
	.align		4
.L_553:
        /*0cfc*/ 	.byte	0x04, 0x12
        /*0cfe*/ 	.short	(.L_555 - .L_554)
	.align		4
.L_554:
        /*0d00*/ 	.word	index@(_Z9kernel_22PfS_S_S_S_S_S_S_S_S_S_S_S_S_S_S_S_S_S_S_)
        /*0d04*/ 	.word	0x00000000


	//----- nvinfo : EIATTR_MIN_STACK_SIZE
	.align		4
.L_555:
        /*0d08*/ 	.byte	0x04, 0x12
        /*0d0a*/ 	.short	(.L_557 - .L_556)
	.align		4
.L_556:
        /*0d0c*/ 	.word	index@(_Z9kernel_21PfS_S_S_S_S_S_S_S_S_S_S_S_S_S_S_S_S_S_S_)
        /*0d10*/ 	.word	0x00000000


	//----- nvinfo : EIATTR_MIN_STACK_SIZE
	.align		4
.L_557:
        /*0d14*/ 	.byte	0x04, 0x12
        /*0d16*/ 	.short	(.L_559 - .L_558)
	.align		4
.L_558:
        /*0d18*/ 	.word	index@(_Z9kernel_20PfS_S_S_S_S_S_S_S_S_S_S_S_S_S_S_S_S_S_S_)
        /*0d1c*/ 	.word	0x00000000


	//----- nvinfo : EIATTR_MIN_STACK_SIZE
	.align		4
.L_559:
        /*0d20*/ 	.byte	0x04, 0x12
        /*0d22*/ 	.short	(.L_561 - .L_560)
	.align		4
.L_560:
        /*0d24*/ 	.word	index@(_Z9kernel_19PfS_S_S_S_S_S_S_S_S_S_S_S_S_S_S_S_S_S_S_)
        /*0d28*/ 	.word	0x00000000


	//----- nvinfo : EIATTR_MIN_STACK_SIZE
	.align		4
.L_561:
        /*0d2c*/ 	.byte	0x04, 0x12
        /*0d2e*/ 	.short	(.L_563 - .L_562)
	.align		4
.L_562:
        /*0d30*/ 	.word	index@(_Z9kernel_18PfS_S_S_S_S_S_S_S_S_S_S_S_S_S_S_S_S_S_S_)
        /*0d34*/ 	.word	0x00000000


	//----- nvinfo : EIATTR_MIN_STACK_SIZE
	.align		4
.L_563:
        /*0d38*/ 	.byte	0x04, 0x12
        /*0d3a*/ 	.short	(.L_565 - .L_564)
	.align		4
.L_564:
        /*0d3c*/ 	.word	index@(_Z9kernel_17PfS_S_S_S_S_S_S_S_S_S_S_S_S_S_S_S_S_S_S_)
        /*0d40*/ 	.word	0x00000000


	//----- nvinfo : EIATTR_MIN_STACK_SIZE
	.align		4
.L_565:
        /*0d44*/ 	.byte	0x04, 0x12
        /*0d46*/ 	.short	(.L_567 - .L_566)
	.align		4
.L_566:
        /*0d48*/ 	.word	index@(_Z9kernel_16PfS_S_S_S_S_S_S_S_S_S_S_S_S_S_S_S_S_S_S_)
        /*0d4c*/ 	.word	0x00000000


	//----- nvinfo : EIATTR_MIN_STACK_SIZE
	.align		4
.L_567:
        /*0d50*/ 	.byte	0x04, 0x12
        /*0d52*/ 	.short	(.L_569 - .L_568)
	.align		4
.L_568:
        /*0d54*/ 	.word	index@(_Z9kernel_15PfS_S_S_S_S_S_S_S_S_S_S_S_S_S_S_S_S_S_S_)
        /*0d58*/ 	.word	0x00000000


	//----- nvinfo : EIATTR_MIN_STACK_SIZE
	.align		4
.L_569:
        /*0d5c*/ 	.byte	0x04, 0x12
        /*0d5e*/ 	.short	(.L_571 - .L_570)
	.align		4
.L_570:
        /*0d60*/ 	.word	index@(_Z9kernel_14PfS_S_S_S_S_S_S_S_S_S_S_S_S_S_S_S_S_S_S_)
        /*0d64*/ 	.word	0x00000000


	//----- nvinfo : EIATTR_MIN_STACK_SIZE
	.align		4
.L_571:
        /*0d68*/ 	.byte	0x04, 0x12
        /*0d6a*/ 	.short	(.L_573 - .L_572)
	.align		4
.L_572:
        /*0d6c*/ 	.word	index@(_Z9kernel_13PfS_S_S_S_S_S_S_S_S_S_S_S_S_S_S_S_S_S_S_)
        /*0d70*/ 	.word	0x00000000


	//----- nvinfo : EIATTR_MIN_STACK_SIZE
	.align		4
.L_573:
        /*0d74*/ 	.byte	0x04, 0x12
        /*0d76*/ 	.short	(.L_575 - .L_574)
	.align		4
.L_574:
        /*0d78*/ 	.word	index@(_Z9kernel_12PfS_S_S_S_S_S_S_S_S_S_S_S_S_S_S_S_S_S_S_)
        /*0d7c*/ 	.word	0x00000000


	//----- nvinfo : EIATTR_MIN_STACK_SIZE
	.align		4
.L_575:
        /*0d80*/ 	.byte	0x04, 0x12
        /*0d82*/ 	.short	(.L_577 - .L_576)
	.align		4
.L_576:
        /*0d84*/ 	.word	index@(_Z9kernel_11PfS_S_S_S_S_S_S_S_S_S_S_S_S_S_S_S_S_S_S_)
        /*0d88*/ 	.word	0x00000000


	//----- nvinfo : EIATTR_MIN_STACK_SIZE
	.align		4
.L_577:
        /*0d8c*/ 	.byte	0x04, 0x12
        /*0d8e*/ 	.short	(.L_579 - .L_578)
	.align		4
.L_578:
        /*0d90*/ 	.word	index@(_Z9kernel_10PfS_S_S_S_S_S_S_S_S_S_S_S_S_S_S_S_S_S_S_)
        /*0d94*/ 	.word	0x00000000


	//----- nvinfo : EIATTR_MIN_STACK_SIZE
	.align		4
.L_579:
        /*0d98*/ 	.byte	0x04, 0x12
        /*0d9a*/ 	.short	(.L_581 - .L_580)
	.align		4
.L_580:
        /*0d9c*/ 	.word	index@(_Z8kernel_9PfS_S_S_S_S_S_S_S_S_S_S_S_S_S_S_S_S_S_S_)
        /*0da0*/ 	.word	0x00000000


	//----- nvinfo : EIATTR_MIN_STACK_SIZE
	.align		4
.L_581:
        /*0da4*/ 	.byte	0x04, 0x12
        /*0da6*/ 	.short	(.L_583 - .L_582)
	.align		4
.L_582:
        /*0da8*/ 	.word	index@(_Z8kernel_8PfS_S_S_S_S_S_S_S_S_S_S_S_S_S_S_S_S_S_S_)
        /*0dac*/ 	.word	0x00000000


	//----- nvinfo : EIATTR_MIN_STACK_SIZE
	.align		4
.L_583:
        /*0db0*/ 	.byte	0x04, 0x12
        /*0db2*/ 	.short	(.L_585 - .L_584)
	.align		4
.L_584:
        /*0db4*/ 	.word	index@(_Z8kernel_7PfS_S_S_S_S_S_S_S_S_S_S_S_S_S_S_S_S_S_S_)
        /*0db8*/ 	.word	0x00000000


	//----- nvinfo : EIATTR_MIN_STACK_SIZE
	.align		4
.L_585:
        /*0dbc*/ 	.byte	0x04, 0x12
        /*0dbe*/ 	.short	(.L_587 - .L_586)
	.align		4
.L_586:
        /*0dc0*/ 	.word	index@(_Z8kernel_6PfS_S_S_S_S_S_S_S_S_S_S_S_S_S_S_S_S_S_S_)
        /*0dc4*/ 	.word	0x00000000


	//----- nvinfo : EIATTR_MIN_STACK_SIZE
	.align		4
.L_587:
        /*0dc8*/ 	.byte	0x04, 0x12
        /*0dca*/ 	.short	(.L_589 - .L_588)
	.align		4
.L_588:
        /*0dcc*/ 	.word	index@(_Z8kernel_5PfS_S_S_S_S_S_S_S_S_S_S_S_S_S_S_S_S_S_S_)
        /*0dd0*/ 	.word	0x00000000


	//----- nvinfo : EIATTR_MIN_STACK_SIZE
	.align		4
.L_589:
        /*0dd4*/ 	.byte	0x04, 0x12
        /*0dd6*/ 	.short	(.L_591 - .L_590)
	.align		4
.L_590:
        /*0dd8*/ 	.word	index@(_Z8kernel_4PfS_S_S_S_S_S_S_S_S_S_S_S_S_S_S_S_S_S_S_)
        /*0ddc*/ 	.word	0x00000000


	//----- nvinfo : EIATTR_MIN_STACK_SIZE
	.align		4
.L_591:
        /*0de0*/ 	.byte	0x04, 0x12
        /*0de2*/ 	.short	(.L_593 - .L_592)
	.align		4
.L_592:
        /*0de4*/ 	.word	index@(_Z8kernel_3PfS_S_S_S_S_S_S_S_S_S_S_S_S_S_S_S_S_S_S_)
        /*0de8*/ 	.word	0x00000000


	//----- nvinfo : EIATTR_MIN_STACK_SIZE
	.align		4
.L_593:
        /*0dec*/ 	.byte	0x04, 0x12
        /*0dee*/ 	.short	(.L_595 - .L_594)
	.align		4
.L_594:
        /*0df0*/ 	.word	index@(_Z8kernel_2PfS_S_S_S_S_S_S_S_S_S_S_S_S_S_S_S_S_S_S_)
        /*0df4*/ 	.word	0x00000000


	//----- nvinfo : EIATTR_MIN_STACK_SIZE
	.align		4
.L_595:
        /*0df8*/ 	.byte	0x04, 0x12
        /*0dfa*/ 	.short	(.L_597 - .L_596)
	.align		4
.L_596:
        /*0dfc*/ 	.word	index@(_Z8kernel_1PfS_S_S_S_S_S_S_S_S_S_S_S_S_S_S_S_S_S_S_)
        /*0e00*/ 	.word	0x00000000


	//----- nvinfo : EIATTR_MIN_STACK_SIZE
	.align		4
.L_597:
        /*0e04*/ 	.byte	0x04, 0x12
        /*0e06*/ 	.short	(.L_599 - .L_598)
	.align		4
.L_598:
        /*0e08*/ 	.word	index@(_Z8kernel_0PfS_S_S_S_S_S_S_S_S_S_S_S_S_S_S_S_S_S_S_)
        /*0e0c*/ 	.word	0x00000000
.L_599:


//--------------------- .nv.compat                --------------------------
	.section	.nv.compat,"",@"SHT_CUDA_COMPAT_INFO"
	.align	4
        /*0000*/ 	.byte	0x02, 0x09, 0x00, 0x00, 0x02, 0x02, 0x01, 0x00, 0x02, 0x05, 0x05, 0x00, 0x03, 0x07, 0x01, 0x01
        /*0010*/ 	.byte	0x02, 0x03, 0x00, 0x00, 0x02, 0x06, 0x01, 0x00, 0x04, 0x0b, 0x08, 0x00, 0x01, 0x00, 0x00, 0x00
        /*0020*/ 	.byte	0x00, 0x00, 0x00, 0x00


//--------------------- .nv.info._Z9kernel_99PfS_S_S_S_S_S_S_S_S_S_S_S_S_S_S_S_S_S_S_ --------------------------
	.section	.nv.info._Z9kernel_99PfS_S_S_S_S_S_S_S_S_S_S_S_S_S_S_S_S_S_S_,"",@"SHT_CUDA_INFO"
	.sectionflags	@""
	.align	4


	//----- nvinfo : EIATTR_CUDA_API_VERSION
	.align		4
        /*0000*/ 	.byte	0x04, 0x37
        /*0002*/ 	.short	(.L_601 - .L_600)
.L_600:
        /*0004*/ 	.word	0x00000082


	//----- nvinfo : EIATTR_KPARAM_INFO
	.align		4
.L_601:
        /*0008*/ 	.byte	0x04, 0x17
        /*000a*/ 	.short	(.L_603 - .L_602)
.L_602:
        /*000c*/ 	.word	0x00000000
        /*0010*/ 	.short	0x0013
        /*0012*/ 	.short	0x0098
        /*0014*/ 	.byte	0x00, 0xf5, 0x21, 0x00


	//----- nvinfo : EIATTR_KPARAM_INFO
	.align		4
.L_603:
        /*0018*/ 	.byte	0x04, 0x17
        /*001a*/ 	.short	(.L_605 - .L_604)
.L_604:
        /*001c*/ 	.word	0x00000000
        /*0020*/ 	.short	0x0012
        /*0022*/ 	.short	0x0090
        /*0024*/ 	.byte	0x00, 0xf5, 0x21, 0x00


	//----- nvinfo : EIATTR_KPARAM_INFO
	.align		4
.L_605:
        /*0028*/ 	.byte	0x04, 0x17
        /*002a*/ 	.short	(.L_607 - .L_606)
.L_606:
        /*002c*/ 	.word	0x00000000
        /*0030*/ 	.short	0x0011
        /*0032*/ 	.short	0x0088
        /*0034*/ 	.byte	0x00, 0xf5, 0x21, 0x00


	//----- nvinfo : EIATTR_KPARAM_INFO
	.align		4
.L_607:
        /*0038*/ 	.byte	0x04, 0x17
        /*003a*/ 	.short	(.L_609 - .L_608)
.L_608:
        /*003c*/ 	.word	0x00000000
        /*0040*/ 	.short	0x0010
        /*0042*/ 	.short	0x0080
        /*0044*/ 	.byte	0x00, 0xf5, 0x21, 0x00


	//----- nvinfo : EIATTR_KPARAM_INFO
	.align		4
.L_609:
        /*0048*/ 	.byte	0x04, 0x17
        /*004a*/ 	.short	(.L_611 - .L_610)
.L_610:
        /*004c*/ 	.word	0x00000000
        /*0050*/ 	.short	0x000f
        /*0052*/ 	.short	0x0078
        /*0054*/ 	.byte	0x00, 0xf5, 0x21, 0x00


	//----- nvinfo : EIATTR_KPARAM_INFO
	.align		4
.L_611:
        /*0058*/ 	.byte	0x04, 0x17
        /*005a*/ 	.short	(.L_613 - .L_612)
.L_612:
        /*005c*/ 	.word	0x00000000
        /*0060*/ 	.short	0x000e
        /*0062*/ 	.short	0x0070
        /*0064*/ 	.byte	0x00, 0xf5, 0x21, 0x00


	//----- nvinfo : EIATTR_KPARAM_INFO
	.align		4
.L_613:
        /*0068*/ 	.byte	0x04, 0x17
        /*006a*/ 	.short	(.L_615 - .L_614)
.L_614:
        /*006c*/ 	.word	0x00000000
        /*0070*/ 	.short	0x000d
        /*0072*/ 	.short	0x0068
        /*0074*/ 	.byte	0x00, 0xf5, 0x21, 0x00


	//----- nvinfo : EIATTR_KPARAM_INFO
	.align		4
.L_615:
        /*0078*/ 	.byte	0x04, 0x17
        /*007a*/ 	.short	(.L_617 - .L_616)
.L_616:
        /*007c*/ 	.word	0x00000000
        /*0080*/ 	.short	0x000c
        /*0082*/ 	.short	0x0060
        /*0084*/ 	.byte	0x00, 0xf5, 0x21, 0x00


	//----- nvinfo : EIATTR_KPARAM_INFO
	.align		4
.L_617:
        /*0088*/ 	.byte	0x04, 0x17
        /*008a*/ 	.short	(.L_619 - .L_618)
.L_618:
        /*008c*/ 	.word	0x00000000
        /*0090*/ 	.short	0x000b
        /*0092*/ 	.short	0x0058
        /*0094*/ 	.byte	0x00, 0xf5, 0x21, 0x00


	//----- nvinfo : EIATTR_KPARAM_INFO
	.align		4
.L_619:
        /*0098*/ 	.byte	0x04, 0x17
        /*009a*/ 	.short	(.L_621 - .L_620)
.L_620:
        /*009c*/ 	.word	0x00000000
        /*00a0*/ 	.short	0x000a
        /*00a2*/ 	.short	0x0050
        /*00a4*/ 	.byte	0x00, 0xf5, 0x21, 0x00


	//----- nvinfo : EIATTR_KPARAM_INFO
	.align		4
.L_621:
        /*00a8*/ 	.byte	0x04, 0x17
        /*00aa*/ 	.short	(.L_623 - .L_622)
.L_622:
        /*00ac*/ 	.word	0x00000000
        /*00b0*/ 	.short	0x0009
        /*00b2*/ 	.short	0x0048
        /*00b4*/ 	.byte	0x00, 0xf5, 0x21, 0x00


	//----- nvinfo : EIATTR_KPARAM_INFO
	.align		4
.L_623:
        /*00b8*/ 	.byte	0x04, 0x17
        /*00ba*/ 	.short	(.L_625 - .L_624)
.L_624:
        /*00bc*/ 	.word	0x00000000
        /*00c0*/ 	.short	0x0008
        /*00c2*/ 	.short	0x0040
        /*00c4*/ 	.byte	0x00, 0xf5, 0x21, 0x00


	//----- nvinfo : EIATTR_KPARAM_INFO
	.align		4
.L_625:
        /*00c8*/ 	.byte	0x04, 0x17
        /*00ca*/ 	.short	(.L_627 - .L_626)
.L_626:
        /*00cc*/ 	.word	0x00000000
        /*00d0*/ 	.short	0x0007
        /*00d2*/ 	.short	0x0038
        /*00d4*/ 	.byte	0x00, 0xf5, 0x21, 0x00


	//----- nvinfo : EIATTR_KPARAM_INFO
	.align		4
.L_627:
        /*00d8*/ 	.byte	0x04, 0x17
        /*00da*/ 	.short	(.L_629 - .L_628)
.L_628:
        /*00dc*/ 	.word	0x00000000
        /*00e0*/ 	.short	0x0006
        /*00e2*/ 	.short	0x0030
        /*00e4*/ 	.byte	0x00, 0xf5, 0x21, 0x00


	//----- nvinfo : EIATTR_KPARAM_INFO
	.align		4
.L_629:
        /*00e8*/ 	.byte	0x04, 0x17
        /*00ea*/ 	.short	(.L_631 - .L_630)
.L_630:
        /*00ec*/ 	.word	0x00000000
        /*00f0*/ 	.short	0x0005
        /*00f2*/ 	.short	0x0028
        /*00f4*/ 	.byte	0x00, 0xf5, 0x21, 0x00


	//----- nvinfo : EIATTR_KPARAM_INFO
	.align		4
.L_631:
        /*00f8*/ 	.byte	0x04, 0x17
        /*00fa*/ 	.short	(.L_633 - .L_632)
.L_632:
        /*00fc*/ 	.word	0x00000000
        /*0100*/ 	.short	0x0004
        /*0102*/ 	.short	0x0020
        /*0104*/ 	.byte	0x00, 0xf5, 0x21, 0x00


	//----- nvinfo : EIATTR_KPARAM_INFO
	.align		4
.L_633:
        /*0108*/ 	.byte	0x04, 0x17
        /*010a*/ 	.short	(.L_635 - .L_634)
.L_634:
        /*010c*/ 	.word	0x00000000
        /*0110*/ 	.short	0x0003
        /*0112*/ 	.short	0x0018
        /*0114*/ 	.byte	0x00, 0xf5, 0x21, 0x00


	//----- nvinfo : EIATTR_KPARAM_INFO
	.align		4
.L_635:
        /*0118*/ 	.byte	0x04, 0x17
        /*011a*/ 	.short	(.L_637 - .L_636)
.L_636:
        /*011c*/ 	.word	0x00000000
        /*0120*/ 	.short	0x0002
        /*0122*/ 	.short	0x0010
        /*0124*/ 	.byte	0x00, 0xf5, 0x21, 0x00


	//----- nvinfo : EIATTR_KPARAM_INFO
	.align		4
.L_637:
        /*0128*/ 	.byte	0x04, 0x17
        /*012a*/ 	.short	(.L_639 - .L_638)
.L_638:
        /*012c*/ 	.word	0x00000000
        /*0130*/ 	.short	0x0001
        /*0132*/ 	.short	0x0008
        /*0134*/ 	.byte	0x00, 0xf5, 0x21, 0x00


	//----- nvinfo : EIATTR_KPARAM_INFO
	.align		4
.L_639:
        /*0138*/ 	.byte	0x04, 0x17
        /*013a*/ 	.short	(.L_641 - .L_640)
.L_640:
        /*013c*/ 	.word	0x00000000
        /*0140*/ 	.short	0x0000
        /*0142*/ 	.short	0x0000
        /*0144*/ 	.byte	0x00, 0xf5, 0x21, 0x00


	//----- nvinfo : EIATTR_SPARSE_MMA_MASK
	.align		4
.L_641:
        /*0148*/ 	.byte	0x03, 0x50
        /*014a*/ 	.short	0x0000


	//----- nvinfo : EIATTR_MAXREG_COUNT
	.align		4
        /*014c*/ 	.byte	0x03, 0x1b
        /*014e*/ 	.short	0x00ff


	//----- nvinfo : EIATTR_MERCURY_ISA_VERSION
	.align		4
        /*0150*/ 	.byte	0x03, 0x5f
        /*0152*/ 	.short	0x0101


	//----- nvinfo : EIATTR_UNUSED_LOAD_BYTE_OFFSET
	.align		4
        /*0154*/ 	.byte	0x04, 0x44
        /*0156*/ 	.short	(.L_643 - .L_642)


	//   ....[0]....
.L_642:
        /*0158*/ 	.word	0x00000580
        /*015c*/ 	.word	0x0000fff0


	//----- nvinfo : EIATTR_VRC_CTA_INIT_COUNT
	.align		4
.L_643:
        /*0160*/ 	.byte	0x02, 0x4a
	.zero		1
	.zero		1


	//----- nvinfo : EIATTR_EXIT_INSTR_OFFSETS
	.align		4
        /*0164*/ 	.byte	0x04, 0x1c
        /*0166*/ 	.short	(.L_645 - .L_644)


	//   ....[0]....
.L_644:
        /*0168*/ 	.word	0x000007b0


	//----- nvinfo : EIATTR_CBANK_PARAM_SIZE
	.align		4
.L_645:
        /*016c*/ 	.byte	0x03, 0x19
        /*016e*/ 	.short	0x00a0


	//----- nvinfo : EIATTR_PARAM_CBANK
	.align		4
        /*0170*/ 	.byte	0x04, 0x0a
        /*0172*/ 	.short	(.L_647 - .L_646)
	.align		4
.L_646:
        /*0174*/ 	.word	index@(.nv.constant0._Z9kernel_99PfS_S_S_S_S_S_S_S_S_S_S_S_S_S_S_S_S_S_S_)
        /*0178*/ 	.short	0x0380
        /*017a*/ 	.short	0x00a0


	//----- nvinfo : EIATTR_SW_WAR
	.align		4
.L_647:
        /*017c*/ 	.byte	0x04, 0x36
        /*017e*/ 	.short	(.L_649 - .L_648)
.L_648:
        /*0180*/ 	.word	0x00000008
.L_649:


//--------------------- .nv.info._Z9kernel_98PfS_S_S_S_S_S_S_S_S_S_S_S_S_S_S_S_S_S_S_ --------------------------
	.section	.nv.info._Z9kernel_98PfS_S_S_S_S_S_S_S_S_S_S_S_S_S_S_S_S_S_S_,"",@"SHT_CUDA_INFO"
	.sectionflags	@""
	.align	4


	//----- nvinfo : EIATTR_CUDA_API_VERSION
	.align		4
        /*0000*/ 	.byte	0x04, 0x37
        /*0002*/ 	.short	(.L_651 - .L_650)
.L_650:
        /*0004*/ 	.word	0x00000082


	//----- nvinfo : EIATTR_KPARAM_INFO
	.align		4
.L_651:
        /*0008*/ 	.byte	0x04, 0x17
        /*000a*/ 	.short	(.L_653 - .L_652)
.L_652:
        /*000c*/ 	.word	0x00000000
        /*0010*/ 	.short	0x0013
        /*0012*/ 	.short	0x0098
        /*0014*/ 	.byte	0x00, 0xf5, 0x21, 0x00


	//----- nvinfo : EIATTR_KPARAM_INFO
	.align		4
.L_653:
        /*0018*/ 	.byte	0x04, 0x17
        /*001a*/ 	.short	(.L_655 - .L_654)
.L_654:
        /*001c*/ 	.word	0x00000000
        /*0020*/ 	.short	0x0012
        /*0022*/ 	.short	0x0090
        /*0024*/ 	.byte	0x00, 0xf5, 0x21, 0x00


	//----- nvinfo : EIATTR_KPARAM_INFO
	.align		4
.L_655:
        /*0028*/ 	.byte	0x04, 0x17
        /*002a*/ 	.short	(.L_657 - .L_656)
.L_656:
        /*002c*/ 	.word	0x00000000
        /*0030*/ 	.short	0x0011
        /*0032*/ 	.short	0x0088
        /*0034*/ 	.byte	0x00, 0xf5, 0x21, 0x00


	//----- nvinfo : EIATTR_KPARAM_INFO
	.align		4
.L_657:
        /*0038*/ 	.byte	0x04, 0x17
        /*003a*/ 	.short	(.L_659 - .L_658)
.L_658:
        /*003c*/ 	.word	0x00000000
        /*0040*/ 	.short	0x0010
        /*0042*/ 	.short	0x0080
        /*0044*/ 	.byte	0x00, 0xf5, 0x21, 0x00


	//----- nvinfo : EIATTR_KPARAM_INFO
	.align		4
.L_659:
        /*0048*/ 	.byte	0x04, 0x17
        /*004a*/ 	.short	(.L_661 - .L_660)
.L_660:
        /*004c*/ 	.word	0x00000000
        /*0050*/ 	.short	0x000f
        /*0052*/ 	.short	0x0078
        /*0054*/ 	.byte	0x00, 0xf5, 0x21, 0x00


	//----- nvinfo : EIATTR_KPARAM_INFO
	.align		4
.L_661:
        /*0058*/ 	.byte	0x04, 0x17
        /*005a*/ 	.short	(.L_663 - .L_662)
.L_662:
        /*005c*/ 	.word	0x00000000
        /*0060*/ 	.short	0x000e
        /*0062*/ 	.short	0x0070
        /*0064*/ 	.byte	0x00, 0xf5, 0x21, 0x00


	//----- nvinfo : EIATTR_KPARAM_INFO
	.align		4
.L_663:
        /*0068*/ 	.byte	0x04, 0x17
        /*006a*/ 	.short	(.L_665 - .L_664)
.L_664:
        /*006c*/ 	.word	0x00000000
        /*0070*/ 	.short	0x000d
        /*0072*/ 	.short	0x0068
        /*0074*/ 	.byte	0x00, 0xf5, 0x21, 0x00


	//----- nvinfo : EIATTR_KPARAM_INFO
	.align		4
.L_665:
        /*0078*/ 	.byte	0x04, 0x17
        /*007a*/ 	.short	(.L_667 - .L_666)
.L_666:
        /*007c*/ 	.word	0x00000000
        /*0080*/ 	.short	0x000c
        /*0082*/ 	.short	0x0060
        /*0084*/ 	.byte	0x00, 0xf5, 0x21, 0x00


	//----- nvinfo : EIATTR_KPARAM_INFO
	.align		4
.L_667:
        /*0088*/ 	.byte	0x04, 0x17
        /*008a*/ 	.short	(.L_669 - .L_668)
.L_668:
        /*008c*/ 	.word	0x00000000
        /*0090*/ 	.short	0x000b
        /*0092*/ 	.short	0x0058
        /*0094*/ 	.byte	0x00, 0xf5, 0x21, 0x00


	//----- nvinfo : EIATTR_KPARAM_INFO
	.align		4
.L_669:
        /*0098*/ 	.byte	0x04, 0x17
        /*009a*/ 	.short	(.L_671 - .L_670)
.L_670:
        /*009c*/ 	.word	0x00000000
        /*00a0*/ 	.short	0x000a
        /*00a2*/ 	.short	0x0050
        /*00a4*/ 	.byte	0x00, 0xf5, 0x21, 0x00


	//----- nvinfo : EIATTR_KPARAM_INFO
	.align		4
.L_671:
        /*00a8*/ 	.byte	0x04, 0x17
        /*00aa*/ 	.short	(.L_673 - .L_672)
.L_672:
        /*00ac*/ 	.word	0x00000000
        /*00b0*/ 	.short	0x0009
        /*00b2*/ 	.short	0x0048
        /*00b4*/ 	.byte	0x00, 0xf5, 0x21, 0x00


	//----- nvinfo : EIATTR_KPARAM_INFO
	.align		4
.L_673:
        /*00b8*/ 	.byte	0x04, 0x17
        /*00ba*/ 	.short	(.L_675 - .L_674)
.L_674:
        /*00bc*/ 	.word	0x00000000
        /*00c0*/ 	.short	0x0008
        /*00c2*/ 	.short	0x0040
        /*00c4*/ 	.byte	0x00, 0xf5, 0x21, 0x00


	//----- nvinfo : EIATTR_KPARAM_INFO
	.align		4
.L_675:
        /*00c8*/ 	.byte	0x04, 0x17
        /*00ca*/ 	.short	(.L_677 - .L_676)
.L_676:
        /*00cc*/ 	.word	0x00000000
        /*00d0*/ 	.short	0x0007
        /*00d2*/ 	.short	0x0038
        /*00d4*/ 	.byte	0x00, 0xf5, 0x21, 0x00


	//----- nvinfo : EIATTR_KPARAM_INFO
	.align		4
.L_677:
        /*00d8*/ 	.byte	0x04, 0x17
        /*00da*/ 	.short	(.L_679 - .L_678)
.L_678:
        /*00dc*/ 	.word	0x00000000
        /*00e0*/ 	.short	0x0006
        /*00e2*/ 	.short	0x0030
        /*00e4*/ 	.byte	0x00, 0xf5, 0x21, 0x00


	//----- nvinfo : EIATTR_KPARAM_INFO
	.align		4
.L_679:
        /*00e8*/ 	.byte	0x04, 0x17
        /*00ea*/ 	.short	(.L_681 - .L_680)
.L_680:
        /*00ec*/ 	.word	0x00000000
        /*00f0*/ 	.short	0x0005
        /*00f2*/ 	.short	0x0028
        /*00f4*/ 	.byte	0x00, 0xf5, 0x21, 0x00


	//----- nvinfo : EIATTR_KPARAM_INFO
	.align		4
.L_681:
        /*00f8*/ 	.byte	0x04, 0x17
        /*00fa*/ 	.short	(.L_683 - .L_682)
.L_682:
        /*00fc*/ 	.word	0x00000000
        /*0100*/ 	.short	0x0004
        /*0102*/ 	.short	0x0020
        /*0104*/ 	.byte	0x00, 0xf5, 0x21, 0x00


	//----- nvinfo : EIATTR_KPARAM_INFO
	.align		4
.L_683:
        /*0108*/ 	.byte	0x04, 0x17
        /*010a*/ 	.short	(.L_685 - .L_684)
.L_684:
        /*010c*/ 	.word	0x00000000
        /*0110*/ 	.short	0x0003
        /*0112*/ 	.short	0x0018
        /*0114*/ 	.byte	0x00, 0xf5, 0x21, 0x00


	//----- nvinfo : EIATTR_KPARAM_INFO
	.align		4
.L_685:
        /*0118*/ 	.byte	0x04, 0x17
        /*011a*/ 	.short	(.L_687 - .L_686)
.L_686:
        /*011c*/ 	.word	0x00000000
        /*0120*/ 	.short	0x0002
        /*0122*/ 	.short	0x0010
        /*0124*/ 	.byte	0x00, 0xf5, 0x21, 0x00


	//----- nvinfo : EIATTR_KPARAM_INFO
	.align		4
.L_687:
        /*0128*/ 	.byte	0x04, 0x17
        /*012a*/ 	.short	(.L_689 - .L_688)
.L_688:
        /*012c*/ 	.word	0x00000000
        /*0130*/ 	.short	0x0001
        /*0132*/ 	.short	0x0008
        /*0134*/ 	.byte	0x00, 0xf5, 0x21, 0x00


	//----- nvinfo : EIATTR_KPARAM_INFO
	.align		4
.L_689:
        /*0138*/ 	.byte	0x04, 0x17
        /*013a*/ 	.short	(.L_691 - .L_690)
.L_690:
        /*013c*/ 	.word	0x00000000
        /*0140*/ 	.short	0x0000
        /*0142*/ 	.short	0x0000
        /*0144*/ 	.byte	0x00, 0xf5, 0x21, 0x00


	//----- nvinfo : EIATTR_SPARSE_MMA_MASK
	.align		4
.L_691:
        /*0148*/ 	.byte	0x03, 0x50
        /*014a*/ 	.short	0x0000


	//----- nvinfo : EIATTR_MAXREG_COUNT
	.align		4
        /*014c*/ 	.byte	0x03, 0x1b
        /*014e*/ 	.short	0x00ff


	//----- nvinfo : EIATTR_MERCURY_ISA_VERSION
	.align		4
        /*0150*/ 	.byte	0x03, 0x5f
        /*0152*/ 	.short	0x0101


	//----- nvinfo : EIATTR_VRC_CTA_INIT_COUNT
	.align		4
        /*0154*/ 	.byte	0x02, 0x4a
	.zero		1
	.zero		1


	//----- nvinfo : EIATTR_EXIT_INSTR_OFFSETS
	.align		4
        /*0158*/ 	.byte	0x04, 0x1c
        /*015a*/ 	.short	(.L_693 - .L_692)


	//   ....[0]....
.L_692:
        /*015c*/ 	.word	0x000007b0


	//----- nvinfo : EIATTR_CBANK_PARAM_SIZE
	.align		4
.L_693:
        /*0160*/ 	.byte	0x03, 0x19
        /*0162*/ 	.short	0x00a0


	//----- nvinfo : EIATTR_PARAM_CBANK
	.align		4
        /*0164*/ 	.byte	0x04, 0x0a
        /*0166*/ 	.short	(.L_695 - .L_694)
	.align		4
.L_694:
        /*0168*/ 	.word	index@(.nv.constant0._Z9kernel_98PfS_S_S_S_S_S_S_S_S_S_S_S_S_S_S_S_S_S_S_)
        /*016c*/ 	.short	0x0380
        /*016e*/ 	.short	0x00a0


	//----- nvinfo : EIATTR_SW_WAR
	.align		4
.L_695:
        /*0170*/ 	.byte	0x04, 0x36
        /*0172*/ 	.short	(.L_697 - .L_696)
.L_696:
        /*0174*/ 	.word	0x00000008
.L_697:


//--------------------- .nv.info._Z9kernel_97PfS_S_S_S_S_S_S_S_S_S_S_S_S_S_S_S_S_S_S_ --------------------------
	.section	.nv.info._Z9kernel_97PfS_S_S_S_S_S_S_S_S_S_S_S_S_S_S_S_S_S_S_,"",@"SHT_CUDA_INFO"
	.sectionflags	@""
	.align	4


	//----- nvinfo : EIATTR_CUDA_API_VERSION
	.align		4
        /*0000*/ 	.byte	0x04, 0x37
        /*0002*/ 	.short	(.L_699 - .L_698)
.L_698:
        /*0004*/ 	.word	0x00000082


	//----- nvinfo : EIATTR_KPARAM_INFO
	.align		4
.L_699:
        /*0008*/ 	.byte	0x04, 0x17
        /*000a*/ 	.short	(.L_701 - .L_700)
.L_700:
        /*000c*/ 	.word	0x00000000
        /*0010*/ 	.short	0x0013
        /*0012*/ 	.short	0x0098
        /*0014*/ 	.byte	0x00, 0xf5, 0x21, 0x00


	//----- nvinfo : EIATTR_KPARAM_INFO
	.align		4
.L_701:
        /*0018*/ 	.byte	0x04, 0x17
        /*001a*/ 	.short	(.L_703 - .L_702)
.L_702:
        /*001c*/ 	.word	0x00000000
        /*0020*/ 	.short	0x0012
        /*0022*/ 	.short	0x0090
        /*0024*/ 	.byte	0x00, 0xf5, 0x21, 0x00


	//----- nvinfo : EIATTR_KPARAM_INFO
	.align		4
.L_703:
        /*0028*/ 	.byte	0x04, 0x17
        /*002a*/ 	.short	(.L_705 - .L_704)
.L_704:
        /*002c*/ 	.word	0x00000000
        /*0030*/ 	.short	0x0011
        /*0032*/ 	.short	0x0088
        /*0034*/ 	.byte	0x00, 0xf5, 0x21, 0x00


	//----- nvinfo : EIATTR_KPARAM_INFO
	.align		4
.L_705:
        /*0038*/ 	.byte	0x04, 0x17
        /*003a*/ 	.short	(.L_707 - .L_706)
.L_706:
        /*003c*/ 	.word	0x00000000
        /*0040*/ 	.short	0x0010
        /*0042*/ 	.short	0x0080
        /*0044*/ 	.byte	0x00, 0xf5, 0x21, 0x00


	//----- nvinfo : EIATTR_KPARAM_INFO
	.align		4
.L_707:
        /*0048*/ 	.byte	0x04, 0x17
        /*004a*/ 	.short	(.L_709 - .L_708)
.L_708:
        /*004c*/ 	.word	0x00000000
        /*0050*/ 	.short	0x000f
        /*0052*/ 	.short	0x0078
        /*0054*/ 	.byte	0x00, 0xf5, 0x21, 0x00


	//----- nvinfo : EIATTR_KPARAM_INFO
	.align		4
.L_709:
        /*0058*/ 	.byte	0x04, 0x17
        /*005a*/ 	.short	(.L_711 - .L_710)
.L_710:
        /*005c*/ 	.word	0x00000000
        /*0060*/ 	.short	0x000e
        /*0062*/ 	.short	0x0070
        /*0064*/ 	.byte	0x00, 0xf5, 0x21, 0x00


	//----- nvinfo : EIATTR_KPARAM_INFO
	.align		4
.L_711:
        /*0068*/ 	.byte	0x04, 0x17
        /*006a*/ 	.short	(.L_713 - .L_712)
.L_712:
        /*006c*/ 	.word	0x00000000
        /*0070*/ 	.short	0x000d
        /*0072*/ 	.short	0x0068
        /*0074*/ 	.byte	0x00, 0xf5, 0x21, 0x00


	//----- nvinfo : EIATTR_KPARAM_INFO
	.align		4
.L_713:
        /*0078*/ 	.byte	0x04, 0x17
        /*007a*/ 	.short	(.L_715 - .L_714)
.L_714:
        /*007c*/ 	.word	0x00000000
        /*0080*/ 	.short	0x000c
        /*0082*/ 	.short	0x0060
        /*0084*/ 	.byte	0x00, 0xf5, 0x21, 0x00


	//----- nvinfo : EIATTR_KPARAM_INFO
	.align		4
.L_715:
        /*0088*/ 	.byte	0x04, 0x17
        /*008a*/ 	.short	(.L_717 - .L_716)
.L_716:
        /*008c*/ 	.word	0x00000000
        /*0090*/ 	.short	0x000b
        /*0092*/ 	.short	0x0058
        /*0094*/ 	.byte	0x00, 0xf5, 0x21, 0x00


	//----- nvinfo : EIATTR_KPARAM_INFO
	.align		4
.L_717:
        /*0098*/ 	.byte	0x04, 0x17
        /*009a*/ 	.short	(.L_719 - .L_718)
.L_718:
        /*009c*/ 	.word	0x00000000
        /*00a0*/ 	.short	0x000a
        /*00a2*/ 	.short	0x0050
        /*00a4*/ 	.byte	0x00, 0xf5, 0x21, 0x00


	//----- nvinfo : EIATTR_KPARAM_INFO
	.align		4
.L_719:
        /*00a8*/ 	.byte	0x04, 0x17
        /*00aa*/ 	.short	(.L_721 - .L_720)
.L_720:
        /*00ac*/ 	.word	0x00000000
        /*00b0*/ 	.short	0x0009
        /*00b2*/ 	.short	0x0048
        /*00b4*/ 	.byte	0x00, 0xf5, 0x21, 0x00


	//----- nvinfo : EIATTR_KPARAM_INFO
	.align		4
.L_721:
        /*00b8*/ 	.byte	0x04, 0x17
        /*00ba*/ 	.short	(.L_723 - .L_722)
.L_722:
        /*00bc*/ 	.word	0x00000000
        /*00c0*/ 	.short	0x0008
        /*00c2*/ 	.short	0x0040
        /*00c4*/ 	.byte	0x00, 0xf5, 0x21, 0x00


	//----- nvinfo : EIATTR_KPARAM_INFO
	.align		4
.L_723:
        /*00c8*/ 	.byte	0x04, 0x17
        /*00ca*/ 	.short	(.L_725 - .L_724)
.L_724:
        /*00cc*/ 	.word	0x00000000
        /*00d0*/ 	.short	0x0007
        /*00d2*/ 	.short	0x0038
        /*00d4*/ 	.byte	0x00, 0xf5, 0x21, 0x00


	//----- nvinfo : EIATTR_KPARAM_INFO
	.align		4
.L_725:
        /*00d8*/ 	.byte	0x04, 0x17
        /*00da*/ 	.short	(.L_727 - .L_726)
.L_726:
        /*00dc*/ 	.word	0x00000000
        /*00e0*/ 	.short	0x0006
        /*00e2*/ 	.short	0x0030
        /*00e4*/ 	.byte	0x00, 0xf5, 0x21, 0x00


	//----- nvinfo : EIATTR_KPARAM_INFO
	.align		4
.L_727:
        /*00e8*/ 	.byte	0x04, 0x17
        /*00ea*/ 	.short	(.L_729 - .L_728)
.L_728:
        /*00ec*/ 	.word	0x00000000
        /*00f0*/ 	.short	0x0005
        /*00f2*/ 	.short	0x0028
        /*00f4*/ 	.byte	0x00, 0xf5, 0x21, 0x00


	//----- nvinfo : EIATTR_KPARAM_INFO
	.align		4
.L_729:
        /*00f8*/ 	.byte	0x04, 0x17
        /*00fa*/ 	.short	(.L_731 - .L_730)
.L_730:
        /*00fc*/ 	.word	0x00000000
        /*0100*/ 	.short	0x0004
        /*0102*/ 	.short	0x0020
        /*0104*/ 	.byte	0x00, 0xf5, 0x21, 0x00


	//----- nvinfo : EIATTR_KPARAM_INFO
	.align		4
.L_731:
        /*0108*/ 	.byte	0x04, 0x17
        /*010a*/ 	.short	(.L_733 - .L_732)
.L_732:
        /*010c*/ 	.word	0x00000000
        /*0110*/ 	.short	0x0003
        /*0112*/ 	.short	0x0018
        /*0114*/ 	.byte	0x00, 0xf5, 0x21, 0x00


	//----- nvinfo : EIATTR_KPARAM_INFO
	.align		4
.L_733:
        /*0118*/ 	.byte	0x04, 0x17
        /*011a*/ 	.short	(.L_735 - .L_734)
.L_734:
        /*011c*/ 	.word	0x00000000
        /*0120*/ 	.short	0x0002
        /*0122*/ 	.short	0x0010
        /*0124*/ 	.byte	0x00, 0xf5, 0x21, 0x00


	//----- nvinfo : EIATTR_KPARAM_INFO
	.align		4
.L_735:
        /*0128*/ 	.byte	0x04, 0x17
        /*012a*/ 	.short	(.L_737 - .L_736)
.L_736:
        /*012c*/ 	.word	0x00000000
        /*0130*/ 	.short	0x0001
        /*0132*/ 	.short	0x0008
        /*0134*/ 	.byte	0x00, 0xf5, 0x21, 0x00


	//----- nvinfo : EIATTR_KPARAM_INFO
	.align		4
.L_737:
        /*0138*/ 	.byte	0x04, 0x17
        /*013a*/ 	.short	(.L_739 - .L_738)
.L_738:
        /*013c*/ 	.word	0x00000000
        /*0140*/ 	.short	0x0000
        /*0142*/ 	.short	0x0000
        /*0144*/ 	.byte	0x00, 0xf5, 0x21, 0x00


	//----- nvinfo : EIATTR_SPARSE_MMA_MASK
	.align		4
.L_739:
        /*0148*/ 	.byte	0x03, 0x50
        /*014a*/ 	.short	0x0000


	//----- nvinfo : EIATTR_MAXREG_COUNT
	.align		4
        /*014c*/ 	.byte	0x03, 0x1b
        /*014e*/ 	.short	0x00ff


	//----- nvinfo : EIATTR_MERCURY_ISA_VERSION
	.align		4
        /*0150*/ 	.byte	0x03, 0x5f
        /*0152*/ 	.short	0x0101


	//----- nvinfo : EIATTR_VRC_CTA_INIT_COUNT
	.align		4
        /*0154*/ 	.byte	0x02, 0x4a
	.zero		1
	.zero		1


	//----- nvinfo : EIATTR_EXIT_INSTR_OFFSETS
	.align		4
        /*0158*/ 	.byte	0x04, 0x1c
        /*015a*/ 	.short	(.L_741 - .L_740)


	//   ....[0]....
.L_740:
        /*015c*/ 	.word	0x000007c0


	//----- nvinfo : EIATTR_CBANK_PARAM_SIZE
	.align		4
.L_741:
        /*0160*/ 	.byte	0x03, 0x19
        /*0162*/ 	.short	0x00a0


	//----- nvinfo : EIATTR_PARAM_CBANK
	.align		4
        /*0164*/ 	.byte	0x04, 0x0a
        /*0166*/ 	.short	(.L_743 - .L_742)
	.align		4
.L_742:
        /*0168*/ 	.word	index@(.nv.constant0._Z9kernel_97PfS_S_S_S_S_S_S_S_S_S_S_S_S_S_S_S_S_S_S_)
        /*016c*/ 	.short	0x0380
        /*016e*/ 	.short	0x00a0


	//----- nvinfo : EIATTR_SW_WAR
	.align		4
.L_743:
        /*0170*/ 	.byte	0x04, 0x36
        /*0172*/ 	.short	(.L_745 - .L_744)
.L_744:
        /*0174*/ 	.word	0x00000008
.L_745:


//--------------------- .nv.info._Z9kernel_96PfS_S_S_S_S_S_S_S_S_S_S_S_S_S_S_S_S_S_S_ --------------------------
	.section	.nv.info._Z9kernel_96PfS_S_S_S_S_S_S_S_S_S_S_S_S_S_S_S_S_S_S_,"",@"SHT_CUDA_INFO"
	.sectionflags	@""
	.align	4


	//----- nvinfo : EIATTR_CUDA_API_VERSION
	.align		4
        /*0000*/ 	.byte	0x04, 0x37
        /*0002*/ 	.short	(.L_747 - .L_746)
.L_746:
        /*0004*/ 	.word	0x00000082


	//----- nvinfo : EIATTR_KPARAM_INFO
	.align		4
.L_747:
        /*0008*/ 	.byte	0x04, 0x17
        /*000a*/ 	.short	(.L_749 - .L_748)
.L_748:
        /*000c*/ 	.word	0x00000000
        /*0010*/ 	.short	0x0013
        /*0012*/ 	.short	0x0098
        /*0014*/ 	.byte	0x00, 0xf5, 0x21, 0x00


	//----- nvinfo : EIATTR_KPARAM_INFO
	.align		4
.L_749:
        /*0018*/ 	.byte	0x04, 0x17
        /*001a*/ 	.short	(.L_751 - .L_750)
.L_750:
        /*001c*/ 	.word	0x00000000
        /*0020*/ 	.short	0x0012
        /*0022*/ 	.short	0x0090
        /*0024*/ 	.byte	0x00, 0xf5, 0x21, 0x00


	//----- nvinfo : EIATTR_KPARAM_INFO
	.align		4
.L_751:
        /*0028*/ 	.byte	0x04, 0x17
        /*002a*/ 	.short	(.L_753 - .L_752)
.L_752:
        /*002c*/ 	.word	0x00000000
        /*0030*/ 	.short	0x0011
        /*0032*/ 	.short	0x0088
        /*0034*/ 	.byte	0x00, 0xf5, 0x21, 0x00


	//----- nvinfo : EIATTR_KPARAM_INFO
	.align		4
.L_753:
        /*0038*/ 	.byte	0x04, 0x17
        /*003a*/ 	.short	(.L_755 - .L_754)
.L_754:
        /*003c*/ 	.word	0x00000000
        /*0040*/ 	.short	0x0010
        /*0042*/ 	.short	0x0080
        /*0044*/ 	.byte	0x00, 0xf5, 0x21, 0x00


	//----- nvinfo : EIATTR_KPARAM_INFO
	.align		4
.L_755:
        /*0048*/ 	.byte	0x04, 0x17
        /*004a*/ 	.short	(.L_757 - .L_756)
.L_756:
        /*004c*/ 	.word	0x00000000
        /*0050*/ 	.short	0x000f
        /*0052*/ 	.short	0x0078
        /*0054*/ 	.byte	0x00, 0xf5, 0x21, 0x00


	//----- nvinfo : EIATTR_KPARAM_INFO
	.align		4
.L_757:
        /*0058*/ 	.byte	0x04, 0x17
        /*005a*/ 	.short	(.L_759 - .L_758)
.L_758:
        /*005c*/ 	.word	0x00000000
        /*0060*/ 	.short	0x000e
        /*0062*/ 	.short	0x0070
        /*0064*/ 	.byte	0x00, 0xf5, 0x21, 0x00


	//----- nvinfo : EIATTR_KPARAM_INFO
	.align		4
.L_759:
        /*0068*/ 	.byte	0x04, 0x17
        /*006a*/ 	.short	(.L_761 - .L_760)
.L_760:
        /*006c*/ 	.word	0x00000000
        /*0070*/ 	.short	0x000d
        /*0072*/ 	.short	0x0068
        /*0074*/ 	.byte	0x00, 0xf5, 0x21, 0x00


	//----- nvinfo : EIATTR_KPARAM_INFO
	.align		4
.L_761:
        /*0078*/ 	.byte	0x04, 0x17
        /*007a*/ 	.short	(.L_763 - .L_762)
.L_762:
        /*007c*/ 	.word	0x00000000
        /*0080*/ 	.short	0x000c
        /*0082*/ 	.short	0x0060
        /*0084*/ 	.byte	0x00, 0xf5, 0x21, 0x00


	//----- nvinfo : EIATTR_KPARAM_INFO
	.align		4
.L_763:
        /*0088*/ 	.byte	0x04, 0x17
        /*008a*/ 	.short	(.L_765 - .L_764)
.L_764:
        /*008c*/ 	.word	0x00000000
        /*0090*/ 	.short	0x000b
        /*0092*/ 	.short	0x0058
        /*0094*/ 	.byte	0x00, 0xf5, 0x21, 0x00


	//----- nvinfo : EIATTR_KPARAM_INFO
	.align		4
.L_765:
        /*0098*/ 	.byte	0x04, 0x17
        /*009a*/ 	.short	(.L_767 - .L_766)
.L_766:
        /*009c*/ 	.word	0x00000000
        /*00a0*/ 	.short	0x000a
        /*00a2*/ 	.short	0x0050
        /*00a4*/ 	.byte	0x00, 0xf5, 0x21, 0x00


	//----- nvinfo : EIATTR_KPARAM_INFO
	.align		4
.L_767:
        /*00a8*/ 	.byte	0x04, 0x17
        /*00aa*/ 	.short	(.L_769 - .L_768)
.L_768:
        /*00ac*/ 	.word	0x00000000
        /*00b0*/ 	.short	0x0009
        /*00b2*/ 	.short	0x0048
        /*00b4*/ 	.byte	0x00, 0xf5, 0x21, 0x00


	//----- nvinfo : EIATTR_KPARAM_INFO
	.align		4
.L_769:
        /*00b8*/ 	.byte	0x04, 0x17
        /*00ba*/ 	.short	(.L_771 - .L_770)
.L_770:
        /*00bc*/ 	.word	0x00000000
        /*00c0*/ 	.short	0x0008
        /*00c2*/ 	.short	0x0040
        /*00c4*/ 	.byte	0x00, 0xf5, 0x21, 0x00


	//----- nvinfo : EIATTR_KPARAM_INFO
	.align		4
.L_771:
        /*00c8*/ 	.byte	0x04, 0x17
        /*00ca*/ 	.short	(.L_773 - .L_772)
.L_772:
        /*00cc*/ 	.word	0x00000000
        /*00d0*/ 	.short	0x0007
        /*00d2*/ 	.short	0x0038
        /*00d4*/ 	.byte	0x00, 0xf5, 0x21, 0x00


	//----- nvinfo : EIATTR_KPARAM_INFO
	.align		4
.L_773:
        /*00d8*/ 	.byte	0x04, 0x17
        /*00da*/ 	.short	(.L_775 - .L_774)
.L_774:
        /*00dc*/ 	.word	0x00000000
        /*00e0*/ 	.short	0x0006
        /*00e2*/ 	.short	0x0030
        /*00e4*/ 	.byte	0x00, 0xf5, 0x21, 0x00


	//----- nvinfo : EIATTR_KPARAM_INFO
	.align		4
.L_775:
        /*00e8*/ 	.byte	0x04, 0x17
        /*00ea*/ 	.short	(.L_777 - .L_776)
.L_776:
        /*00ec*/ 	.word	0x00000000
        /*00f0*/ 	.short	0x0005
        /*00f2*/ 	.short	0x0028
        /*00f4*/ 	.byte	0x00, 0xf5, 0x21, 0x00


	//----- nvinfo : EIATTR_KPARAM_INFO
	.align		4
.L_777:
        /*00f8*/ 	.byte	0x04, 0x17
        /*00fa*/ 	.short	(.L_779 - .L_778)
.L_778:
        /*00fc*/ 	.word	0x00000000
        /*0100*/ 	.short	0x0004
        /*0102*/ 	.short	0x0020
        /*0104*/ 	.byte	0x00, 0xf5, 0x21, 0x00


	//----- nvinfo : EIATTR_KPARAM_INFO
	.align		4
.L_779:
        /*0108*/ 	.byte	0x04, 0x17
        /*010a*/ 	.short	(.L_781 - .L_780)
.L_780:
        /*010c*/ 	.word	0x00000000
        /*0110*/ 	.short	0x0003
        /*0112*/ 	.short	0x0018
        /*0114*/ 	.byte	0x00, 0xf5, 0x21, 0x00


	//----- nvinfo : EIATTR_KPARAM_INFO
	.align		4
.L_781:
        /*0118*/ 	.byte	0x04, 0x17
        /*011a*/ 	.short	(.L_783 - .L_782)
.L_782:
        /*011c*/ 	.word	0x00000000
        /*0120*/ 	.short	0x0002
        /*0122*/ 	.short	0x0010
        /*0124*/ 	.byte	0x00, 0xf5, 0x21, 0x00


	//----- nvinfo : EIATTR_KPARAM_INFO
	.align		4
.L_783:
        /*0128*/ 	.byte	0x04, 0x17
        /*012a*/ 	.short	(.L_785 - .L_784)
.L_784:
        /*012c*/ 	.word	0x00000000
        /*0130*/ 	.short	0x0001
        /*0132*/ 	.short	0x0008
        /*0134*/ 	.byte	0x00, 0xf5, 0x21, 0x00


	//----- nvinfo : EIATTR_KPARAM_INFO
	.align		4
.L_785:
        /*0138*/ 	.byte	0x04, 0x17
        /*013a*/ 	.short	(.L_787 - .L_786)
.L_786:
        /*013c*/ 	.word	0x00000000
        /*0140*/ 	.short	0x0000
        /*0142*/ 	.short	0x0000
        /*0144*/ 	.byte	0x00, 0xf5, 0x21, 0x00


	//----- nvinfo : EIATTR_SPARSE_MMA_MASK
	.align		4
.L_787:
        /*0148*/ 	.byte	0x03, 0x50
        /*014a*/ 	.short	0x0000


	//----- nvinfo : EIATTR_MAXREG_COUNT
	.align		4
        /*014c*/ 	.byte	0x03, 0x1b
        /*014e*/ 	.short	0x00ff


	//----- nvinfo : EIATTR_MERCURY_ISA_VERSION
	.align		4
        /*0150*/ 	.byte	0x03, 0x5f
        /*0152*/ 	.short	0x0101


	//----- nvinfo : EIATTR_VRC_CTA_INIT_COUNT
	.align		4
        /*0154*/ 	.byte	0x02, 0x4a
	.zero		1
	.zero		1


	//----- nvinfo : EIATTR_EXIT_INSTR_OFFSETS
	.align		4
        /*0158*/ 	.byte	0x04, 0x1c
        /*015a*/ 	.short	(.L_789 - .L_788)


	//   ....[0]....
.L_788:
        /*015c*/ 	.word	0x000007a0


	//----- nvinfo : EIATTR_CBANK_PARAM_SIZE
	.align		4
.L_789:
        /*0160*/ 	.byte	0x03, 0x19
        /*0162*/ 	.short	0x00a0


	//----- nvinfo : EIATTR_PARAM_CBANK
	.align		4
        /*0164*/ 	.byte	0x04, 0x0a
        /*0166*/ 	.short	(.L_791 - .L_790)
	.align		4
.L_790:
        /*0168*/ 	.word	index@(.nv.constant0._Z9kernel_96PfS_S_S_S_S_S_S_S_S_S_S_S_S_S_S_S_S_S_S_)
        /*016c*/ 	.short	0x0380
        /*016e*/ 	.short	0x00a0


	//----- nvinfo : EIATTR_SW_WAR
	.align		4
.L_791:
        /*0170*/ 	.byte	0x04, 0x36
        /*0172*/ 	.short	(.L_793 - .L_792)
.L_792:
        /*0174*/ 	.word	0x00000008
.L_793:


//--------------------- .nv.info._Z9kernel_95PfS_S_S_S_S_S_S_S_S_S_S_S_S_S_S_S_S_S_S_ --------------------------
	.section	.nv.info._Z9kernel_95PfS_S_S_S_S_S_S_S_S_S_S_S_S_S_S_S_S_S_S_,"",@"SHT_CUDA_INFO"
	.sectionflags	@""
	.align	4


	//----- nvinfo : EIATTR_CUDA_API_VERSION
	.align		4
        /*0000*/ 	.byte	0x04, 0x37
        /*0002*/ 	.short	(.L_795 - .L_794)
.L_794:
        /*0004*/ 	.word	0x00000082


	//----- nvinfo : EIATTR_KPARAM_INFO
	.align		4
.L_795:
        /*0008*/ 	.byte	0x04, 0x17
        /*000a*/ 	.short	(.L_797 - .L_796)
.L_796:
        /*000c*/ 	.word	0x00000000
        /*0010*/ 	.short	0x0013
        /*0012*/ 	.short	0x0098
        /*0014*/ 	.byte	0x00, 0xf5, 0x21, 0x00


	//----- nvinfo : EIATTR_KPARAM_INFO
	.align		4
.L_797:
        /*0018*/ 	.byte	0x04, 0x17
        /*001a*/ 	.short	(.L_799 - .L_798)
.L_798:
        /*001c*/ 	.word	0x00000000
        /*0020*/ 	.short	0x0012
        /*0022*/ 	.short	0x0090
        /*0024*/ 	.byte	0x00, 0xf5, 0x21, 0x00


	//----- nvinfo : EIATTR_KPARAM_INFO
	.align		4
.L_799:
        /*0028*/ 	.byte	0x04, 0x17
        /*002a*/ 	.short	(.L_801 - .L_800)
.L_800:
        /*002c*/ 	.word	0x00000000
        /*0030*/ 	.short	0x0011
        /*0032*/ 	.short	0x0088
        /*0034*/ 	.byte	0x00, 0xf5, 0x21, 0x00


	//----- nvinfo : EIATTR_KPARAM_INFO
	.align		4
.L_801:
        /*0038*/ 	.byte	0x04, 0x17
        /*003a*/ 	.short	(.L_803 - .L_802)
.L_802:
        /*003c*/ 	.word	0x00000000
        /*0040*/ 	.short	0x0010
        /*0042*/ 	.short	0x0080
        /*0044*/ 	.byte	0x00, 0xf5, 0x21, 0x00


	//----- nvinfo : EIATTR_KPARAM_INFO
	.align		4
.L_803:
        /*0048*/ 	.byte	0x04, 0x17
        /*004a*/ 	.short	(.L_805 - .L_804)
.L_804:
        /*004c*/ 	.word	0x00000000
        /*0050*/ 	.short	0x000f
        /*0052*/ 	.short	0x0078
        /*0054*/ 	.byte	0x00, 0xf5, 0x21, 0x00


	//----- nvinfo : EIATTR_KPARAM_INFO
	.align		4
.L_805:
        /*0058*/ 	.byte	0x04, 0x17
        /*005a*/ 	.short	(.L_807 - .L_806)
.L_806:
        /*005c*/ 	.word	0x00000000
        /*0060*/ 	.short	0x000e
        /*0062*/ 	.short	0x0070
        /*0064*/ 	.byte	0x00, 0xf5, 0x21, 0x00


	//----- nvinfo : EIATTR_KPARAM_INFO
	.align		4
.L_807:
        /*0068*/ 	.byte	0x04, 0x17
        /*006a*/ 	.short	(.L_809 - .L_808)
.L_808:
        /*006c*/ 	.word	0x00000000
        /*0070*/ 	.short	0x000d
        /*0072*/ 	.short	0x0068
        /*0074*/ 	.byte	0x00, 0xf5, 0x21, 0x00


	//----- nvinfo : EIATTR_KPARAM_INFO
	.align		4
.L_809:
        /*0078*/ 	.byte	0x04, 0x17
        /*007a*/ 	.short	(.L_811 - .L_810)
.L_810:
        /*007c*/ 	.word	0x00000000
        /*0080*/ 	.short	0x000c
        /*0082*/ 	.short	0x0060
        /*0084*/ 	.byte	0x00, 0xf5, 0x21, 0x00


	//----- nvinfo : EIATTR_KPARAM_INFO
	.align		4
.L_811:
        /*0088*/ 	.byte	0x04, 0x17
        /*008a*/ 	.short	(.L_813 - .L_812)
.L_812:
        /*008c*/ 	.word	0x00000000
        /*0090*/ 	.short	0x000b
        /*0092*/ 	.short	0x0058
        /*0094*/ 	.byte	0x00, 0xf5, 0x21, 0x00


	//----- nvinfo : EIATTR_KPARAM_INFO
	.align		4
.L_813:
        /*0098*/ 	.byte	0x04, 0x17
        /*009a*/ 	.short	(.L_815 - .L_814)
.L_814:
        /*009c*/ 	.word	0x00000000
        /*00a0*/ 	.short	0x000a
        /*00a2*/ 	.short	0x0050
        /*00a4*/ 	.byte	0x00, 0xf5, 0x21, 0x00


	//----- nvinfo : EIATTR_KPARAM_INFO
	.align		4
.L_815:
        /*00a8*/ 	.byte	0x04, 0x17
        /*00aa*/ 	.short	(.L_817 - .L_816)
.L_816:
        /*00ac*/ 	.word	0x00000000
        /*00b0*/ 	.short	0x0009
        /*00b2*/ 	.short	0x0048
        /*00b4*/ 	.byte	0x00, 0xf5, 0x21, 0x00


	//----- nvinfo : EIATTR_KPARAM_INFO
	.align		4
.L_817:
        /*00b8*/ 	.byte	0x04, 0x17
        /*00ba*/ 	.short	(.L_819 - .L_818)
.L_818:
        /*00bc*/ 	.word	0x00000000
        /*00c0*/ 	.short	0x0008
        /*00c2*/ 	.short	0x0040
        /*00c4*/ 	.byte	0x00, 0xf5, 0x21, 0x00


	//----- nvinfo : EIATTR_KPARAM_INFO
	.align		4
.L_819:
        /*00c8*/ 	.byte	0x04, 0x17
        /*00ca*/ 	.short	(.L_821 - .L_820)
.L_820:
        /*00cc*/ 	.word	0x00000000
        /*00d0*/ 	.short	0x0007
        /*00d2*/ 	.short	0x0038
        /*00d4*/ 	.byte	0x00, 0xf5, 0x21, 0x00


	//----- nvinfo : EIATTR_KPARAM_INFO
	.align		4
.L_821:
        /*00d8*/ 	.byte	0x04, 0x17
        /*00da*/ 	.short	(.L_823 - .L_822)
.L_822:
        /*00dc*/ 	.word	0x00000000
        /*00e0*/ 	.short	0x0006
        /*00e2*/ 	.short	0x0030
        /*00e4*/ 	.byte	0x00, 0xf5, 0x21, 0x00


	//----- nvinfo : EIATTR_KPARAM_INFO
	.align		4
.L_823:
        /*00e8*/ 	.byte	0x04, 0x17
        /*00ea*/ 	.short	(.L_825 - .L_824)
.L_824:
        /*00ec*/ 	.word	0x00000000
        /*00f0*/ 	.short	0x0005
        /*00f2*/ 	.short	0x0028
        /*00f4*/ 	.byte	0x00, 0xf5, 0x21, 0x00


	//----- nvinfo : EIATTR_KPARAM_INFO
	.align		4
.L_825:
        /*00f8*/ 	.byte	0x04, 0x17
        /*00fa*/ 	.short	(.L_827 - .L_826)
.L_826:
        /*00fc*/ 	.word	0x00000000
        /*0100*/ 	.short	0x0004
        /*0102*/ 	.short	0x0020
        /*0104*/ 	.byte	0x00, 0xf5, 0x21, 0x00


	//----- nvinfo : EIATTR_KPARAM_INFO
	.align		4
.L_827:
        /*0108*/ 	.byte	0x04, 0x17
        /*010a*/ 	.short	(.L_829 - .L_828)
.L_828:
        /*010c*/ 	.word	0x00000000
        /*0110*/ 	.short	0x0003
        /*0112*/ 	.short	0x0018
        /*0114*/ 	.byte	0x00, 0xf5, 0x21, 0x00


	//----- nvinfo : EIATTR_KPARAM_INFO
	.align		4
.L_829:
        /*0118*/ 	.byte	0x04, 0x17
        /*011a*/ 	.short	(.L_831 - .L_830)
.L_830:
        /*011c*/ 	.word	0x00000000
        /*0120*/ 	.short	0x0002
        /*0122*/ 	.short	0x0010
        /*0124*/ 	.byte	0x00, 0xf5, 0x21, 0x00


	//----- nvinfo : EIATTR_KPARAM_INFO
	.align		4
.L_831:
        /*0128*/ 	.byte	0x04, 0x17
        /*012a*/ 	.short	(.L_833 - .L_832)
.L_832:
        /*012c*/ 	.word	0x00000000
        /*0130*/ 	.short	0x0001
        /*0132*/ 	.short	0x0008
        /*0134*/ 	.byte	0x00, 0xf5, 0x21, 0x00


	//----- nvinfo : EIATTR_KPARAM_INFO
	.align		4
.L_833:
        /*0138*/ 	.byte	0x04, 0x17
        /*013a*/ 	.short	(.L_835 - .L_834)
.L_834:
        /*013c*/ 	.word	0x00000000
        /*0140*/ 	.short	0x0000
        /*0142*/ 	.short	0x0000
        /*0144*/ 	.byte	0x00, 0xf5, 0x21, 0x00


	//----- nvinfo : EIATTR_SPARSE_MMA_MASK
	.align		4
.L_835:
        /*0148*/ 	.byte	0x03, 0x50
        /*014a*/ 	.short	0x0000


	//----- nvinfo : EIATTR_MAXREG_COUNT
	.align		4
        /*014c*/ 	.byte	0x03, 0x1b
        /*014e*/ 	.short	0x00ff


	//----- nvinfo : EIATTR_MERCURY_ISA_VERSION
	.align		4
        /*0150*/ 	.byte	0x03, 0x5f
        /*0152*/ 	.short	0x0101


	//----- nvinfo : EIATTR_VRC_CTA_INIT_COUNT
	.align		4
        /*0154*/ 	.byte	0x02, 0x4a
	.zero		1
	.zero		1


	//----- nvinfo : EIATTR_EXIT_INSTR_OFFSETS
	.align		4
        /*0158*/ 	.byte	0x04, 0x1c
        /*015a*/ 	.short	(.L_837 - .L_836)


	//   ....[0]....
.L_836:
        /*015c*/ 	.word	0x000007a0


	//----- nvinfo : EIATTR_CBANK_PARAM_SIZE
	.align		4
.L_837:
        /*0160*/ 	.byte	0x03, 0x19
        /*0162*/ 	.short	0x00a0


	//----- nvinfo : EIATTR_PARAM_CBANK
	.align		4
        /*0164*/ 	.byte	0x04, 0x0a
        /*0166*/ 	.short	(.L_839 - .L_838)
	.align		4
.L_838:
        /*0168*/ 	.word	index@(.nv.constant0._Z9kernel_95PfS_S_S_S_S_S_S_S_S_S_S_S_S_S_S_S_S_S_S_)
        /*016c*/ 	.short	0x0380
        /*016e*/ 	.short	0x00a0


	//----- nvinfo : EIATTR_SW_WAR
	.align		4
.L_839:
        /*0170*/ 	.byte	0x04, 0x36
        /*0172*/ 	.short	(.L_841 - .L_840)
.L_840:
        /*0174*/ 	.word	0x00000008
.L_841:


//--------------------- .nv.info._Z9kernel_94PfS_S_S_S_S_S_S_S_S_S_S_S_S_S_S_S_S_S_S_ --------------------------
	.section	.nv.info._Z9kernel_94PfS_S_S_S_S_S_S_S_S_S_S_S_S_S_S_S_S_S_S_,"",@"SHT_CUDA_INFO"
	.sectionflags	@""
	.align	4


	//----- nvinfo : EIATTR_CUDA_API_VERSION
	.align		4
        /*0000*/ 	.byte	0x04, 0x37
        /*0002*/ 	.short	(.L_843 - .L_842)
.L_842:
        /*0004*/ 	.word	0x00000082


	//----- nvinfo : EIATTR_KPARAM_INFO
	.align		4
.L_843:
        /*0008*/ 	.byte	0x04, 0x17
        /*000a*/ 	.short	(.L_845 - .L_844)
.L_844:
        /*000c*/ 	.word	0x00000000
        /*0010*/ 	.short	0x0013
        /*0012*/ 	.short	0x0098
        /*0014*/ 	.byte	0x00, 0xf5, 0x21, 0x00


	//----- nvinfo : EIATTR_KPARAM_INFO
	.align		4
.L_845:
        /*0018*/ 	.byte	0x04, 0x17
        /*001a*/ 	.short	(.L_847 - .L_846)
.L_846:
        /*001c*/ 	.word	0x00000000
        /*0020*/ 	.short	0x0012
        /*0022*/ 	.short	0x0090
        /*0024*/ 	.byte	0x00, 0xf5, 0x21, 0x00


	//----- nvinfo : EIATTR_KPARAM_INFO
	.align		4
.L_847:
        /*0028*/ 	.byte	0x04, 0x17
        /*002a*/ 	.short	(.L_849 - .L_848)
.L_848:
        /*002c*/ 	.word	0x00000000
        /*0030*/ 	.short	0x0011
        /*0032*/ 	.short	0x0088
        /*0034*/ 	.byte	0x00, 0xf5, 0x21, 0x00


	//----- nvinfo : EIATTR_KPARAM_INFO
	.align		4
.L_849:
        /*0038*/ 	.byte	0x04, 0x17
        /*003a*/ 	.short	(.L_851 - .L_850)
.L_850:
        /*003c*/ 	.word	0x00000000
        /*0040*/ 	.short	0x0010
        /*0042*/ 	.short	0x0080
        /*0044*/ 	.byte	0x00, 0xf5, 0x21, 0x00


	//----- nvinfo : EIATTR_KPARAM_INFO
	.align		4
.L_851:
        /*0048*/ 	.byte	0x04, 0x17
        /*004a*/ 	.short	(.L_853 - .L_852)
.L_852:
        /*004c*/ 	.word	0x00000000
        /*0050*/ 	.short	0x000f
        /*0052*/ 	.short	0x0078
        /*0054*/ 	.byte	0x00, 0xf5, 0x21, 0x00


	//----- nvinfo : EIATTR_KPARAM_INFO
	.align		4
.L_853:
        /*0058*/ 	.byte	0x04, 0x17
        /*005a*/ 	.short	(.L_855 - .L_854)
.L_854:
        /*005c*/ 	.word	0x00000000
        /*0060*/ 	.short	0x000e
        /*0062*/ 	.short	0x0070
        /*0064*/ 	.byte	0x00, 0xf5, 0x21, 0x00


	//----- nvinfo : EIATTR_KPARAM_INFO
	.align		4
.L_855:
        /*0068*/ 	.byte	0x04, 0x17
        /*006a*/ 	.short	(.L_857 - .L_856)
.L_856:
        /*006c*/ 	.word	0x00000000
        /*0070*/ 	.short	0x000d
        /*0072*/ 	.short	0x0068
        /*0074*/ 	.byte	0x00, 0xf5, 0x21, 0x00


	//----- nvinfo : EIATTR_KPARAM_INFO
	.align		4
.L_857:
        /*0078*/ 	.byte	0x04, 0x17
        /*007a*/ 	.short	(.L_859 - .L_858)
.L_858:
        /*007c*/ 	.word	0x00000000
        /*0080*/ 	.short	0x000c
        /*0082*/ 	.short	0x0060
        /*0084*/ 	.byte	0x00, 0xf5, 0x21, 0x00


	//----- nvinfo : EIATTR_KPARAM_INFO
	.align		4
.L_859:
        /*0088*/ 	.byte	0x04, 0x17
        /*008a*/ 	.short	(.L_861 - .L_860)
.L_860:
        /*008c*/ 	.word	0x00000000
        /*0090*/ 	.short	0x000b
        /*0092*/ 	.short	0x0058
        /*0094*/ 	.byte	0x00, 0xf5, 0x21, 0x00


	//----- nvinfo : EIATTR_KPARAM_INFO
	.align		4
.L_861:
        /*0098*/ 	.byte	0x04, 0x17
        /*009a*/ 	.short	(.L_863 - .L_862)
.L_862:
        /*009c*/ 	.word	0x00000000
        /*00a0*/ 	.short	0x000a
        /*00a2*/ 	.short	0x0050
        /*00a4*/ 	.byte	0x00, 0xf5, 0x21, 0x00


	//----- nvinfo : EIATTR_KPARAM_INFO
	.align		4
.L_863:
        /*00a8*/ 	.byte	0x04, 0x17
        /*00aa*/ 	.short	(.L_865 - .L_864)
.L_864:
        /*00ac*/ 	.word	0x00000000
        /*00b0*/ 	.short	0x0009
        /*00b2*/ 	.short	0x0048
        /*00b4*/ 	.byte	0x00, 0xf5, 0x21, 0x00


	//----- nvinfo : EIATTR_KPARAM_INFO
	.align		4
.L_865:
        /*00b8*/ 	.byte	0x04, 0x17
        /*00ba*/ 	.short	(.L_867 - .L_866)
.L_866:
        /*00bc*/ 	.word	0x00000000
        /*00c0*/ 	.short	0x0008
        /*00c2*/ 	.short	0x0040
        /*00c4*/ 	.byte	0x00, 0xf5, 0x21, 0x00


	//----- nvinfo : EIATTR_KPARAM_INFO
	.align		4
.L_867:
        /*00c8*/ 	.byte	0x04, 0x17
        /*00ca*/ 	.short	(.L_869 - .L_868)
.L_868:
        /*00cc*/ 	.word	0x00000000
        /*00d0*/ 	.short	0x0007
        /*00d2*/ 	.short	0x0038
        /*00d4*/ 	.byte	0x00, 0xf5, 0x21, 0x00


	//----- nvinfo : EIATTR_KPARAM_INFO
	.align		4
.L_869:
        /*00d8*/ 	.byte	0x04, 0x17
        /*00da*/ 	.short	(.L_871 - .L_870)
.L_870:
        /*00dc*/ 	.word	0x00000000
        /*00e0*/ 	.short	0x0006
        /*00e2*/ 	.short	0x0030
        /*00e4*/ 	.byte	0x00, 0xf5, 0x21, 0x00


	//----- nvinfo : EIATTR_KPARAM_INFO
	.align		4
.L_871:
        /*00e8*/ 	.byte	0x04, 0x17
        /*00ea*/ 	.short	(.L_873 - .L_872)
.L_872:
        /*00ec*/ 	.word	0x00000000
        /*00f0*/ 	.short	0x0005
        /*00f2*/ 	.short	0x0028
        /*00f4*/ 	.byte	0x00, 0xf5, 0x21, 0x00


	//----- nvinfo : EIATTR_KPARAM_INFO
	.align		4
.L_873:
        /*00f8*/ 	.byte	0x04, 0x17
        /*00fa*/ 	.short	(.L_875 - .L_874)
.L_874:
        /*00fc*/ 	.word	0x00000000
        /*0100*/ 	.short	0x0004
        /*0102*/ 	.short	0x0020
        /*0104*/ 	.byte	0x00, 0xf5, 0x21, 0x00


	//----- nvinfo : EIATTR_KPARAM_INFO
	.align		4
.L_875:
        /*0108*/ 	.byte	0x04, 0x17
        /*010a*/ 	.short	(.L_877 - .L_876)
.L_876:
        /*010c*/ 	.word	0x00000000
        /*0110*/ 	.short	0x0003
        /*0112*/ 	.short	0x0018
        /*0114*/ 	.byte	0x00, 0xf5, 0x21, 0x00


	//----- nvinfo : EIATTR_KPARAM_INFO
	.align		4
.L_877:
        /*0118*/ 	.byte	0x04, 0x17
        /*011a*/ 	.short	(.L_879 - .L_878)
.L_878:
        /*011c*/ 	.word	0x00000000
        /*0120*/ 	.short	0x0002
        /*0122*/ 	.short	0x0010
        /*0124*/ 	.byte	0x00, 0xf5, 0x21, 0x00


	//----- nvinfo : EIATTR_KPARAM_INFO
	.align		4
.L_879:
        /*0128*/ 	.byte	0x04, 0x17
        /*012a*/ 	.short	(.L_881 - .L_880)
.L_880:
        /*012c*/ 	.word	0x00000000
        /*0130*/ 	.short	0x0001
        /*0132*/ 	.short	0x0008
        /*0134*/ 	.byte	0x00, 0xf5, 0x21, 0x00


	//----- nvinfo : EIATTR_KPARAM_INFO
	.align		4
.L_881:
        /*0138*/ 	.byte	0x04, 0x17
        /*013a*/ 	.short	(.L_883 - .L_882)
.L_882:
        /*013c*/ 	.word	0x00000000
        /*0140*/ 	.short	0x0000
        /*0142*/ 	.short	0x0000
        /*0144*/ 	.byte	0x00, 0xf5, 0x21, 0x00


	//----- nvinfo : EIATTR_SPARSE_MMA_MASK
	.align		4
.L_883:
        /*0148*/ 	.byte	0x03, 0x50
        /*014a*/ 	.short	0x0000


	//----- nvinfo : EIATTR_MAXREG_COUNT
	.align		4
        /*014c*/ 	.byte	0x03, 0x1b
        /*014e*/ 	.short	0x00ff


	//----- nvinfo : EIATTR_MERCURY_ISA_VERSION
	.align		4
        /*0150*/ 	.byte	0x03, 0x5f
        /*0152*/ 	.short	0x0101


	//----- nvinfo : EIATTR_VRC_CTA_INIT_COUNT
	.align		4
        /*0154*/ 	.byte	0x02, 0x4a
	.zero		1
	.zero		1


	//----- nvinfo : EIATTR_EXIT_INSTR_OFFSETS
	.align		4
        /*0158*/ 	.byte	0x04, 0x1c
        /*015a*/ 	.short	(.L_885 - .L_884)


	//   ....[0]....
.L_884:
        /*015c*/ 	.word	0x000007a0


	//----- nvinfo : EIATTR_CBANK_PARAM_SIZE
	.align		4
.L_885:
        /*0160*/ 	.byte	0x03, 0x19
        /*0162*/ 	.short	0x00a0


	//----- nvinfo : EIATTR_PARAM_CBANK
	.align		4
        /*0164*/ 	.byte	0x04, 0x0a
        /*0166*/ 	.short	(.L_887 - .L_886)
	.align		4
.L_886:
        /*0168*/ 	.word	index@(.nv.constant0._Z9kernel_94PfS_S_S_S_S_S_S_S_S_S_S_S_S_S_S_S_S_S_S_)
        /*016c*/ 	.short	0x0380
        /*016e*/ 	.short	0x00a0


	//----- nvinfo : EIATTR_SW_WAR
	.align		4
.L_887:
        /*0170*/ 	.byte	0x04, 0x36
        /*0172*/ 	.short	(.L_889 - .L_888)
.L_888:
        /*0174*/ 	.word	0x00000008
.L_889:


//--------------------- .nv.info._Z9kernel_93PfS_S_S_S_S_S_S_S_S_S_S_S_S_S_S_S_S_S_S_ --------------------------
	.section	.nv.info._Z9kernel_93PfS_S_S_S_S_S_S_S_S_S_S_S_S_S_S_S_S_S_S_,"",@"SHT_CUDA_INFO"
	.sectionflags	@""
	.align	4


	//----- nvinfo : EIATTR_CUDA_API_VERSION
	.align		4
        /*0000*/ 	.byte	0x04, 0x37
        /*0002*/ 	.short	(.L_891 - .L_890)
.L_890:
        /*0004*/ 	.word	0x00000082


	//----- nvinfo : EIATTR_KPARAM_INFO
	.align		4
.L_891:
        /*0008*/ 	.byte	0x04, 0x17
        /*000a*/ 	.short	(.L_893 - .L_892)
.L_892:
        /*000c*/ 	.word	0x00000000
        /*0010*/ 	.short	0x0013
        /*0012*/ 	.short	0x0098
        /*0014*/ 	.byte	0x00, 0xf5, 0x21, 0x00


	//----- nvinfo : EIATTR_KPARAM_INFO
	.align		4
.L_893:
        /*0018*/ 	.byte	0x04, 0x17
        /*001a*/ 	.short	(.L_895 - .L_894)
.L_894:
        /*001c*/ 	.word	0x00000000
        /*0020*/ 	.short	0x0012
        /*0022*/ 	.short	0x0090
        /*0024*/ 	.byte	0x00, 0xf5, 0x21, 0x00


	//----- nvinfo : EIATTR_KPARAM_INFO
	.align		4
.L_895:
        /*0028*/ 	.byte	0x04, 0x17
        /*002a*/ 	.short	(.L_897 - .L_896)
.L_896:
        /*002c*/ 	.word	0x00000000
        /*0030*/ 	.short	0x0011
        /*0032*/ 	.short	0x0088
        /*0034*/ 	.byte	0x00, 0xf5, 0x21, 0x00


	//----- nvinfo : EIATTR_KPARAM_INFO
	.align		4
.L_897:
        /*0038*/ 	.byte	0x04, 0x17
        /*003a*/ 	.short	(.L_899 - .L_898)
.L_898:
        /*003c*/ 	.word	0x00000000
        /*0040*/ 	.short	0x0010
        /*0042*/ 	.short	0x0080
        /*0044*/ 	.byte	0x00, 0xf5, 0x21, 0x00


	//----- nvinfo : EIATTR_KPARAM_INFO
	.align		4
.L_899:
        /*0048*/ 	.byte	0x04, 0x17
        /*004a*/ 	.short	(.L_901 - .L_900)
.L_900:
        /*004c*/ 	.word	0x00000000
        /*0050*/ 	.short	0x000f
        /*0052*/ 	.short	0x0078
        /*0054*/ 	.byte	0x00, 0xf5, 0x21, 0x00


	//----- nvinfo : EIATTR_KPARAM_INFO
	.align		4
.L_901:
        /*0058*/ 	.byte	0x04, 0x17
        /*005a*/ 	.short	(.L_903 - .L_902)
.L_902:
        /*005c*/ 	.word	0x00000000
        /*0060*/ 	.short	0x000e
        /*0062*/ 	.short	0x0070
        /*0064*/ 	.byte	0x00, 0xf5, 0x21, 0x00


	//----- nvinfo : EIATTR_KPARAM_INFO
	.align		4
.L_903:
        /*0068*/ 	.byte	0x04, 0x17
        /*006a*/ 	.short	(.L_905 - .L_904)
.L_904:
        /*006c*/ 	.word	0x00000000
        /*0070*/ 	.short	0x000d
        /*0072*/ 	.short	0x0068
        /*0074*/ 	.byte	0x00, 0xf5, 0x21, 0x00


	//----- nvinfo : EIATTR_KPARAM_INFO
	.align		4
.L_905:
        /*0078*/ 	.byte	0x04, 0x17
        /*007a*/ 	.short	(.L_907 - .L_906)
.L_906:
        /*007c*/ 	.word	0x00000000
        /*0080*/ 	.short	0x000c
        /*0082*/ 	.short	0x0060
        /*0084*/ 	.byte	0x00, 0xf5, 0x21, 0x00


	//----- nvinfo : EIATTR_KPARAM_INFO
	.align		4
.L_907:
        /*0088*/ 	.byte	0x04, 0x17
        /*008a*/ 	.short	(.L_909 - .L_908)
.L_908:
        /*008c*/ 	.word	0x00000000
        /*0090*/ 	.short	0x000b
        /*0092*/ 	.short	0x0058
        /*0094*/ 	.byte	0x00, 0xf5, 0x21, 0x00


	//----- nvinfo : EIATTR_KPARAM_INFO
	.align		4
.L_909:
        /*0098*/ 	.byte	0x04, 0x17
        /*009a*/ 	.short	(.L_911 - .L_910)
.L_910:
        /*009c*/ 	.word	0x00000000
        /*00a0*/ 	.short	0x000a
        /*00a2*/ 	.short	0x0050
        /*00a4*/ 	.byte	0x00, 0xf5, 0x21, 0x00


	//----- nvinfo : EIATTR_KPARAM_INFO
	.align		4
.L_911:
        /*00a8*/ 	.byte	0x04, 0x17
        /*00aa*/ 	.short	(.L_913 - .L_912)
.L_912:
        /*00ac*/ 	.word	0x00000000
        /*00b0*/ 	.short	0x0009
        /*00b2*/ 	.short	0x0048
        /*00b4*/ 	.byte	0x00, 0xf5, 0x21, 0x00


	//----- nvinfo : EIATTR_KPARAM_INFO
	.align		4
.L_913:
        /*00b8*/ 	.byte	0x04, 0x17
        /*00ba*/ 	.short	(.L_915 - .L_914)
.L_914:
        /*00bc*/ 	.word	0x00000000
        /*00c0*/ 	.short	0x0008
        /*00c2*/ 	.short	0x0040
        /*00c4*/ 	.byte	0x00, 0xf5, 0x21, 0x00


	//----- nvinfo : EIATTR_KPARAM_INFO
	.align		4
.L_915:
        /*00c8*/ 	.byte	0x04, 0x17
        /*00ca*/ 	.short	(.L_917 - .L_916)
.L_916:
        /*00cc*/ 	.word	0x00000000
        /*00d0*/ 	.short	0x0007
        /*00d2*/ 	.short	0x0038
        /*00d4*/ 	.byte	0x00, 0xf5, 0x21, 0x00


	//----- nvinfo : EIATTR_KPARAM_INFO
	.align		4
.L_917:
        /*00d8*/ 	.byte	0x04, 0x17
        /*00da*/ 	.short	(.L_919 - .L_918)
.L_918:
        /*00dc*/ 	.word	0x00000000
        /*00e0*/ 	.short	0x0006
        /*00e2*/ 	.short	0x0030
        /*00e4*/ 	.byte	0x00, 0xf5, 0x21, 0x00


	//----- nvinfo : EIATTR_KPARAM_INFO
	.align		4
.L_919:
        /*00e8*/ 	.byte	0x04, 0x17
        /*00ea*/ 	.short	(.L_921 - .L_920)
.L_920:
        /*00ec*/ 	.word	0x00000000
        /*00f0*/ 	.short	0x0005
        /*00f2*/ 	.short	0x0028
        /*00f4*/ 	.byte	0x00, 0xf5, 0x21, 0x00


	//----- nvinfo : EIATTR_KPARAM_INFO
	.align		4
.L_921:
        /*00f8*/ 	.byte	0x04, 0x17
        /*00fa*/ 	.short	(.L_923 - .L_922)
.L_922:
        /*00fc*/ 	.word	0x00000000
        /*0100*/ 	.short	0x0004
        /*0102*/ 	.short	0x0020
        /*0104*/ 	.byte	0x00, 0xf5, 0x21, 0x00


	//----- nvinfo : EIATTR_KPARAM_INFO
	.align		4
.L_923:
        /*0108*/ 	.byte	0x04, 0x17
        /*010a*/ 	.short	(.L_925 - .L_924)
.L_924:
        /*010c*/ 	.word	0x00000000
        /*0110*/ 	.short	0x0003
        /*0112*/ 	.short	0x0018
        /*0114*/ 	.byte	0x00, 0xf5, 0x21, 0x00


	//----- nvinfo : EIATTR_KPARAM_INFO
	.align		4
.L_925:
        /*0118*/ 	.byte	0x04, 0x17
        /*011a*/ 	.short	(.L_927 - .L_926)
.L_926:
        /*011c*/ 	.word	0x00000000
        /*0120*/ 	.short	0x0002
        /*0122*/ 	.short	0x0010
        /*0124*/ 	.byte	0x00, 0xf5, 0x21, 0x00


	//----- nvinfo : EIATTR_KPARAM_INFO
	.align		4
.L_927:
        /*0128*/ 	.byte	0x04, 0x17
        /*012a*/ 	.short	(.L_929 - .L_928)
.L_928:
        /*012c*/ 	.word	0x00000000
        /*0130*/ 	.short	0x0001
        /*0132*/ 	.short	0x0008
        /*0134*/ 	.byte	0x00, 0xf5, 0x21, 0x00


	//----- nvinfo : EIATTR_KPARAM_INFO
	.align		4
.L_929:
        /*0138*/ 	.byte	0x04, 0x17
        /*013a*/ 	.short	(.L_931 - .L_930)
.L_930:
        /*013c*/ 	.word	0x00000000
        /*0140*/ 	.short	0x0000
        /*0142*/ 	.short	0x0000
        /*0144*/ 	.byte	0x00, 0xf5, 0x21, 0x00


	//----- nvinfo : EIATTR_SPARSE_MMA_MASK
	.align		4
.L_931:
        /*0148*/ 	.byte	0x03, 0x50
        /*014a*/ 	.short	0x0000


	//----- nvinfo : EIATTR_MAXREG_COUNT
	.align		4
        /*014c*/ 	.byte	0x03, 0x1b
        /*014e*/ 	.short	0x00ff


	//----- nvinfo : EIATTR_MERCURY_ISA_VERSION
	.align		4
        /*0150*/ 	.byte	0x03, 0x5f
        /*0152*/ 	.short	0x0101


	//----- nvinfo : EIATTR_UNUSED_LOAD_BYTE_OFFSET
	.align		4
        /*0154*/ 	.byte	0x04, 0x44
        /*0156*/ 	.short	(.L_933 - .L_932)


	//   ....[0]....
.L_932:
        /*0158*/ 	.word	0x000004d0
        /*015c*/ 	.word	0x0000fff0


	//----- nvinfo : EIATTR_VRC_CTA_INIT_COUNT
	.align		4
.L_933:
        /*0160*/ 	.byte	0x02, 0x4a
	.zero		1
	.zero		1


	//----- nvinfo : EIATTR_EXIT_INSTR_OFFSETS
	.align		4
        /*0164*/ 	.byte	0x04, 0x1c
        /*0166*/ 	.short	(.L_935 - .L_934)


	//   ....[0]....
.L_934:
        /*0168*/ 	.word	0x00000790


	//----- nvinfo : EIATTR_CBANK_PARAM_SIZE
	.align		4
.L_935:
        /*016c*/ 	.byte	0x03, 0x19
        /*016e*/ 	.short	0x00a0


	//----- nvinfo : EIATTR_PARAM_CBANK
	.align		4
        /*0170*/ 	.byte	0x04, 0x0a
        /*0172*/ 	.short	(.L_937 - .L_936)
	.align		4
.L_936:
        /*0174*/ 	.word	index@(.nv.constant0._Z9kernel_93PfS_S_S_S_S_S_S_S_S_S_S_S_S_S_S_S_S_S_S_)
        /*0178*/ 	.short	0x0380
        /*017a*/ 	.short	0x00a0


	//----- nvinfo : EIATTR_SW_WAR
	.align		4
.L_937:
        /*017c*/ 	.byte	0x04, 0x36
        /*017e*/ 	.short	(.L_939 - .L_938)
.L_938:
        /*0180*/ 	.word	0x00000008
.L_939:


//--------------------- .nv.info._Z9kernel_92PfS_S_S_S_S_S_S_S_S_S_S_S_S_S_S_S_S_S_S_ --------------------------
	.section	.nv.info._Z9kernel_92PfS_S_S_S_S_S_S_S_S_S_S_S_S_S_S_S_S_S_S_,"",@"SHT_CUDA_INFO"
	.sectionflags	@""
	.align	4


	//----- nvinfo : EIATTR_CUDA_API_VERSION
	.align		4
        /*0000*/ 	.byte	0x04, 0x37
        /*0002*/ 	.short	(.L_941 - .L_940)
.L_940:
        /*0004*/ 	.word	0x00000082


	//----- nvinfo : EIATTR_KPARAM_INFO
	.align		4
.L_941:
        /*0008*/ 	.byte	0x04, 0x17
        /*000a*/ 	.short	(.L_943 - .L_942)
.L_942:
        /*000c*/ 	.word	0x00000000
        /*0010*/ 	.short	0x0013
        /*0012*/ 	.short	0x0098
        /*0014*/ 	.byte	0x00, 0xf5, 0x21, 0x00


	//----- nvinfo : EIATTR_KPARAM_INFO
	.align		4
.L_943:
        /*0018*/ 	.byte	0x04, 0x17
        /*001a*/ 	.short	(.L_945 - .L_944)
.L_944:
        /*001c*/ 	.word	0x00000000
        /*0020*/ 	.short	0x0012
        /*0022*/ 	.short	0x0090
        /*0024*/ 	.byte	0x00, 0xf5, 0x21, 0x00


	//----- nvinfo : EIATTR_KPARAM_INFO
	.align		4
.L_945:
        /*0028*/ 	.byte	0x04, 0x17
        /*002a*/ 	.short	(.L_947 - .L_946)
.L_946:
        /*002c*/ 	.word	0x00000000
        /*0030*/ 	.short	0x0011
        /*0032*/ 	.short	0x0088
        /*0034*/ 	.byte	0x00, 0xf5, 0x21, 0x00


	//----- nvinfo : EIATTR_KPARAM_INFO
	.align		4
.L_947:
        /*0038*/ 	.byte	0x04, 0x17
        /*003a*/ 	.short	(.L_949 - .L_948)
.L_948:
        /*003c*/ 	.word	0x00000000
        /*0040*/ 	.short	0x0010
        /*0042*/ 	.short	0x0080
        /*0044*/ 	.byte	0x00, 0xf5, 0x21, 0x00


	//----- nvinfo : EIATTR_KPARAM_INFO
	.align		4
.L_949:
        /*0048*/ 	.byte	0x04, 0x17
        /*004a*/ 	.short	(.L_951 - .L_950)
.L_950:
        /*004c*/ 	.word	0x00000000
        /*0050*/ 	.short	0x000f
        /*0052*/ 	.short	0x0078
        /*0054*/ 	.byte	0x00, 0xf5, 0x21, 0x00


	//----- nvinfo : EIATTR_KPARAM_INFO
	.align		4
.L_951:
        /*0058*/ 	.byte	0x04, 0x17
        /*005a*/ 	.short	(.L_953 - .L_952)
.L_952:
        /*005c*/ 	.word	0x00000000
        /*0060*/ 	.short	0x000e
        /*0062*/ 	.short	0x0070
        /*0064*/ 	.byte	0x00, 0xf5, 0x21, 0x00


	//----- nvinfo : EIATTR_KPARAM_INFO
	.align		4
.L_953:
        /*0068*/ 	.byte	0x04, 0x17
        /*006a*/ 	.short	(.L_955 - .L_954)
.L_954:
        /*006c*/ 	.word	0x00000000
        /*0070*/ 	.short	0x000d
        /*0072*/ 	.short	0x0068
        /*0074*/ 	.byte	0x00, 0xf5, 0x21, 0x00


	//----- nvinfo : EIATTR_KPARAM_INFO
	.align		4
.L_955:
        /*0078*/ 	.byte	0x04, 0x17
        /*007a*/ 	.short	(.L_957 - .L_956)
.L_956:
        /*007c*/ 	.word	0x00000000
        /*0080*/ 	.short	0x000c
        /*0082*/ 	.short	0x0060
        /*0084*/ 	.byte	0x00, 0xf5, 0x21, 0x00


	//----- nvinfo : EIATTR_KPARAM_INFO
	.align		4
.L_957:
        /*0088*/ 	.byte	0x04, 0x17
        /*008a*/ 	.short	(.L_959 - .L_958)
.L_958:
        /*008c*/ 	.word	0x00000000
        /*0090*/ 	.short	0x000b
        /*0092*/ 	.short	0x0058
        /*0094*/ 	.byte	0x00, 0xf5, 0x21, 0x00


	//----- nvinfo : EIATTR_KPARAM_INFO
	.align		4
.L_959:
        /*0098*/ 	.byte	0x04, 0x17
        /*009a*/ 	.short	(.L_961 - .L_960)
.L_960:
        /*009c*/ 	.word	0x00000000
        /*00a0*/ 	.short	0x000a
        /*00a2*/ 	.short	0x0050
        /*00a4*/ 	.byte	0x00, 0xf5, 0x21, 0x00


	//----- nvinfo : EIATTR_KPARAM_INFO
	.align		4
.L_961:
        /*00a8*/ 	.byte	0x04, 0x17
        /*00aa*/ 	.short	(.L_963 - .L_962)
.L_962:
        /*00ac*/ 	.word	0x00000000
        /*00b0*/ 	.short	0x0009
        /*00b2*/ 	.short	0x0048
        /*00b4*/ 	.byte	0x00, 0xf5, 0x21, 0x00


	//----- nvinfo : EIATTR_KPARAM_INFO
	.align		4
.L_963:
        /*00b8*/ 	.byte	0x04, 0x17
        /*00ba*/ 	.short	(.L_965 - .L_964)
.L_964:
        /*00bc*/ 	.word	0x00000000
        /*00c0*/ 	.short	0x0008
        /*00c2*/ 	.short	0x0040
        /*00c4*/ 	.byte	0x00, 0xf5, 0x21, 0x00


	//----- nvinfo : EIATTR_KPARAM_INFO
	.align		4
.L_965:
        /*00c8*/ 	.byte	0x04, 0x17
        /*00ca*/ 	.short	(.L_967 - .L_966)
.L_966:
        /*00cc*/ 	.word	0x00000000
        /*00d0*/ 	.short	0x0007
        /*00d2*/ 	.short	0x0038
        /*00d4*/ 	.byte	0x00, 0xf5, 0x21, 0x00


	//----- nvinfo : EIATTR_KPARAM_INFO
	.align		4
.L_967:
        /*00d8*/ 	.byte	0x04, 0x17
        /*00da*/ 	.short	(.L_969 - .L_968)
.L_968:
        /*00dc*/ 	.word	0x00000000
        /*00e0*/ 	.short	0x0006
        /*00e2*/ 	.short	0x0030
        /*00e4*/ 	.byte	0x00, 0xf5, 0x21, 0x00


	//----- nvinfo : EIATTR_KPARAM_INFO
	.align		4
.L_969:
        /*00e8*/ 	.byte	0x04, 0x17
        /*00ea*/ 	.short	(.L_971 - .L_970)
.L_970:
        /*00ec*/ 	.word	0x00000000
        /*00f0*/ 	.short	0x0005
        /*00f2*/ 	.short	0x0028
        /*00f4*/ 	.byte	0x00, 0xf5, 0x21, 0x00


	//----- nvinfo : EIATTR_KPARAM_INFO
	.align		4
.L_971:
        /*00f8*/ 	.byte	0x04, 0x17
        /*00fa*/ 	.short	(.L_973 - .L_972)
.L_972:
        /*00fc*/ 	.word	0x00000000
        /*0100*/ 	.short	0x0004
        /*0102*/ 	.short	0x0020
        /*0104*/ 	.byte	0x00, 0xf5, 0x21, 0x00


	//----- nvinfo : EIATTR_KPARAM_INFO
	.align		4
.L_973:
        /*0108*/ 	.byte	0x04, 0x17
        /*010a*/ 	.short	(.L_975 - .L_974)
.L_974:
        /*010c*/ 	.word	0x00000000
        /*0110*/ 	.short	0x0003
        /*0112*/ 	.short	0x0018
        /*0114*/ 	.byte	0x00, 0xf5, 0x21, 0x00


	//----- nvinfo : EIATTR_KPARAM_INFO
	.align		4
.L_975:
        /*0118*/ 	.byte	0x04, 0x17
        /*011a*/ 	.short	(.L_977 - .L_976)
.L_976:
        /*011c*/ 	.word	0x00000000
        /*0120*/ 	.short	0x0002
        /*0122*/ 	.short	0x0010
        /*0124*/ 	.byte	0x00, 0xf5, 0x21, 0x00


	//----- nvinfo : EIATTR_KPARAM_INFO
	.align		4
.L_977:
        /*0128*/ 	.byte	0x04, 0x17
        /*012a*/ 	.short	(.L_979 - .L_978)
.L_978:
        /*012c*/ 	.word	0x00000000
        /*0130*/ 	.short	0x0001
        /*0132*/ 	.short	0x0008
        /*0134*/ 	.byte	0x00, 0xf5, 0x21, 0x00


	//----- nvinfo : EIATTR_KPARAM_INFO
	.align		4
.L_979:
        /*0138*/ 	.byte	0x04, 0x17
        /*013a*/ 	.short	(.L_981 - .L_980)
.L_980:
        /*013c*/ 	.word	0x00000000
        /*0140*/ 	.short	0x0000
        /*0142*/ 	.short	0x0000
        /*0144*/ 	.byte	0x00, 0xf5, 0x21, 0x00


	//----- nvinfo : EIATTR_SPARSE_MMA_MASK
	.align		4
.L_981:
        /*0148*/ 	.byte	0x03, 0x50
        /*014a*/ 	.short	0x0000


	//----- nvinfo : EIATTR_MAXREG_COUNT
	.align		4
        /*014c*/ 	.byte	0x03, 0x1b
        /*014e*/ 	.short	0x00ff


	//----- nvinfo : EIATTR_MERCURY_ISA_VERSION
	.align		4
        /*0150*/ 	.byte	0x03, 0x5f
        /*0152*/ 	.short	0x0101


	//----- nvinfo : EIATTR_VRC_CTA_INIT_COUNT
	.align		4
        /*0154*/ 	.byte	0x02, 0x4a
	.zero		1
	.zero		1


	//----- nvinfo : EIATTR_EXIT_INSTR_OFFSETS
	.align		4
        /*0158*/ 	.byte	0x04, 0x1c
        /*015a*/ 	.short	(.L_983 - .L_982)


	//   ....[0]....
.L_982:
        /*015c*/ 	.word	0x000007b0


	//----- nvinfo : EIATTR_CBANK_PARAM_SIZE
	.align		4
.L_983:
        /*0160*/ 	.byte	0x03, 0x19
        /*0162*/ 	.short	0x00a0


	//----- nvinfo : EIATTR_PARAM_CBANK
	.align		4
        /*0164*/ 	.byte	0x04, 0x0a
        /*0166*/ 	.short	(.L_985 - .L_984)
	.align		4
.L_984:
        /*0168*/ 	.word	index@(.nv.constant0._Z9kernel_92PfS_S_S_S_S_S_S_S_S_S_S_S_S_S_S_S_S_S_S_)
        /*016c*/ 	.short	0x0380
        /*016e*/ 	.short	0x00a0


	//----- nvinfo : EIATTR_SW_WAR
	.align		4
.L_985:
        /*0170*/ 	.byte	0x04, 0x36
        /*0172*/ 	.short	(.L_987 - .L_986)
.L_986:
        /*0174*/ 	.word	0x00000008
.L_987:


//--------------------- .nv.info._Z9kernel_91PfS_S_S_S_S_S_S_S_S_S_S_S_S_S_S_S_S_S_S_ --------------------------
	.section	.nv.info._Z9kernel_91PfS_S_S_S_S_S_S_S_S_S_S_S_S_S_S_S_S_S_S_,"",@"SHT_CUDA_INFO"
	.sectionflags	@""
	.align	4


	//----- nvinfo : EIATTR_CUDA_API_VERSION
	.align		4
        /*0000*/ 	.byte	0x04, 0x37
        /*0002*/ 	.short	(.L_989 - .L_988)
.L_988:
        /*0004*/ 	.word	0x00000082


	//----- nvinfo : EIATTR_KPARAM_INFO
	.align		4
.L_989:
        /*0008*/ 	.byte	0x04, 0x17
        /*000a*/ 	.short	(.L_991 - .L_990)
.L_990:
        /*000c*/ 	.word	0x00000000
        /*0010*/ 	.short	0x0013
        /*0012*/ 	.short	0x0098
        /*0014*/ 	.byte	0x00, 0xf5, 0x21, 0x00


	//----- nvinfo : EIATTR_KPARAM_INFO
	.align		4
.L_991:
        /*0018*/ 	.byte	0x04, 0x17
        /*001a*/ 	.short	(.L_993 - .L_992)
.L_992:
        /*001c*/ 	.word	0x00000000
        /*0020*/ 	.short	0x0012
        /*0022*/ 	.short	0x0090
        /*0024*/ 	.byte	0x00, 0xf5, 0x21, 0x00


	//----- nvinfo : EIATTR_KPARAM_INFO
	.align		4
.L_993:
        /*0028*/ 	.byte	0x04, 0x17
        /*002a*/ 	.short	(.L_995 - .L_994)
.L_994:
        /*002c*/ 	.word	0x00000000
        /*0030*/ 	.short	0x0011
        /*0032*/ 	.short	0x0088
        /*0034*/ 	.byte	0x00, 0xf5, 0x21, 0x00


	//----- nvinfo : EIATTR_KPARAM_INFO
	.align		4
.L_995:
        /*0038*/ 	.byte	0x04, 0x17
        /*003a*/ 	.short	(.L_997 - .L_996)
.L_996:
        /*003c*/ 	.word	0x00000000
        /*0040*/ 	.short	0x0010
        /*0042*/ 	.short	0x0080
        /*0044*/ 	.byte	0x00, 0xf5, 0x21, 0x00


	//----- nvinfo : EIATTR_KPARAM_INFO
	.align		4
.L_997:
        /*0048*/ 	.byte	0x04, 0x17
        /*004a*/ 	.short	(.L_999 - .L_998)
.L_998:
        /*004c*/ 	.word	0x00000000
        /*0050*/ 	.short	0x000f
        /*0052*/ 	.short	0x0078
        /*0054*/ 	.byte	0x00, 0xf5, 0x21, 0x00


	//----- nvinfo : EIATTR_KPARAM_INFO
	.align		4
.L_999:
        /*0058*/ 	.byte	0x04, 0x17
        /*005a*/ 	.short	(.L_1001 - .L_1000)
.L_1000:
        /*005c*/ 	.word	0x00000000
        /*0060*/ 	.short	0x000e
        /*0062*/ 	.short	0x0070
        /*0064*/ 	.byte	0x00, 0xf5, 0x21, 0x00


	//----- nvinfo : EIATTR_KPARAM_INFO
	.align		4
.L_1001:
        /*0068*/ 	.byte	0x04, 0x17
        /*006a*/ 	.short	(.L_1003 - .L_1002)
.L_1002:
        /*006c*/ 	.word	0x00000000
        /*0070*/ 	.short	0x000d
        /*0072*/ 	.short	0x0068
        /*0074*/ 	.byte	0x00, 0xf5, 0x21, 0x00


	//----- nvinfo : EIATTR_KPARAM_INFO
	.align		4
.L_1003:
        /*0078*/ 	.byte	0x04, 0x17
        /*007a*/ 	.short	(.L_1005 - .L_1004)
.L_1004:
        /*007c*/ 	.word	0x00000000
        /*0080*/ 	.short	0x000c
        /*0082*/ 	.short	0x0060
        /*0084*/ 	.byte	0x00, 0xf5, 0x21, 0x00


	//----- nvinfo : EIATTR_KPARAM_INFO
	.align		4
.L_1005:
        /*0088*/ 	.byte	0x04, 0x17
        /*008a*/ 	.short	(.L_1007 - .L_1006)
.L_1006:
        /*008c*/ 	.word	0x00000000
        /*0090*/ 	.short	0x000b
        /*0092*/ 	.short	0x0058
        /*0094*/ 	.byte	0x00, 0xf5, 0x21, 0x00


	//----- nvinfo : EIATTR_KPARAM_INFO
	.align		4
.L_1007:
        /*0098*/ 	.byte	0x04, 0x17
        /*009a*/ 	.short	(.L_1009 - .L_1008)
.L_1008:
        /*009c*/ 	.word	0x00000000
        /*00a0*/ 	.short	0x000a
        /*00a2*/ 	.short	0x0050
        /*00a4*/ 	.byte	0x00, 0xf5, 0x21, 0x00


	//----- nvinfo : EIATTR_KPARAM_INFO
	.align		4
.L_1009:
        /*00a8*/ 	.byte	0x04, 0x17
        /*00aa*/ 	.short	(.L_1011 - .L_1010)
.L_1010:
        /*00ac*/ 	.word	0x00000000
        /*00b0*/ 	.short	0x0009
        /*00b2*/ 	.short	0x0048
        /*00b4*/ 	.byte	0x00, 0xf5, 0x21, 0x00


	//----- nvinfo : EIATTR_KPARAM_INFO
	.align		4
.L_1011:
        /*00b8*/ 	.byte	0x04, 0x17
        /*00ba*/ 	.short	(.L_1013 - .L_1012)
.L_1012:
        /*00bc*/ 	.word	0x00000000
        /*00c0*/ 	.short	0x0008
        /*00c2*/ 	.short	0x0040
        /*00c4*/ 	.byte	0x00, 0xf5, 0x21, 0x00


	//----- nvinfo : EIATTR_KPARAM_INFO
	.align		4
.L_1013:
        /*00c8*/ 	.byte	0x04, 0x17
        /*00ca*/ 	.short	(.L_1015 - .L_1014)
.L_1014:
        /*00cc*/ 	.word	0x00000000
        /*00d0*/ 	.short	0x0007
        /*00d2*/ 	.short	0x0038
        /*00d4*/ 	.byte	0x00, 0xf5, 0x21, 0x00


	//----- nvinfo : EIATTR_KPARAM_INFO
	.align		4
.L_1015:
        /*00d8*/ 	.byte	0x04, 0x17
        /*00da*/ 	.short	(.L_1017 - .L_1016)
.L_1016:
        /*00dc*/ 	.word	0x00000000
        /*00e0*/ 	.short	0x0006
        /*00e2*/ 	.short	0x0030
        /*00e4*/ 	.byte	0x00, 0xf5, 0x21, 0x00


	//----- nvinfo : EIATTR_KPARAM_INFO
	.align		4
.L_1017:
        /*00e8*/ 	.byte	0x04, 0x17
        /*00ea*/ 	.short	(.L_1019 - .L_1018)
.L_1018:
        /*00ec*/ 	.word	0x00000000
        /*00f0*/ 	.short	0x0005
        /*00f2*/ 	.short	0x0028
        /*00f4*/ 	.byte	0x00, 0xf5, 0x21, 0x00


	//----- nvinfo : EIATTR_KPARAM_INFO
	.align		4
.L_1019:
        /*00f8*/ 	.byte	0x04, 0x17
        /*00fa*/ 	.short	(.L_1021 - .L_1020)
.L_1020:
        /*00fc*/ 	.word	0x00000000
        /*0100*/ 	.short	0x0004
        /*0102*/ 	.short	0x0020
        /*0104*/ 	.byte	0x00, 0xf5, 0x21, 0x00


	//----- nvinfo : EIATTR_KPARAM_INFO
	.align		4
.L_1021:
        /*0108*/ 	.byte	0x04, 0x17
        /*010a*/ 	.short	(.L_1023 - .L_1022)
.L_1022:
        /*010c*/ 	.word	0x00000000
        /*0110*/ 	.short	0x0003
        /*0112*/ 	.short	0x0018
        /*0114*/ 	.byte	0x00, 0xf5, 0x21, 0x00


	//----- nvinfo : EIATTR_KPARAM_INFO
	.align		4
.L_1023:
        /*0118*/ 	.byte	0x04, 0x17
        /*011a*/ 	.short	(.L_1025 - .L_1024)
.L_1024:
        /*011c*/ 	.word	0x00000000
        /*0120*/ 	.short	0x0002
        /*0122*/ 	.short	0x0010
        /*0124*/ 	.byte	0x00, 0xf5, 0x21, 0x00


	//----- nvinfo : EIATTR_KPARAM_INFO
	.align		4
.L_1025:
        /*0128*/ 	.byte	0x04, 0x17
        /*012a*/ 	.short	(.L_1027 - .L_1026)
.L_1026:
        /*012c*/ 	.word	0x00000000
        /*0130*/ 	.short	0x0001
        /*0132*/ 	.short	0x0008
        /*0134*/ 	.byte	0x00, 0xf5, 0x21, 0x00


	//----- nvinfo : EIATTR_KPARAM_INFO
	.align		4
.L_1027:
        /*0138*/ 	.byte	0x04, 0x17
        /*013a*/ 	.short	(.L_1029 - .L_1028)
.L_1028:
        /*013c*/ 	.word	0x00000000
        /*0140*/ 	.short	0x0000
        /*0142*/ 	.short	0x0000
        /*0144*/ 	.byte	0x00, 0xf5, 0x21, 0x00


	//----- nvinfo : EIATTR_SPARSE_MMA_MASK
	.align		4
.L_1029:
        /*0148*/ 	.byte	0x03, 0x50
        /*014a*/ 	.short	0x0000


	//----- nvinfo : EIATTR_MAXREG_COUNT
	.align		4
        /*014c*/ 	.byte	0x03, 0x1b
        /*014e*/ 	.short	0x00ff


	//----- nvinfo : EIATTR_MERCURY_ISA_VERSION
	.align		4
        /*0150*/ 	.byte	0x03, 0x5f
        /*0152*/ 	.short	0x0101


	//----- nvinfo : EIATTR_UNUSED_LOAD_BYTE_OFFSET
	.align		4
        /*0154*/ 	.byte	0x04, 0x44
        /*0156*/ 	.short	(.L_1031 - .L_1030)


	//   ....[0]....
.L_1030:
        /*0158*/ 	.word	0x00000430
        /*015c*/ 	.word	0x0000fff0


	//----- nvinfo : EIATTR_VRC_CTA_INIT_COUNT
	.align		4
.L_1031:
        /*0160*/ 	.byte	0x02, 0x4a
	.zero		1
	.zero		1


	//----- nvinfo : EIATTR_EXIT_INSTR_OFFSETS
	.align		4
        /*0164*/ 	.byte	0x04, 0x1c
        /*0166*/ 	.short	(.L_1033 - .L_1032)


	//   ....[0]....
.L_1032:
        /*0168*/ 	.word	0x00000790


	//----- nvinfo : EIATTR_CBANK_PARAM_SIZE
	.align		4
.L_1033:
        /*016c*/ 	.byte	0x03, 0x19
        /*016e*/ 	.short	0x00a0


	//----- nvinfo : EIATTR_PARAM_CBANK
	.align		4
        /*0170*/ 	.byte	0x04, 0x0a
        /*0172*/ 	.short	(.L_1035 - .L_1034)
	.align		4
.L_1034:
        /*0174*/ 	.word	index@(.nv.constant0._Z9kernel_91PfS_S_S_S_S_S_S_S_S_S_S_S_S_S_S_S_S_S_S_)
        /*0178*/ 	.short	0x0380
        /*017a*/ 	.short	0x00a0


	//----- nvinfo : EIATTR_SW_WAR
	.align		4
.L_1035:
        /*017c*/ 	.byte	0x04, 0x36
        /*017e*/ 	.short	(.L_1037 - .L_1036)
.L_1036:
        /*0180*/ 	.word	0x00000008
.L_1037:


//--------------------- .nv.info._Z9kernel_90PfS_S_S_S_S_S_S_S_S_S_S_S_S_S_S_S_S_S_S_ --------------------------
	.section	.nv.info._Z9kernel_90PfS_S_S_S_S_S_S_S_S_S_S_S_S_S_S_S_S_S_S_,"",@"SHT_CUDA_INFO"
	.sectionflags	@""
	.align	4


	//----- nvinfo : EIATTR_CUDA_API_VERSION
	.align		4
        /*0000*/ 	.byte	0x04, 0x37
        /*0002*/ 	.short	(.L_1039 - .L_1038)
.L_1038:
        /*0004*/ 	.word	0x00000082


	//----- nvinfo : EIATTR_KPARAM_INFO
	.align		4
.L_1039:
        /*0008*/ 	.byte	0x04, 0x17
        /*000a*/ 	.short	(.L_1041 - .L_1040)
.L_1040:
        /*000c*/ 	.word	0x00000000
        /*0010*/ 	.short	0x0013
        /*0012*/ 	.short	0x0098
        /*0014*/ 	.byte	0x00, 0xf5, 0x21, 0x00


	//----- nvinfo : EIATTR_KPARAM_INFO
	.align		4
.L_1041:
        /*0018*/ 	.byte	0x04, 0x17
        /*001a*/ 	.short	(.L_1043 - .L_1042)
.L_1042:
        /*001c*/ 	.word	0x00000000
        /*0020*/ 	.short	0x0012
        /*0022*/ 	.short	0x0090
        /*0024*/ 	.byte	0x00, 0xf5, 0x21, 0x00


	//----- nvinfo : EIATTR_KPARAM_INFO
	.align		4
.L_1043:
        /*0028*/ 	.byte	0x04, 0x17
        /*002a*/ 	.short	(.L_1045 - .L_1044)
.L_1044:
        /*002c*/ 	.word	0x00000000
        /*0030*/ 	.short	0x0011
        /*0032*/ 	.short	0x0088
        /*0034*/ 	.byte	0x00, 0xf5, 0x21, 0x00


	//----- nvinfo : EIATTR_KPARAM_INFO
	.align		4
.L_1045:
        /*0038*/ 	.byte	0x04, 0x17
        /*003a*/ 	.short	(.L_1047 - .L_1046)
.L_1046:
        /*003c*/ 	.word	0x00000000
        /*0040*/ 	.short	0x0010
        /*0042*/ 	.short	0x0080
        /*0044*/ 	.byte	0x00, 0xf5, 0x21, 0x00


	//----- nvinfo : EIATTR_KPARAM_INFO
	.align		4
.L_1047:
        /*0048*/ 	.byte	0x04, 0x17
        /*004a*/ 	.short	(.L_1049 - .L_1048)
.L_1048:
        /*004c*/ 	.word	0x00000000
        /*0050*/ 	.short	0x000f
        /*0052*/ 	.short	0x0078
        /*0054*/ 	.byte	0x00, 0xf5, 0x21, 0x00


	//----- nvinfo : EIATTR_KPARAM_INFO
	.align		4
.L_1049:
        /*0058*/ 	.byte	0x04, 0x17
        /*005a*/ 	.short	(.L_1051 - .L_1050)
.L_1050:
        /*005c*/ 	.word	0x00000000
        /*0060*/ 	.short	0x000e
        /*0062*/ 	.short	0x0070
        /*0064*/ 	.byte	0x00, 0xf5, 0x21, 0x00


	//----- nvinfo : EIATTR_KPARAM_INFO
	.align		4
.L_1051:
        /*0068*/ 	.byte	0x04, 0x17
        /*006a*/ 	.short	(.L_1053 - .L_1052)
.L_1052:
        /*006c*/ 	.word	0x00000000
        /*0070*/ 	.short	0x000d
        /*0072*/ 	.short	0x0068
        /*0074*/ 	.byte	0x00, 0xf5, 0x21, 0x00


	//----- nvinfo : EIATTR_KPARAM_INFO
	.align		4
.L_1053:
        /*0078*/ 	.byte	0x04, 0x17
        /*007a*/ 	.short	(.L_1055 - .L_1054)
.L_1054:
        /*007c*/ 	.word	0x00000000
        /*0080*/ 	.short	0x000c
        /*0082*/ 	.short	0x0060
        /*0084*/ 	.byte	0x00, 0xf5, 0x21, 0x00


	//----- nvinfo : EIATTR_KPARAM_INFO
	.align		4
.L_1055:
        /*0088*/ 	.byte	0x04, 0x17
        /*008a*/ 	.short	(.L_1057 - .L_1056)
.L_1056:
        /*008c*/ 	.word	0x00000000
        /*0090*/ 	.short	0x000b
        /*0092*/ 	.short	0x0058
        /*0094*/ 	.byte	0x00, 0xf5, 0x21, 0x00


	//----- nvinfo : EIATTR_KPARAM_INFO
	.align		4
.L_1057:
        /*0098*/ 	.byte	0x04, 0x17
        /*009a*/ 	.short	(.L_1059 - .L_1058)
.L_1058:
        /*009c*/ 	.word	0x00000000
        /*00a0*/ 	.short	0x000a
        /*00a2*/ 	.short	0x0050
        /*00a4*/ 	.byte	0x00, 0xf5, 0x21, 0x00


	//----- nvinfo : EIATTR_KPARAM_INFO
	.align		4
.L_1059:
        /*00a8*/ 	.byte	0x04, 0x17
        /*00aa*/ 	.short	(.L_1061 - .L_1060)
.L_1060:
        /*00ac*/ 	.word	0x00000000
        /*00b0*/ 	.short	0x0009
        /*00b2*/ 	.short	0x0048
        /*00b4*/ 	.byte	0x00, 0xf5, 0x21, 0x00


	//----- nvinfo : EIATTR_KPARAM_INFO
	.align		4
.L_1061:
        /*00b8*/ 	.byte	0x04, 0x17
        /*00ba*/ 	.short	(.L_1063 - .L_1062)
.L_1062:
        /*00bc*/ 	.word	0x00000000
        /*00c0*/ 	.short	0x0008
        /*00c2*/ 	.short	0x0040
        /*00c4*/ 	.byte	0x00, 0xf5, 0x21, 0x00


	//----- nvinfo : EIATTR_KPARAM_INFO
	.align		4
.L_1063:
        /*00c8*/ 	.byte	0x04, 0x17
        /*00ca*/ 	.short	(.L_1065 - .L_1064)
.L_1064:
        /*00cc*/ 	.word	0x00000000
        /*00d0*/ 	.short	0x0007
        /*00d2*/ 	.short	0x0038
        /*00d4*/ 	.byte	0x00, 0xf5, 0x21, 0x00


	//----- nvinfo : EIATTR_KPARAM_INFO
	.align		4
.L_1065:
        /*00d8*/ 	.byte	0x04, 0x17
        /*00da*/ 	.short	(.L_1067 - .L_1066)
.L_1066:
        /*00dc*/ 	.word	0x00000000
        /*00e0*/ 	.short	0x0006
        /*00e2*/ 	.short	0x0030
        /*00e4*/ 	.byte	0x00, 0xf5, 0x21, 0x00


	//----- nvinfo : EIATTR_KPARAM_INFO
	.align		4
.L_1067:
        /*00e8*/ 	.byte	0x04, 0x17
        /*00ea*/ 	.short	(.L_1069 - .L_1068)
.L_1068:
        /*00ec*/ 	.word	0x00000000
        /*00f0*/ 	.short	0x0005
        /*00f2*/ 	.short	0x0028
        /*00f4*/ 	.byte	0x00, 0xf5, 0x21, 0x00


	//----- nvinfo : EIATTR_KPARAM_INFO
	.align		4
.L_1069:
        /*00f8*/ 	.byte	0x04, 0x17
        /*00fa*/ 	.short	(.L_1071 - .L_1070)
.L_1070:
        /*00fc*/ 	.word	0x00000000
        /*0100*/ 	.short	0x0004
        /*0102*/ 	.short	0x0020
        /*0104*/ 	.byte	0x00, 0xf5, 0x21, 0x00


	//----- nvinfo : EIATTR_KPARAM_INFO
	.align		4
.L_1071:
        /*0108*/ 	.byte	0x04, 0x17
        /*010a*/ 	.short	(.L_1073 - .L_1072)
.L_1072:
        /*010c*/ 	.word	0x00000000
        /*0110*/ 	.short	0x0003
        /*0112*/ 	.short	0x0018
        /*0114*/ 	.byte	0x00, 0xf5, 0x21, 0x00


	//----- nvinfo : EIATTR_KPARAM_INFO
	.align		4
.L_1073:
        /*0118*/ 	.byte	0x04, 0x17
        /*011a*/ 	.short	(.L_1075 - .L_1074)
.L_1074:
        /*011c*/ 	.word	0x00000000
        /*0120*/ 	.short	0x0002
        /*0122*/ 	.short	0x0010
        /*0124*/ 	.byte	0x00, 0xf5, 0x21, 0x00


	//----- nvinfo : EIATTR_KPARAM_INFO
	.align		4
.L_1075:
        /*0128*/ 	.byte	0x04, 0x17
        /*012a*/ 	.short	(.L_1077 - .L_1076)
.L_1076:
        /*012c*/ 	.word	0x00000000
        /*0130*/ 	.short	0x0001
        /*0132*/ 	.short	0x0008
        /*0134*/ 	.byte	0x00, 0xf5, 0x21, 0x00


	//----- nvinfo : EIATTR_KPARAM_INFO
	.align		4
.L_1077:
        /*0138*/ 	.byte	0x04, 0x17
        /*013a*/ 	.short	(.L_1079 - .L_1078)
.L_1078:
        /*013c*/ 	.word	0x00000000
        /*0140*/ 	.short	0x0000
        /*0142*/ 	.short	0x0000
        /*0144*/ 	.byte	0x00, 0xf5, 0x21, 0x00


	//----- nvinfo : EIATTR_SPARSE_MMA_MASK
	.align		4
.L_1079:
        /*0148*/ 	.byte	0x03, 0x50
        /*014a*/ 	.short	0x0000


	//----- nvinfo : EIATTR_MAXREG_COUNT
	.align		4
        /*014c*/ 	.byte	0x03, 0x1b
        /*014e*/ 	.short	0x00ff


	//----- nvinfo : EIATTR_MERCURY_ISA_VERSION
	.align		4
        /*0150*/ 	.byte	0x03, 0x5f
        /*0152*/ 	.short	0x0101


	//----- nvinfo : EIATTR_VRC_CTA_INIT_COUNT
	.align		4
        /*0154*/ 	.byte	0x02, 0x4a
	.zero		1
	.zero		1


	//----- nvinfo : EIATTR_EXIT_INSTR_OFFSETS
	.align		4
        /*0158*/ 	.byte	0x04, 0x1c
        /*015a*/ 	.short	(.L_1081 - .L_1080)


	//   ....[0]....
.L_1080:
        /*015c*/ 	.word	0x000007b0


	//----- nvinfo : EIATTR_CBANK_PARAM_SIZE
	.align		4
.L_1081:
        /*0160*/ 	.byte	0x03, 0x19
        /*0162*/ 	.short	0x00a0


	//----- nvinfo : EIATTR_PARAM_CBANK
	.align		4
        /*0164*/ 	.byte	0x04, 0x0a
        /*0166*/ 	.short	(.L_1083 - .L_1082)
	.align		4
.L_1082:
        /*0168*/ 	.word	index@(.nv.constant0._Z9kernel_90PfS_S_S_S_S_S_S_S_S_S_S_S_S_S_S_S_S_S_S_)
        /*016c*/ 	.short	0x0380
        /*016e*/ 	.short	0x00a0


	//----- nvinfo : EIATTR_SW_WAR
	.align		4
.L_1083:
        /*0170*/ 	.byte	0x04, 0x36
        /*0172*/ 	.short	(.L_1085 - .L_1084)
.L_1084:
        /*0174*/ 	.word	0x00000008
.L_1085:


//--------------------- .nv.info._Z9kernel_89PfS_S_S_S_S_S_S_S_S_S_S_S_S_S_S_S_S_S_S_ --------------------------
	.section	.nv.info._Z9kernel_89PfS_S_S_S_S_S_S_S_S_S_S_S_S_S_S_S_S_S_S_,"",@"SHT_CUDA_INFO"
	.sectionflags	@""
	.align	4


	//----- nvinfo : EIATTR_CUDA_API_VERSION
	.align		4
        /*0000*/ 	.byte	0x04, 0x37
        /*0002*/ 	.short	(.L_1087 - .L_1086)
.L_1086:
        /*0004*/ 	.word	0x00000082


	//----- nvinfo : EIATTR_KPARAM_INFO
	.align		4
.L_1087:
        /*0008*/ 	.byte	0x04, 0x17
        /*000a*/ 	.short	(.L_1089 - .L_1088)
.L_1088:
        /*000c*/ 	.word	0x00000000
        /*0010*/ 	.short	0x0013
        /*0012*/ 	.short	0x0098
        /*0014*/ 	.byte	0x00, 0xf5, 0x21, 0x00


	//----- nvinfo : EIATTR_KPARAM_INFO
	.align		4
.L_1089:
        /*0018*/ 	.byte	0x04, 0x17
        /*001a*/ 	.short	(.L_1091 - .L_1090)
.L_1090:
        /*001c*/ 	.word	0x00000000
        /*0020*/ 	.short	0x0012
        /*0022*/ 	.short	0x0090
        /*0024*/ 	.byte	0x00, 0xf5, 0x21, 0x00


	//----- nvinfo : EIATTR_KPARAM_INFO
	.align		4
.L_1091:
        /*0028*/ 	.byte	0x04, 0x17
        /*002a*/ 	.short	(.L_1093 - .L_1092)
.L_1092:
        /*002c*/ 	.word	0x00000000
        /*0030*/ 	.short	0x0011
        /*0032*/ 	.short	0x0088
        /*0034*/ 	.byte	0x00, 0xf5, 0x21, 0x00


	//----- nvinfo : EIATTR_KPARAM_INFO
	.align		4
.L_1093:
        /*0038*/ 	.byte	0x04, 0x17
        /*003a*/ 	.short	(.L_1095 - .L_1094)
.L_1094:
        /*003c*/ 	.word	0x00000000
        /*0040*/ 	.short	0x0010
        /*0042*/ 	.short	0x0080
        /*0044*/ 	.byte	0x00, 0xf5, 0x21, 0x00


	//----- nvinfo : EIATTR_KPARAM_INFO
	.align		4
.L_1095:
        /*0048*/ 	.byte	0x04, 0x17
        /*004a*/ 	.short	(.L_1097 - .L_1096)
.L_1096:
        /*004c*/ 	.word	0x00000000
        /*0050*/ 	.short	0x000f
        /*0052*/ 	.short	0x0078
        /*0054*/ 	.byte	0x00, 0xf5, 0x21, 0x00


	//----- nvinfo : EIATTR_KPARAM_INFO
	.align		4
.L_1097:
        /*0058*/ 	.byte	0x04, 0x17
        /*005a*/ 	.short	(.L_1099 - .L_1098)
.L_1098:
        /*005c*/ 	.word	0x00000000
        /*0060*/ 	.short	0x000e
        /*0062*/ 	.short	0x0070
        /*0064*/ 	.byte	0x00, 0xf5, 0x21, 0x00


	//----- nvinfo : EIATTR_KPARAM_INFO
	.align		4
.L_1099:
        /*0068*/ 	.byte	0x04, 0x17
        /*006a*/ 	.short	(.L_1101 - .L_1100)
.L_1100:
        /*006c*/ 	.word	0x00000000
        /*0070*/ 	.short	0x000d
        /*0072*/ 	.short	0x0068
        /*0074*/ 	.byte	0x00, 0xf5, 0x21, 0x00


	//----- nvinfo : EIATTR_KPARAM_INFO
	.align		4
.L_1101:
        /*0078*/ 	.byte	0x04, 0x17
        /*007a*/ 	.short	(.L_1103 - .L_1102)
.L_1102:
        /*007c*/ 	.word	0x00000000
        /*0080*/ 	.short	0x000c
        /*0082*/ 	.short	0x0060
        /*0084*/ 	.byte	0x00, 0xf5, 0x21, 0x00


	//----- nvinfo : EIATTR_KPARAM_INFO
	.align		4
.L_1103:
        /*0088*/ 	.byte	0x04, 0x17
        /*008a*/ 	.short	(.L_1105 - .L_1104)
.L_1104:
        /*008c*/ 	.word	0x00000000
        /*0090*/ 	.short	0x000b
        /*0092*/ 	.short	0x0058
        /*0094*/ 	.byte	0x00, 0xf5, 0x21, 0x00


	//----- nvinfo : EIATTR_KPARAM_INFO
	.align		4
.L_1105:
        /*0098*/ 	.byte	0x04, 0x17
        /*009a*/ 	.short	(.L_1107 - .L_1106)
.L_1106:
        /*009c*/ 	.word	0x00000000
        /*00a0*/ 	.short	0x000a
        /*00a2*/ 	.short	0x0050
        /*00a4*/ 	.byte	0x00, 0xf5, 0x21, 0x00


	//----- nvinfo : EIATTR_KPARAM_INFO
	.align		4
.L_1107:
        /*00a8*/ 	.byte	0x04, 0x17
        /*00aa*/ 	.short	(.L_1109 - .L_1108)
.L_1108:
        /*00ac*/ 	.word	0x00000000
        /*00b0*/ 	.short	0x0009
        /*00b2*/ 	.short	0x0048
        /*00b4*/ 	.byte	0x00, 0xf5, 0x21, 0x00


	//----- nvinfo : EIATTR_KPARAM_INFO
	.align		4
.L_1109:
        /*00b8*/ 	.byte	0x04, 0x17
        /*00ba*/ 	.short	(.L_1111 - .L_1110)
.L_1110:
        /*00bc*/ 	.word	0x00000000
        /*00c0*/ 	.short	0x0008
        /*00c2*/ 	.short	0x0040
        /*00c4*/ 	.byte	0x00, 0xf5, 0x21, 0x00


	//----- nvinfo : EIATTR_KPARAM_INFO
	.align		4
.L_1111:
        /*00c8*/ 	.byte	0x04, 0x17
        /*00ca*/ 	.short	(.L_1113 - .L_1112)
.L_1112:
        /*00cc*/ 	.word	0x00000000
        /*00d0*/ 	.short	0x0007
        /*00d2*/ 	.short	0x0038
        /*00d4*/ 	.byte	0x00, 0xf5, 0x21, 0x00


	//----- nvinfo : EIATTR_KPARAM_INFO
	.align		4
.L_1113:
        /*00d8*/ 	.byte	0x04, 0x17
        /*00da*/ 	.short	(.L_1115 - .L_1114)
.L_1114:
        /*00dc*/ 	.word	0x00000000
        /*00e0*/ 	.short	0x0006
        /*00e2*/ 	.short	0x0030
        /*00e4*/ 	.byte	0x00, 0xf5, 0x21, 0x00


	//----- nvinfo : EIATTR_KPARAM_INFO
	.align		4
.L_1115:
        /*00e8*/ 	.byte	0x04, 0x17
        /*00ea*/ 	.short	(.L_1117 - .L_1116)
.L_1116:
        /*00ec*/ 	.word	0x00000000
        /*00f0*/ 	.short	0x0005
        /*00f2*/ 	.short	0x0028
        /*00f4*/ 	.byte	0x00, 0xf5, 0x21, 0x00


	//----- nvinfo : EIATTR_KPARAM_INFO
	.align		4
.L_1117:
        /*00f8*/ 	.byte	0x04, 0x17
        /*00fa*/ 	.short	(.L_1119 - .L_1118)
.L_1118:
        /*00fc*/ 	.word	0x00000000
        /*0100*/ 	.short	0x0004
        /*0102*/ 	.short	0x0020
        /*0104*/ 	.byte	0x00, 0xf5, 0x21, 0x00


	//----- nvinfo : EIATTR_KPARAM_INFO
	.align		4
.L_1119:
        /*0108*/ 	.byte	0x04, 0x17
        /*010a*/ 	.short	(.L_1121 - .L_1120)
.L_1120:
        /*010c*/ 	.word	0x00000000
        /*0110*/ 	.short	0x0003
        /*0112*/ 	.short	0x0018
        /*0114*/ 	.byte	0x00, 0xf5, 0x21, 0x00


	//----- nvinfo : EIATTR_KPARAM_INFO
	.align		4
.L_1121:
        /*0118*/ 	.byte	0x04, 0x17
        /*011a*/ 	.short	(.L_1123 - .L_1122)
.L_1122:
        /*011c*/ 	.word	0x00000000
        /*0120*/ 	.short	0x0002
        /*0122*/ 	.short	0x0010
        /*0124*/ 	.byte	0x00, 0xf5, 0x21, 0x00


	//----- nvinfo : EIATTR_KPARAM_INFO
	.align		4
.L_1123:
        /*0128*/ 	.byte	0x04, 0x17
        /*012a*/ 	.short	(.L_1125 - .L_1124)
.L_1124:
        /*012c*/ 	.word	0x00000000
        /*0130*/ 	.short	0x0001
        /*0132*/ 	.short	0x0008
        /*0134*/ 	.byte	0x00, 0xf5, 0x21, 0x00


	//----- nvinfo : EIATTR_KPARAM_INFO
	.align		4
.L_1125:
        /*0138*/ 	.byte	0x04, 0x17
        /*013a*/ 	.short	(.L_1127 - .L_1126)
.L_1126:
        /*013c*/ 	.word	0x00000000
        /*0140*/ 	.short	0x0000
        /*0142*/ 	.short	0x0000
        /*0144*/ 	.byte	0x00, 0xf5, 0x21, 0x00


	//----- nvinfo : EIATTR_SPARSE_MMA_MASK
	.align		4
.L_1127:
        /*0148*/ 	.byte	0x03, 0x50
        /*014a*/ 	.short	0x0000


	//----- nvinfo : EIATTR_MAXREG_COUNT
	.align		4
        /*014c*/ 	.byte	0x03, 0x1b
        /*014e*/ 	.short	0x00ff


	//----- nvinfo : EIATTR_MERCURY_ISA_VERSION
	.align		4
        /*0150*/ 	.byte	0x03, 0x5f
        /*0152*/ 	.short	0x0101


	//----- nvinfo : EIATTR_UNUSED_LOAD_BYTE_OFFSET
	.align		4
        /*0154*/ 	.byte	0x04, 0x44
        /*0156*/ 	.short	(.L_1129 - .L_1128)


	//   ....[0]....
.L_1128:
        /*0158*/ 	.word	0x00000490
        /*015c*/ 	.word	0x0000f0ff


	//----- nvinfo : EIATTR_VRC_CTA_INIT_COUNT
	.align		4
.L_1129:
        /*0160*/ 	.byte	0x02, 0x4a
	.zero		1
	.zero		1


	//----- nvinfo : EIATTR_EXIT_INSTR_OFFSETS
	.align		4
        /*0164*/ 	.byte	0x04, 0x1c
        /*0166*/ 	.short	(.L_1131 - .L_1130)


	//   ....[0]....
.L_1130:
        /*0168*/ 	.word	0x000007b0


	//----- nvinfo : EIATTR_CBANK_PARAM_SIZE
	.align		4
.L_1131:
        /*016c*/ 	.byte	0x03, 0x19
        /*016e*/ 	.short	0x00a0


	//----- nvinfo : EIATTR_PARAM_CBANK
	.align		4
        /*0170*/ 	.byte	0x04, 0x0a
        /*0172*/ 	.short	(.L_1133 - .L_1132)
	.align		4
.L_1132:
        /*0174*/ 	.word	index@(.nv.constant0._Z9kernel_89PfS_S_S_S_S_S_S_S_S_S_S_S_S_S_S_S_S_S_S_)
        /*0178*/ 	.short	0x0380
        /*017a*/ 	.short	0x00a0


	//----- nvinfo : EIATTR_SW_WAR
	.align		4
.L_1133:
        /*017c*/ 	.byte	0x04, 0x36
        /*017e*/ 	.short	(.L_1135 - .L_1134)
.L_1134:
        /*0180*/ 	.word	0x00000008
.L_1135:


//--------------------- .nv.info._Z9kernel_88PfS_S_S_S_S_S_S_S_S_S_S_S_S_S_S_S_S_S_S_ --------------------------
	.section	.nv.info._Z9kernel_88PfS_S_S_S_S_S_S_S_S_S_S_S_S_S_S_S_S_S_S_,"",@"SHT_CUDA_INFO"
	.sectionflags	@""
	.align	4


	//----- nvinfo : EIATTR_CUDA_API_VERSION
	.align		4
        /*0000*/ 	.byte	0x04, 0x37
        /*0002*/ 	.short	(.L_1137 - .L_1136)
.L_1136:
        /*0004*/ 	.word	0x00000082


	//----- nvinfo : EIATTR_KPARAM_INFO
	.align		4
.L_1137:
        /*0008*/ 	.byte	0x04, 0x17
        /*000a*/ 	.short	(.L_1139 - .L_1138)
.L_1138:
        /*000c*/ 	.word	0x00000000
        /*0010*/ 	.short	0x0013
        /*0012*/ 	.short	0x0098
        /*0014*/ 	.byte	0x00, 0xf5, 0x21, 0x00


	//----- nvinfo : EIATTR_KPARAM_INFO
	.align		4
.L_1139:
        /*0018*/ 	.byte	0x04, 0x17
        /*001a*/ 	.short	(.L_1141 - .L_1140)
.L_1140:
        /*001c*/ 	.word	0x00000000
        /*0020*/ 	.short	0x0012
        /*0022*/ 	.short	0x0090
        /*0024*/ 	.byte	0x00, 0xf5, 0x21, 0x00


	//----- nvinfo : EIATTR_KPARAM_INFO
	.align		4
.L_1141:
        /*0028*/ 	.byte	0x04, 0x17
        /*002a*/ 	.short	(.L_1143 - .L_1142)
.L_1142:
        /*002c*/ 	.word	0x00000000
        /*0030*/ 	.short	0x0011
        /*0032*/ 	.short	0x0088
        /*0034*/ 	.byte	0x00, 0xf5, 0x21, 0x00


	//----- nvinfo : EIATTR_KPARAM_INFO
	.align		4
.L_1143:
        /*0038*/ 	.byte	0x04, 0x17
        /*003a*/ 	.short	(.L_1145 - .L_1144)
.L_1144:
        /*003c*/ 	.word	0x00000000
        /*0040*/ 	.short	0x0010
        /*0042*/ 	.short	0x0080
        /*0044*/ 	.byte	0x00, 0xf5, 0x21, 0x00


	//----- nvinfo : EIATTR_KPARAM_INFO
	.align		4
.L_1145:
        /*0048*/ 	.byte	0x04, 0x17
        /*004a*/ 	.short	(.L_1147 - .L_1146)
.L_1146:
        /*004c*/ 	.word	0x00000000
        /*0050*/ 	.short	0x000f
        /*0052*/ 	.short	0x0078
        /*0054*/ 	.byte	0x00, 0xf5, 0x21, 0x00


	//----- nvinfo : EIATTR_KPARAM_INFO
	.align		4
.L_1147:
        /*0058*/ 	.byte	0x04, 0x17
        /*005a*/ 	.short	(.L_1149 - .L_1148)
.L_1148:
        /*005c*/ 	.word	0x00000000
        /*0060*/ 	.short	0x000e
        /*0062*/ 	.short	0x0070
        /*0064*/ 	.byte	0x00, 0xf5, 0x21, 0x00


	//----- nvinfo : EIATTR_KPARAM_INFO
	.align		4
.L_1149:
        /*0068*/ 	.byte	0x04, 0x17
        /*006a*/ 	.short	(.L_1151 - .L_1150)
.L_1150:
        /*006c*/ 	.word	0x00000000
        /*0070*/ 	.short	0x000d
        /*0072*/ 	.short	0x0068
        /*0074*/ 	.byte	0x00, 0xf5, 0x21, 0x00


	//----- nvinfo : EIATTR_KPARAM_INFO
	.align		4
.L_1151:
        /*0078*/ 	.byte	0x04, 0x17
        /*007a*/ 	.short	(.L_1153 - .L_1152)
.L_1152:
        /*007c*/ 	.word	0x00000000
        /*0080*/ 	.short	0x000c
        /*0082*/ 	.short	0x0060
        /*0084*/ 	.byte	0x00, 0xf5, 0x21, 0x00


	//----- nvinfo : EIATTR_KPARAM_INFO
	.align		4
.L_1153:
        /*0088*/ 	.byte	0x04, 0x17
        /*008a*/ 	.short	(.L_1155 - .L_1154)
.L_1154:
        /*008c*/ 	.word	0x00000000
        /*0090*/ 	.short	0x000b
        /*0092*/ 	.short	0x0058
        /*0094*/ 	.byte	0x00, 0xf5, 0x21, 0x00


	//----- nvinfo : EIATTR_KPARAM_INFO
	.align		4
.L_1155:
        /*0098*/ 	.byte	0x04, 0x17
        /*009a*/ 	.short	(.L_1157 - .L_1156)
.L_1156:
        /*009c*/ 	.word	0x00000000
        /*00a0*/ 	.short	0x000a
        /*00a2*/ 	.short	0x0050
        /*00a4*/ 	.byte	0x00, 0xf5, 0x21, 0x00


	//----- nvinfo : EIATTR_KPARAM_INFO
	.align		4
.L_1157:
        /*00a8*/ 	.byte	0x04, 0x17
        /*00aa*/ 	.short	(.L_1159 - .L_1158)
.L_1158:
        /*00ac*/ 	.word	0x00000000
        /*00b0*/ 	.short	0x0009
        /*00b2*/ 	.short	0x0048
        /*00b4*/ 	.byte	0x00, 0xf5, 0x21, 0x00


	//----- nvinfo : EIATTR_KPARAM_INFO
	.align		4
.L_1159:
        /*00b8*/ 	.byte	0x04, 0x17
        /*00ba*/ 	.short	(.L_1161 - .L_1160)
.L_1160:
        /*00bc*/ 	.word	0x00000000
        /*00c0*/ 	.short	0x0008
        /*00c2*/ 	.short	0x0040
        /*00c4*/ 	.byte	0x00, 0xf5, 0x21, 0x00


	//----- nvinfo : EIATTR_KPARAM_INFO
	.align		4
.L_1161:
        /*00c8*/ 	.byte	0x04, 0x17
        /*00ca*/ 	.short	(.L_1163 - .L_1162)
.L_1162:
        /*00cc*/ 	.word	0x00000000
        /*00d0*/ 	.short	0x0007
        /*00d2*/ 	.short	0x0038
        /*00d4*/ 	.byte	0x00, 0xf5, 0x21, 0x00


	//----- nvinfo : EIATTR_KPARAM_INFO
	.align		4
.L_1163:
        /*00d8*/ 	.byte	0x04, 0x17
        /*00da*/ 	.short	(.L_1165 - .L_1164)
.L_1164:
        /*00dc*/ 	.word	0x00000000
        /*00e0*/ 	.short	0x0006
        /*00e2*/ 	.short	0x0030
        /*00e4*/ 	.byte	0x00, 0xf5, 0x21, 0x00


	//----- nvinfo : EIATTR_KPARAM_INFO
	.align		4
.L_1165:
        /*00e8*/ 	.byte	0x04, 0x17
        /*00ea*/ 	.short	(.L_1167 - .L_1166)
.L_1166:
        /*00ec*/ 	.word	0x00000000
        /*00f0*/ 	.short	0x0005
        /*00f2*/ 	.short	0x0028
        /*00f4*/ 	.byte	0x00, 0xf5, 0x21, 0x00


	//----- nvinfo : EIATTR_KPARAM_INFO
	.align		4
.L_1167:
        /*00f8*/ 	.byte	0x04, 0x17
        /*00fa*/ 	.short	(.L_1169 - .L_1168)
.L_1168:
        /*00fc*/ 	.word	0x00000000
        /*0100*/ 	.short	0x0004
        /*0102*/ 	.short	0x0020
        /*0104*/ 	.byte	0x00, 0xf5, 0x21, 0x00


	//----- nvinfo : EIATTR_KPARAM_INFO
	.align		4
.L_1169:
        /*0108*/ 	.byte	0x04, 0x17
        /*010a*/ 	.short	(.L_1171 - .L_1170)
.L_1170:
        /*010c*/ 	.word	0x00000000
        /*0110*/ 	.short	0x0003
        /*0112*/ 	.short	0x0018
        /*0114*/ 	.byte	0x00, 0xf5, 0x21, 0x00


	//----- nvinfo : EIATTR_KPARAM_INFO
	.align		4
.L_1171:
        /*0118*/ 	.byte	0x04, 0x17
        /*011a*/ 	.short	(.L_1173 - .L_1172)
.L_1172:
        /*011c*/ 	.word	0x00000000
        /*0120*/ 	.short	0x0002
        /*0122*/ 	.short	0x0010
        /*0124*/ 	.byte	0x00, 0xf5, 0x21, 0x00


	//----- nvinfo : EIATTR_KPARAM_INFO
	.align		4
.L_1173:
        /*0128*/ 	.byte	0x04, 0x17
        /*012a*/ 	.short	(.L_1175 - .L_1174)
.L_1174:
        /*012c*/ 	.word	0x00000000
        /*0130*/ 	.short	0x0001
        /*0132*/ 	.short	0x0008
        /*0134*/ 	.byte	0x00, 0xf5, 0x21, 0x00


	//----- nvinfo : EIATTR_KPARAM_INFO
	.align		4
.L_1175:
        /*0138*/ 	.byte	0x04, 0x17
        /*013a*/ 	.short	(.L_1177 - .L_1176)
.L_1176:
        /*013c*/ 	.word	0x00000000
        /*0140*/ 	.short	0x0000
        /*0142*/ 	.short	0x0000
        /*0144*/ 	.byte	0x00, 0xf5, 0x21, 0x00


	//----- nvinfo : EIATTR_SPARSE_MMA_MASK
	.align		4
.L_1177:
        /*0148*/ 	.byte	0x03, 0x50
        /*014a*/ 	.short	0x0000


	//----- nvinfo : EIATTR_MAXREG_COUNT
	.align		4
        /*014c*/ 	.byte	0x03, 0x1b
        /*014e*/ 	.short	0x00ff


	//----- nvinfo : EIATTR_MERCURY_ISA_VERSION
	.align		4
        /*0150*/ 	.byte	0x03, 0x5f
        /*0152*/ 	.short	0x0101


	//----- nvinfo : EIATTR_VRC_CTA_INIT_COUNT
	.align		4
        /*0154*/ 	.byte	0x02, 0x4a
	.zero		1
	.zero		1


	//----- nvinfo : EIATTR_EXIT_INSTR_OFFSETS
	.align		4
        /*0158*/ 	.byte	0x04, 0x1c
        /*015a*/ 	.short	(.L_1179 - .L_1178)


	//   ....[0]....
.L_1178:
        /*015c*/ 	.word	0x000007c0


	//----- nvinfo : EIATTR_CBANK_PARAM_SIZE
	.align		4
.L_1179:
        /*0160*/ 	.byte	0x03, 0x19
        /*0162*/ 	.short	0x00a0


	//----- nvinfo : EIATTR_PARAM_CBANK
	.align		4
        /*0164*/ 	.byte	0x04, 0x0a
        /*0166*/ 	.short	(.L_1181 - .L_1180)
	.align		4
.L_1180:
        /*0168*/ 	.word	index@(.nv.constant0._Z9kernel_88PfS_S_S_S_S_S_S_S_S_S_S_S_S_S_S_S_S_S_S_)
        /*016c*/ 	.short	0x0380
        /*016e*/ 	.short	0x00a0


	//----- nvinfo : EIATTR_SW_WAR
	.align		4
.L_1181:
        /*0170*/ 	.byte	0x04, 0x36
        /*0172*/ 	.short	(.L_1183 - .L_1182)
.L_1182:
        /*0174*/ 	.word	0x00000008
.L_1183:


//--------------------- .nv.info._Z9kernel_87PfS_S_S_S_S_S_S_S_S_S_S_S_S_S_S_S_S_S_S_ --------------------------
	.section	.nv.info._Z9kernel_87PfS_S_S_S_S_S_S_S_S_S_S_S_S_S_S_S_S_S_S_,"",@"SHT_CUDA_INFO"
	.sectionflags	@""
	.align	4


	//----- nvinfo : EIATTR_CUDA_API_VERSION
	.align		4
        /*0000*/ 	.byte	0x04, 0x37
        /*0002*/ 	.short	(.L_1185 - .L_1184)
.L_1184:
        /*0004*/ 	.word	0x00000082


	//----- nvinfo : EIATTR_KPARAM_INFO
	.align		4
.L_1185:
        /*0008*/ 	.byte	0x04, 0x17
        /*000a*/ 	.short	(.L_1187 - .L_1186)
.L_1186:
        /*000c*/ 	.word	0x00000000
        /*0010*/ 	.short	0x0013
        /*0012*/ 	.short	0x0098
        /*0014*/ 	.byte	0x00, 0xf5, 0x21, 0x00


	//----- nvinfo : EIATTR_KPARAM_INFO
	.align		4
.L_1187:
        /*0018*/ 	.byte	0x04, 0x17
        /*001a*/ 	.short	(.L_1189 - .L_1188)
.L_1188:
        /*001c*/ 	.word	0x00000000
        /*0020*/ 	.short	0x0012
        /*0022*/ 	.short	0x0090
        /*0024*/ 	.byte	0x00, 0xf5, 0x21, 0x00


	//----- nvinfo : EIATTR_KPARAM_INFO
	.align		4
.L_1189:
        /*0028*/ 	.byte	0x04, 0x17
        /*002a*/ 	.short	(.L_1191 - .L_1190)
.L_1190:
        /*002c*/ 	.word	0x00000000
        /*0030*/ 	.short	0x0011
        /*0032*/ 	.short	0x0088
        /*0034*/ 	.byte	0x00, 0xf5, 0x21, 0x00


	//----- nvinfo : EIATTR_KPARAM_INFO
	.align		4
.L_1191:
        /*0038*/ 	.byte	0x04, 0x17
        /*003a*/ 	.short	(.L_1193 - .L_1192)
.L_1192:
        /*003c*/ 	.word	0x00000000
        /*0040*/ 	.short	0x0010
        /*0042*/ 	.short	0x0080
        /*0044*/ 	.byte	0x00, 0xf5, 0x21, 0x00


	//----- nvinfo : EIATTR_KPARAM_INFO
	.align		4
.L_1193:
        /*0048*/ 	.byte	0x04, 0x17
        /*004a*/ 	.short	(.L_1195 - .L_1194)
.L_1194:
        /*004c*/ 	.word	0x00000000
        /*0050*/ 	.short	0x000f
        /*0052*/ 	.short	0x0078
        /*0054*/ 	.byte	0x00, 0xf5, 0x21, 0x00


	//----- nvinfo : EIATTR_KPARAM_INFO
	.align		4
.L_1195:
        /*0058*/ 	.byte	0x04, 0x17
        /*005a*/ 	.short	(.L_1197 - .L_1196)
.L_1196:
        /*005c*/ 	.word	0x00000000
        /*0060*/ 	.short	0x000e
        /*0062*/ 	.short	0x0070
        /*0064*/ 	.byte	0x00, 0xf5, 0x21, 0x00


	//----- nvinfo : EIATTR_KPARAM_INFO
	.align		4
.L_1197:
        /*0068*/ 	.byte	0x04, 0x17
        /*006a*/ 	.short	(.L_1199 - .L_1198)
.L_1198:
        /*006c*/ 	.word	0x00000000
        /*0070*/ 	.short	0x000d
        /*0072*/ 	.short	0x0068
        /*0074*/ 	.byte	0x00, 0xf5, 0x21, 0x00


	//----- nvinfo : EIATTR_KPARAM_INFO
	.align		4
.L_1199:
        /*0078*/ 	.byte	0x04, 0x17
        /*007a*/ 	.short	(.L_1201 - .L_1200)
.L_1200:
        /*007c*/ 	.word	0x00000000
        /*0080*/ 	.short	0x000c
        /*0082*/ 	.short	0x0060
        /*0084*/ 	.byte	0x00, 0xf5, 0x21, 0x00


	//----- nvinfo : EIATTR_KPARAM_INFO
	.align		4
.L_1201:
        /*0088*/ 	.byte	0x04, 0x17
        /*008a*/ 	.short	(.L_1203 - .L_1202)
.L_1202:
        /*008c*/ 	.word	0x00000000
        /*0090*/ 	.short	0x000b
        /*0092*/ 	.short	0x0058
        /*0094*/ 	.byte	0x00, 0xf5, 0x21, 0x00


	//----- nvinfo : EIATTR_KPARAM_INFO
	.align		4
.L_1203:
        /*0098*/ 	.byte	0x04, 0x17
        /*009a*/ 	.short	(.L_1205 - .L_1204)
.L_1204:
        /*009c*/ 	.word	0x00000000
        /*00a0*/ 	.short	0x000a
        /*00a2*/ 	.short	0x0050
        /*00a4*/ 	.byte	0x00, 0xf5, 0x21, 0x00


	//----- nvinfo : EIATTR_KPARAM_INFO
	.align		4
.L_1205:
        /*00a8*/ 	.byte	0x04, 0x17
        /*00aa*/ 	.short	(.L_1207 - .L_1206)
.L_1206:
        /*00ac*/ 	.word	0x00000000
        /*00b0*/ 	.short	0x0009
        /*00b2*/ 	.short	0x0048
        /*00b4*/ 	.byte	0x00, 0xf5, 0x21, 0x00


	//----- nvinfo : EIATTR_KPARAM_INFO
	.align		4
.L_1207:
        /*00b8*/ 	.byte	0x04, 0x17
        /*00ba*/ 	.short	(.L_1209 - .L_1208)
.L_1208:
        /*00bc*/ 	.word	0x00000000
        /*00c0*/ 	.short	0x0008
        /*00c2*/ 	.short	0x0040
        /*00c4*/ 	.byte	0x00, 0xf5, 0x21, 0x00


	//----- nvinfo : EIATTR_KPARAM_INFO
	.align		4
.L_1209:
        /*00c8*/ 	.byte	0x04, 0x17
        /*00ca*/ 	.short	(.L_1211 - .L_1210)
.L_1210:
        /*00cc*/ 	.word	0x00000000
        /*00d0*/ 	.short	0x0007
        /*00d2*/ 	.short	0x0038
        /*00d4*/ 	.byte	0x00, 0xf5, 0x21, 0x00


	//----- nvinfo : EIATTR_KPARAM_INFO
	.align		4
.L_1211:
        /*00d8*/ 	.byte	0x04, 0x17
        /*00da*/ 	.short	(.L_1213 - .L_1212)
.L_1212:
        /*00dc*/ 	.word	0x00000000
        /*00e0*/ 	.short	0x0006
        /*00e2*/ 	.short	0x0030
        /*00e4*/ 	.byte	0x00, 0xf5, 0x21, 0x00


	//----- nvinfo : EIATTR_KPARAM_INFO
	.align		4
.L_1213:
        /*00e8*/ 	.byte	0x04, 0x17
        /*00ea*/ 	.short	(.L_1215 - .L_1214)
.L_1214:
        /*00ec*/ 	.word	0x00000000
        /*00f0*/ 	.short	0x0005
        /*00f2*/ 	.short	0x0028
        /*00f4*/ 	.byte	0x00, 0xf5, 0x21, 0x00


	//----- nvinfo : EIATTR_KPARAM_INFO
	.align		4
.L_1215:
        /*00f8*/ 	.byte	0x04, 0x17
        /*00fa*/ 	.short	(.L_1217 - .L_1216)
.L_1216:
        /*00fc*/ 	.word	0x00000000
        /*0100*/ 	.short	0x0004
        /*0102*/ 	.short	0x0020
        /*0104*/ 	.byte	0x00, 0xf5, 0x21, 0x00


	//----- nvinfo : EIATTR_KPARAM_INFO
	.align		4
.L_1217:
        /*0108*/ 	.byte	0x04, 0x17
        /*010a*/ 	.short	(.L_1219 - .L_1218)
.L_1218:
        /*010c*/ 	.word	0x00000000
        /*0110*/ 	.short	0x0003
        /*0112*/ 	.short	0x0018
        /*0114*/ 	.byte	0x00, 0xf5, 0x21, 0x00


	//----- nvinfo : EIATTR_KPARAM_INFO
	.align		4
.L_1219:
        /*0118*/ 	.byte	0x04, 0x17
        /*011a*/ 	.short	(.L_1221 - .L_1220)
.L_1220:
        /*011c*/ 	.word	0x00000000
        /*0120*/ 	.short	0x0002
        /*0122*/ 	.short	0x0010
        /*0124*/ 	.byte	0x00, 0xf5, 0x21, 0x00


	//----- nvinfo : EIATTR_KPARAM_INFO
	.align		4
.L_1221:
        /*0128*/ 	.byte	0x04, 0x17
        /*012a*/ 	.short	(.L_1223 - .L_1222)
.L_1222:
        /*012c*/ 	.word	0x00000000
        /*0130*/ 	.short	0x0001
        /*0132*/ 	.short	0x0008
        /*0134*/ 	.byte	0x00, 0xf5, 0x21, 0x00


	//----- nvinfo : EIATTR_KPARAM_INFO
	.align		4
.L_1223:
        /*0138*/ 	.byte	0x04, 0x17
        /*013a*/ 	.short	(.L_1225 - .L_1224)
.L_1224:
        /*013c*/ 	.word	0x00000000
        /*0140*/ 	.short	0x0000
        /*0142*/ 	.short	0x0000
        /*0144*/ 	.byte	0x00, 0xf5, 0x21, 0x00


	//----- nvinfo : EIATTR_SPARSE_MMA_MASK
	.align		4
.L_1225:
        /*0148*/ 	.byte	0x03, 0x50
        /*014a*/ 	.short	0x0000


	//----- nvinfo : EIATTR_MAXREG_COUNT
	.align		4
        /*014c*/ 	.byte	0x03, 0x1b
        /*014e*/ 	.short	0x00ff


	//----- nvinfo : EIATTR_MERCURY_ISA_VERSION
	.align		4
        /*0150*/ 	.byte	0x03, 0x5f
        /*0152*/ 	.short	0x0101


	//----- nvinfo : EIATTR_VRC_CTA_INIT_COUNT
	.align		4
        /*0154*/ 	.byte	0x02, 0x4a
	.zero		1
	.zero		1


	//----- nvinfo : EIATTR_EXIT_INSTR_OFFSETS
	.align		4
        /*0158*/ 	.byte	0x04, 0x1c
        /*015a*/ 	.short	(.L_1227 - .L_1226)


	//   ....[0]....
.L_1226:
        /*015c*/ 	.word	0x000007b0


	//----- nvinfo : EIATTR_CBANK_PARAM_SIZE
	.align		4
.L_1227:
        /*0160*/ 	.byte	0x03, 0x19
        /*0162*/ 	.short	0x00a0


	//----- nvinfo : EIATTR_PARAM_CBANK
	.align		4
        /*0164*/ 	.byte	0x04, 0x0a
        /*0166*/ 	.short	(.L_1229 - .L_1228)
	.align		4
.L_1228:
        /*0168*/ 	.word	index@(.nv.constant0._Z9kernel_87PfS_S_S_S_S_S_S_S_S_S_S_S_S_S_S_S_S_S_S_)
        /*016c*/ 	.short	0x0380
        /*016e*/ 	.short	0x00a0


	//----- nvinfo : EIATTR_SW_WAR
	.align		4
.L_1229:
        /*0170*/ 	.byte	0x04, 0x36
        /*0172*/ 	.short	(.L_1231 - .L_1230)
.L_1230:
        /*0174*/ 	.word	0x00000008
.L_1231:


//--------------------- .nv.info._Z9kernel_86PfS_S_S_S_S_S_S_S_S_S_S_S_S_S_S_S_S_S_S_ --------------------------
	.section	.nv.info._Z9kernel_86PfS_S_S_S_S_S_S_S_S_S_S_S_S_S_S_S_S_S_S_,"",@"SHT_CUDA_INFO"
	.sectionflags	@""
	.align	4


	//----- nvinfo : EIATTR_CUDA_API_VERSION
	.align		4
        /*0000*/ 	.byte	0x04, 0x37
        /*0002*/ 	.short	(.L_1233 - .L_1232)
.L_1232:
        /*0004*/ 	.word	0x00000082


	//----- nvinfo : EIATTR_KPARAM_INFO
	.align		4
.L_1233:
        /*0008*/ 	.byte	0x04, 0x17
        /*000a*/ 	.short	(.L_1235 - .L_1234)
.L_1234:
        /*000c*/ 	.word	0x00000000
        /*0010*/ 	.short	0x0013
        /*0012*/ 	.short	0x0098
        /*0014*/ 	.byte	0x00, 0xf5, 0x21, 0x00


	//----- nvinfo : EIATTR_KPARAM_INFO
	.align		4
.L_1235:
        /*0018*/ 	.byte	0x04, 0x17
        /*001a*/ 	.short	(.L_1237 - .L_1236)
.L_1236:
        /*001c*/ 	.word	0x00000000
        /*0020*/ 	.short	0x0012
        /*0022*/ 	.short	0x0090
        /*0024*/ 	.byte	0x00, 0xf5, 0x21, 0x00


	//----- nvinfo : EIATTR_KPARAM_INFO
	.align		4
.L_1237:
        /*0028*/ 	.byte	0x04, 0x17
        /*002a*/ 	.short	(.L_1239 - .L_1238)
.L_1238:
        /*002c*/ 	.word	0x00000000
        /*0030*/ 	.short	0x0011
        /*0032*/ 	.short	0x0088
        /*0034*/ 	.byte	0x00, 0xf5, 0x21, 0x00


	//----- nvinfo : EIATTR_KPARAM_INFO
	.align		4
.L_1239:
        /*0038*/ 	.byte	0x04, 0x17
        /*003a*/ 	.short	(.L_1241 - .L_1240)
.L_1240:
        /*003c*/ 	.word	0x00000000
        /*0040*/ 	.short	0x0010
        /*0042*/ 	.short	0x0080
        /*0044*/ 	.byte	0x00, 0xf5, 0x21, 0x00


	//----- nvinfo : EIATTR_KPARAM_INFO
	.align		4
.L_1241:
        /*0048*/ 	.byte	0x04, 0x17
        /*004a*/ 	.short	(.L_1243 - .L_1242)
.L_1242:
        /*004c*/ 	.word	0x00000000
        /*0050*/ 	.short	0x000f
        /*0052*/ 	.short	0x0078
        /*0054*/ 	.byte	0x00, 0xf5, 0x21, 0x00


	//----- nvinfo : EIATTR_KPARAM_INFO
	.align		4
.L_1243:
        /*0058*/ 	.byte	0x04, 0x17
        /*005a*/ 	.short	(.L_1245 - .L_1244)
.L_1244:
        /*005c*/ 	.word	0x00000000
        /*0060*/ 	.short	0x000e
        /*0062*/ 	.short	0x0070
        /*0064*/ 	.byte	0x00, 0xf5, 0x21, 0x00


	//----- nvinfo : EIATTR_KPARAM_INFO
	.align		4
.L_1245:
        /*0068*/ 	.byte	0x04, 0x17
        /*006a*/ 	.short	(.L_1247 - .L_1246)
.L_1246:
        /*006c*/ 	.word	0x00000000
        /*0070*/ 	.short	0x000d
        /*0072*/ 	.short	0x0068
        /*0074*/ 	.byte	0x00, 0xf5, 0x21, 0x00


	//----- nvinfo : EIATTR_KPARAM_INFO
	.align		4
.L_1247:
        /*0078*/ 	.byte	0x04, 0x17
        /*007a*/ 	.short	(.L_1249 - .L_1248)
.L_1248:
        /*007c*/ 	.word	0x00000000
        /*0080*/ 	.short	0x000c
        /*0082*/ 	.short	0x0060
        /*0084*/ 	.byte	0x00, 0xf5, 0x21, 0x00


	//----- nvinfo : EIATTR_KPARAM_INFO
	.align		4
.L_1249:
        /*0088*/ 	.byte	0x04, 0x17
        /*008a*/ 	.short	(.L_1251 - .L_1250)
.L_1250:
        /*008c*/ 	.word	0x00000000
        /*0090*/ 	.short	0x000b
        /*0092*/ 	.short	0x0058
        /*0094*/ 	.byte	0x00, 0xf5, 0x21, 0x00


	//----- nvinfo : EIATTR_KPARAM_INFO
	.align		4
.L_1251:
        /*0098*/ 	.byte	0x04, 0x17
        /*009a*/ 	.short	(.L_1253 - .L_1252)
.L_1252:
        /*009c*/ 	.word	0x00000000
        /*00a0*/ 	.short	0x000a
        /*00a2*/ 	.short	0x0050
        /*00a4*/ 	.byte	0x00, 0xf5, 0x21, 0x00


	//----- nvinfo : EIATTR_KPARAM_INFO
	.align		4
.L_1253:
        /*00a8*/ 	.byte	0x04, 0x17
        /*00aa*/ 	.short	(.L_1255 - .L_1254)
.L_1254:
        /*00ac*/ 	.word	0x00000000
        /*00b0*/ 	.short	0x0009
        /*00b2*/ 	.short	0x0048
        /*00b4*/ 	.byte	0x00, 0xf5, 0x21, 0x00


	//----- nvinfo : EIATTR_KPARAM_INFO
	.align		4
.L_1255:
        /*00b8*/ 	.byte	0x04, 0x17
        /*00ba*/ 	.short	(.L_1257 - .L_1256)
.L_1256:
        /*00bc*/ 	.word	0x00000000
        /*00c0*/ 	.short	0x0008
        /*00c2*/ 	.short	0x0040
        /*00c4*/ 	.byte	0x00, 0xf5, 0x21, 0x00


	//----- nvinfo : EIATTR_KPARAM_INFO
	.align		4
.L_1257:
        /*00c8*/ 	.byte	0x04, 0x17
        /*00ca*/ 	.short	(.L_1259 - .L_1258)
.L_1258:
        /*00cc*/ 	.word	0x00000000
        /*00d0*/ 	.short	0x0007
        /*00d2*/ 	.short	0x0038
        /*00d4*/ 	.byte	0x00, 0xf5, 0x21, 0x00


	//----- nvinfo : EIATTR_KPARAM_INFO
	.align		4
.L_1259:
        /*00d8*/ 	.byte	0x04, 0x17
        /*00da*/ 	.short	(.L_1261 - .L_1260)
.L_1260:
        /*00dc*/ 	.word	0x00000000
        /*00e0*/ 	.short	0x0006
        /*00e2*/ 	.short	0x0030
        /*00e4*/ 	.byte	0x00, 0xf5, 0x21, 0x00


	//----- nvinfo : EIATTR_KPARAM_INFO
	.align		4
.L_1261:
        /*00e8*/ 	.byte	0x04, 0x17
        /*00ea*/ 	.short	(.L_1263 - .L_1262)
.L_1262:
        /*00ec*/ 	.word	0x00000000
        /*00f0*/ 	.short	0x0005
        /*00f2*/ 	.short	0x0028
        /*00f4*/ 	.byte	0x00, 0xf5, 0x21, 0x00


	//----- nvinfo : EIATTR_KPARAM_INFO
	.align		4
.L_1263:
        /*00f8*/ 	.byte	0x04, 0x17
        /*00fa*/ 	.short	(.L_1265 - .L_1264)
.L_1264:
        /*00fc*/ 	.word	0x00000000
        /*0100*/ 	.short	0x0004
        /*0102*/ 	.short	0x0020
        /*0104*/ 	.byte	0x00, 0xf5, 0x21, 0x00


	//----- nvinfo : EIATTR_KPARAM_INFO
	.align		4
.L_1265:
        /*0108*/ 	.byte	0x04, 0x17
        /*010a*/ 	.short	(.L_1267 - .L_1266)
.L_1266:
        /*010c*/ 	.word	0x00000000
        /*0110*/ 	.short	0x0003
        /*0112*/ 	.short	0x0018
        /*0114*/ 	.byte	0x00, 0xf5, 0x21, 0x00


	//----- nvinfo : EIATTR_KPARAM_INFO
	.align		4
.L_1267:
        /*0118*/ 	.byte	0x04, 0x17
        /*011a*/ 	.short	(.L_1269 - .L_1268)
.L_1268:
        /*011c*/ 	.word	0x00000000
        /*0120*/ 	.short	0x0002
        /*0122*/ 	.short	0x0010
        /*0124*/ 	.byte	0x00, 0xf5, 0x21, 0x00


	//----- nvinfo : EIATTR_KPARAM_INFO
	.align		4
.L_1269:
        /*0128*/ 	.byte	0x04, 0x17
        /*012a*/ 	.short	(.L_1271 - .L_1270)
.L_1270:
        /*012c*/ 	.word	0x00000000
        /*0130*/ 	.short	0x0001
        /*0132*/ 	.short	0x0008
        /*0134*/ 	.byte	0x00, 0xf5, 0x21, 0x00


	//----- nvinfo : EIATTR_KPARAM_INFO
	.align		4
.L_1271:
        /*0138*/ 	.byte	0x04, 0x17
        /*013a*/ 	.short	(.L_1273 - .L_1272)
.L_1272:
        /*013c*/ 	.word	0x00000000
        /*0140*/ 	.short	0x0000
        /*0142*/ 	.short	0x0000
        /*0144*/ 	.byte	0x00, 0xf5, 0x21, 0x00


	//----- nvinfo : EIATTR_SPARSE_MMA_MASK
	.align		4
.L_1273:
        /*0148*/ 	.byte	0x03, 0x50
        /*014a*/ 	.short	0x0000


	//----- nvinfo : EIATTR_MAXREG_COUNT
	.align		4
        /*014c*/ 	.byte	0x03, 0x1b
        /*014e*/ 	.short	0x00ff


	//----- nvinfo : EIATTR_MERCURY_ISA_VERSION
	.align		4
        /*0150*/ 	.byte	0x03, 0x5f
        /*0152*/ 	.short	0x0101


	//----- nvinfo : EIATTR_UNUSED_LOAD_BYTE_OFFSET
	.align		4
        /*0154*/ 	.byte	0x04, 0x44
        /*0156*/ 	.short	(.L_1275 - .L_1274)


	//   ....[0]....
.L_1274:
        /*0158*/ 	.word	0x00000580
        /*015c*/ 	.word	0x0000fff0


	//----- nvinfo : EIATTR_VRC_CTA_INIT_COUNT
	.align		4
.L_1275:
        /*0160*/ 	.byte	0x02, 0x4a
	.zero		1
	.zero		1


	//----- nvinfo : EIATTR_EXIT_INSTR_OFFSETS
	.align		4
        /*0164*/ 	.byte	0x04, 0x1c
        /*0166*/ 	.short	(.L_1277 - .L_1276)


	//   ....[0]....
.L_1276:
        /*0168*/ 	.word	0x000007b0


	//----- nvinfo : EIATTR_CBANK_PARAM_SIZE
	.align		4
.L_1277:
        /*016c*/ 	.byte	0x03, 0x19
        /*016e*/ 	.short	0x00a0


	//----- nvinfo : EIATTR_PARAM_CBANK
	.align		4
        /*0170*/ 	.byte	0x04, 0x0a
        /*0172*/ 	.short	(.L_1279 - .L_1278)
	.align		4
.L_1278:
        /*0174*/ 	.word	index@(.nv.constant0._Z9kernel_86PfS_S_S_S_S_S_S_S_S_S_S_S_S_S_S_S_S_S_S_)
        /*0178*/ 	.short	0x0380
        /*017a*/ 	.short	0x00a0


	//----- nvinfo : EIATTR_SW_WAR
	.align		4
.L_1279:
        /*017c*/ 	.byte	0x04, 0x36
        /*017e*/ 	.short	(.L_1281 - .L_1280)
.L_1280:
        /*0180*/ 	.word	0x00000008
.L_1281:


//--------------------- .nv.info._Z9kernel_85PfS_S_S_S_S_S_S_S_S_S_S_S_S_S_S_S_S_S_S_ --------------------------
	.section	.nv.info._Z9kernel_85PfS_S_S_S_S_S_S_S_S_S_S_S_S_S_S_S_S_S_S_,"",@"SHT_CUDA_INFO"
	.sectionflags	@""
	.align	4


	//----- nvinfo : EIATTR_CUDA_API_VERSION
	.align		4
        /*0000*/ 	.byte	0x04, 0x37
        /*0002*/ 	.short	(.L_1283 - .L_1282)
.L_1282:
        /*0004*/ 	.word	0x00000082


	//----- nvinfo : EIATTR_KPARAM_INFO
	.align		4
.L_1283:
        /*0008*/ 	.byte	0x04, 0x17
        /*000a*/ 	.short	(.L_1285 - .L_1284)
.L_1284:
        /*000c*/ 	.word	0x00000000
        /*0010*/ 	.short	0x0013
        /*0012*/ 	.short	0x0098
        /*0014*/ 	.byte	0x00, 0xf5, 0x21, 0x00


	//----- nvinfo : EIATTR_KPARAM_INFO
	.align		4
.L_1285:
        /*0018*/ 	.byte	0x04, 0x17
        /*001a*/ 	.short	(.L_1287 - .L_1286)
.L_1286:
        /*001c*/ 	.word	0x00000000
        /*0020*/ 	.short	0x0012
        /*0022*/ 	.short	0x0090
        /*0024*/ 	.byte	0x00, 0xf5, 0x21, 0x00


	//----- nvinfo : EIATTR_KPARAM_INFO
	.align		4
.L_1287:
        /*0028*/ 	.byte	0x04, 0x17
        /*002a*/ 	.short	(.L_1289 - .L_1288)
.L_1288:
        /*002c*/ 	.word	0x00000000
        /*0030*/ 	.short	0x0011
        /*0032*/ 	.short	0x0088
        /*0034*/ 	.byte	0x00, 0xf5, 0x21, 0x00


	//----- nvinfo : EIATTR_KPARAM_INFO
	.align		4
.L_1289:
        /*0038*/ 	.byte	0x04, 0x17
        /*003a*/ 	.short	(.L_1291 - .L_1290)
.L_1290:
        /*003c*/ 	.word	0x00000000
        /*0040*/ 	.short	0x0010
        /*0042*/ 	.short	0x0080
        /*0044*/ 	.byte	0x00, 0xf5, 0x21, 0x00


	//----- nvinfo : EIATTR_KPARAM_INFO
	.align		4
.L_1291:
        /*0048*/ 	.byte	0x04, 0x17
        /*004a*/ 	.short	(.L_1293 - .L_1292)
.L_1292:
        /*004c*/ 	.word	0x00000000
        /*0050*/ 	.short	0x000f
        /*0052*/ 	.short	0x0078
        /*0054*/ 	.byte	0x00, 0xf5, 0x21, 0x00


	//----- nvinfo : EIATTR_KPARAM_INFO
	.align		4
.L_1293:
        /*0058*/ 	.byte	0x04, 0x17
        /*005a*/ 	.short	(.L_1295 - .L_1294)
.L_1294:
        /*005c*/ 	.word	0x00000000
        /*0060*/ 	.short	0x000e
        /*0062*/ 	.short	0x0070
        /*0064*/ 	.byte	0x00, 0xf5, 0x21, 0x00


	//----- nvinfo : EIATTR_KPARAM_INFO
	.align		4
.L_1295:
        /*0068*/ 	.byte	0x04, 0x17
        /*006a*/ 	.short	(.L_1297 - .L_1296)
.L_1296:
        /*006c*/ 	.word	0x00000000
        /*0070*/ 	.short	0x000d
        /*0072*/ 	.short	0x0068
        /*0074*/ 	.byte	0x00, 0xf5, 0x21, 0x00


	//----- nvinfo : EIATTR_KPARAM_INFO
	.align		4
.L_1297:
        /*0078*/ 	.byte	0x04, 0x17
        /*007a*/ 	.short	(.L_1299 - .L_1298)
.L_1298:
        /*007c*/ 	.word	0x00000000
        /*0080*/ 	.short	0x000c
        /*0082*/ 	.short	0x0060
        /*0084*/ 	.byte	0x00, 0xf5, 0x21, 0x00


	//----- nvinfo : EIATTR_KPARAM_INFO
	.align		4
.L_1299:
        /*0088*/ 	.byte	0x04, 0x17
        /*008a*/ 	.short	(.L_1301 - .L_1300)
.L_1300:
        /*008c*/ 	.word	0x00000000
        /*0090*/ 	.short	0x000b
        /*0092*/ 	.short	0x0058
        /*0094*/ 	.byte	0x00, 0xf5, 0x21, 0x00


	//----- nvinfo : EIATTR_KPARAM_INFO
	.align		4
.L_1301:
        /*0098*/ 	.byte	0x04, 0x17
        /*009a*/ 	.short	(.L_1303 - .L_1302)
.L_1302:
        /*009c*/ 	.word	0x00000000
        /*00a0*/ 	.short	0x000a
        /*00a2*/ 	.short	0x0050
        /*00a4*/ 	.byte	0x00, 0xf5, 0x21, 0x00


	//----- nvinfo : EIATTR_KPARAM_INFO
	.align		4
.L_1303:
        /*00a8*/ 	.byte	0x04, 0x17
        /*00aa*/ 	.short	(.L_1305 - .L_1304)
.L_1304:
        /*00ac*/ 	.word	0x00000000
        /*00b0*/ 	.short	0x0009
        /*00b2*/ 	.short	0x0048
        /*00b4*/ 	.byte	0x00, 0xf5, 0x21, 0x00


	//----- nvinfo : EIATTR_KPARAM_INFO
	.align		4
.L_1305:
        /*00b8*/ 	.byte	0x04, 0x17
        /*00ba*/ 	.short	(.L_1307 - .L_1306)
.L_1306:
        /*00bc*/ 	.word	0x00000000
        /*00c0*/ 	.short	0x0008
        /*00c2*/ 	.short	0x0040
        /*00c4*/ 	.byte	0x00, 0xf5, 0x21, 0x00


	//----- nvinfo : EIATTR_KPARAM_INFO
	.align		4
.L_1307:
        /*00c8*/ 	.byte	0x04, 0x17
        /*00ca*/ 	.short	(.L_1309 - .L_1308)
.L_1308:
        /*00cc*/ 	.word	0x00000000
        /*00d0*/ 	.short	0x0007
        /*00d2*/ 	.short	0x0038
        /*00d4*/ 	.byte	0x00, 0xf5, 0x21, 0x00


	//----- nvinfo : EIATTR_KPARAM_INFO
	.align		4
.L_1309:
        /*00d8*/ 	.byte	0x04, 0x17
        /*00da*/ 	.short	(.L_1311 - .L_1310)
.L_1310:
        /*00dc*/ 	.word	0x00000000
        /*00e0*/ 	.short	0x0006
        /*00e2*/ 	.short	0x0030
        /*00e4*/ 	.byte	0x00, 0xf5, 0x21, 0x00


	//----- nvinfo : EIATTR_KPARAM_INFO
	.align		4
.L_1311:
        /*00e8*/ 	.byte	0x04, 0x17
        /*00ea*/ 	.short	(.L_1313 - .L_1312)
.L_1312:
        /*00ec*/ 	.word	0x00000000
        /*00f0*/ 	.short	0x0005
        /*00f2*/ 	.short	0x0028
        /*00f4*/ 	.byte	0x00, 0xf5, 0x21, 0x00


	//----- nvinfo : EIATTR_KPARAM_INFO
	.align		4
.L_1313:
        /*00f8*/ 	.byte	0x04, 0x17
        /*00fa*/ 	.short	(.L_1315 - .L_1314)
.L_1314:
        /*00fc*/ 	.word	0x00000000
        /*0100*/ 	.short	0x0004
        /*0102*/ 	.short	0x0020
        /*0104*/ 	.byte	0x00, 0xf5, 0x21, 0x00


	//----- nvinfo : EIATTR_KPARAM_INFO
	.align		4
.L_1315:
        /*0108*/ 	.byte	0x04, 0x17
        /*010a*/ 	.short	(.L_1317 - .L_1316)
.L_1316:
        /*010c*/ 	.word	0x00000000
        /*0110*/ 	.short	0x0003
        /*0112*/ 	.short	0x0018
        /*0114*/ 	.byte	0x00, 0xf5, 0x21, 0x00


	//----- nvinfo : EIATTR_KPARAM_INFO
	.align		4
.L_1317:
        /*0118*/ 	.byte	0x04, 0x17
        /*011a*/ 	.short	(.L_1319 - .L_1318)
.L_1318:
        /*011c*/ 	.word	0x00000000
        /*0120*/ 	.short	0x0002
        /*0122*/ 	.short	0x0010
        /*0124*/ 	.byte	0x00, 0xf5, 0x21, 0x00


	//----- nvinfo : EIATTR_KPARAM_INFO
	.align		4
.L_1319:
        /*0128*/ 	.byte	0x04, 0x17
        /*012a*/ 	.short	(.L_1321 - .L_1320)
.L_1320:
        /*012c*/ 	.word	0x00000000
        /*0130*/ 	.short	0x0001
        /*0132*/ 	.short	0x0008
        /*0134*/ 	.byte	0x00, 0xf5, 0x21, 0x00


	//----- nvinfo : EIATTR_KPARAM_INFO
	.align		4
.L_1321:
        /*0138*/ 	.byte	0x04, 0x17
        /*013a*/ 	.short	(.L_1323 - .L_1322)
.L_1322:
        /*013c*/ 	.word	0x00000000
        /*0140*/ 	.short	0x0000
        /*0142*/ 	.short	0x0000
        /*0144*/ 	.byte	0x00, 0xf5, 0x21, 0x00


	//----- nvinfo : EIATTR_SPARSE_MMA_MASK
	.align		4
.L_1323:
        /*0148*/ 	.byte	0x03, 0x50
        /*014a*/ 	.short	0x0000


	//----- nvinfo : EIATTR_MAXREG_COUNT
	.align		4
        /*014c*/ 	.byte	0x03, 0x1b
        /*014e*/ 	.short	0x00ff


	//----- nvinfo : EIATTR_MERCURY_ISA_VERSION
	.align		4
        /*0150*/ 	.byte	0x03, 0x5f
        /*0152*/ 	.short	0x0101


	//----- nvinfo : EIATTR_UNUSED_LOAD_BYTE_OFFSET
	.align		4
        /*0154*/ 	.byte	0x04, 0x44
        /*0156*/ 	.short	(.L_1325 - .L_1324)


	//   ....[0]....
.L_1324:
        /*0158*/ 	.word	0x00000560
        /*015c*/ 	.word	0x0000ff0f


	//----- nvinfo : EIATTR_VRC_CTA_INIT_COUNT
	.align		4
.L_1325:
        /*0160*/ 	.byte	0x02, 0x4a
	.zero		1
	.zero		1


	//----- nvinfo : EIATTR_EXIT_INSTR_OFFSETS
	.align		4
        /*0164*/ 	.byte	0x04, 0x1c
        /*0166*/ 	.short	(.L_1327 - .L_1326)


	//   ....[0]....
.L_1326:
        /*0168*/ 	.word	0x000007a0


	//----- nvinfo : EIATTR_CBANK_PARAM_SIZE
	.align		4
.L_1327:
        /*016c*/ 	.byte	0x03, 0x19
        /*016e*/ 	.short	0x00a0


	//----- nvinfo : EIATTR_PARAM_CBANK
	.align		4
        /*0170*/ 	.byte	0x04, 0x0a
        /*0172*/ 	.short	(.L_1329 - .L_1328)
	.align		4
.L_1328:
        /*0174*/ 	.word	index@(.nv.constant0._Z9kernel_85PfS_S_S_S_S_S_S_S_S_S_S_S_S_S_S_S_S_S_S_)
        /*0178*/ 	.short	0x0380
        /*017a*/ 	.short	0x00a0


	//----- nvinfo : EIATTR_SW_WAR
	.align		4
.L_1329:
        /*017c*/ 	.byte	0x04, 0x36
        /*017e*/ 	.short	(.L_1331 - .L_1330)
.L_1330:
        /*0180*/ 	.word	0x00000008
.L_1331:


//--------------------- .nv.info._Z9kernel_84PfS_S_S_S_S_S_S_S_S_S_S_S_S_S_S_S_S_S_S_ --------------------------
	.section	.nv.info._Z9kernel_84PfS_S_S_S_S_S_S_S_S_S_S_S_S_S_S_S_S_S_S_,"",@"SHT_CUDA_INFO"
	.sectionflags	@""
	.align	4


	//----- nvinfo : EIATTR_CUDA_API_VERSION
	.align		4
        /*0000*/ 	.byte	0x04, 0x37
        /*0002*/ 	.short	(.L_1333 - .L_1332)
.L_1332:
        /*0004*/ 	.word	0x00000082


	//----- nvinfo : EIATTR_KPARAM_INFO
	.align		4
.L_1333:
        /*0008*/ 	.byte	0x04, 0x17
        /*000a*/ 	.short	(.L_1335 - .L_1334)
.L_1334:
        /*000c*/ 	.word	0x00000000
        /*0010*/ 	.short	0x0013
        /*0012*/ 	.short	0x0098
        /*0014*/ 	.byte	0x00, 0xf5, 0x21, 0x00


	//----- nvinfo : EIATTR_KPARAM_INFO
	.align		4
.L_1335:
        /*0018*/ 	.byte	0x04, 0x17
        /*001a*/ 	.short	(.L_1337 - .L_1336)
.L_1336:
        /*001c*/ 	.word	0x00000000
        /*0020*/ 	.short	0x0012
        /*0022*/ 	.short	0x0090
        /*0024*/ 	.byte	0x00, 0xf5, 0x21, 0x00


	//----- nvinfo : EIATTR_KPARAM_INFO
	.align		4
.L_1337:
        /*0028*/ 	.byte	0x04, 0x17
        /*002a*/ 	.short	(.L_1339 - .L_1338)
.L_1338:
        /*002c*/ 	.word	0x00000000
        /*0030*/ 	.short	0x0011
        /*0032*/ 	.short	0x0088
        /*0034*/ 	.byte	0x00, 0xf5, 0x21, 0x00


	//----- nvinfo : EIATTR_KPARAM_INFO
	.align		4
.L_1339:
        /*0038*/ 	.byte	0x04, 0x17
        /*003a*/ 	.short	(.L_1341 - .L_1340)
.L_1340:
        /*003c*/ 	.word	0x00000000
        /*0040*/ 	.short	0x0010
        /*0042*/ 	.short	0x0080
        /*0044*/ 	.byte	0x00, 0xf5, 0x21, 0x00


	//----- nvinfo : EIATTR_KPARAM_INFO
	.align		4
.L_1341:
        /*0048*/ 	.byte	0x04, 0x17
        /*004a*/ 	.short	(.L_1343 - .L_1342)
.L_1342:
        /*004c*/ 	.word	0x00000000
        /*0050*/ 	.short	0x000f
        /*0052*/ 	.short	0x0078
        /*0054*/ 	.byte	0x00, 0xf5, 0x21, 0x00


	//----- nvinfo : EIATTR_KPARAM_INFO
	.align		4
.L_1343:
        /*0058*/ 	.byte	0x04, 0x17
        /*005a*/ 	.short	(.L_1345 - .L_1344)
.L_1344:
        /*005c*/ 	.word	0x00000000
        /*0060*/ 	.short	0x000e
        /*0062*/ 	.short	0x0070
        /*0064*/ 	.byte	0x00, 0xf5, 0x21, 0x00


	//----- nvinfo : EIATTR_KPARAM_INFO
	.align		4
.L_1345:
        /*0068*/ 	.byte	0x04, 0x17
        /*006a*/ 	.short	(.L_1347 - .L_1346)
.L_1346:
        /*006c*/ 	.word	0x00000000
        /*0070*/ 	.short	0x000d
        /*0072*/ 	.short	0x0068
        /*0074*/ 	.byte	0x00, 0xf5, 0x21, 0x00


	//----- nvinfo : EIATTR_KPARAM_INFO
	.align		4
.L_1347:
        /*0078*/ 	.byte	0x04, 0x17
        /*007a*/ 	.short	(.L_1349 - .L_1348)
.L_1348:
        /*007c*/ 	.word	0x00000000
        /*0080*/ 	.short	0x000c
        /*0082*/ 	.short	0x0060
        /*0084*/ 	.byte	0x00, 0xf5, 0x21, 0x00


	//----- nvinfo : EIATTR_KPARAM_INFO
	.align		4
.L_1349:
        /*0088*/ 	.byte	0x04, 0x17
        /*008a*/ 	.short	(.L_1351 - .L_1350)
.L_1350:
        /*008c*/ 	.word	0x00000000
        /*0090*/ 	.short	0x000b
        /*0092*/ 	.short	0x0058
        /*0094*/ 	.byte	0x00, 0xf5, 0x21, 0x00


	//----- nvinfo : EIATTR_KPARAM_INFO
	.align		4
.L_1351:
        /*0098*/ 	.byte	0x04, 0x17
        /*009a*/ 	.short	(.L_1353 - .L_1352)
.L_1352:
        /*009c*/ 	.word	0x00000000
        /*00a0*/ 	.short	0x000a
        /*00a2*/ 	.short	0x0050
        /*00a4*/ 	.byte	0x00, 0xf5, 0x21, 0x00


	//----- nvinfo : EIATTR_KPARAM_INFO
	.align		4
.L_1353:
        /*00a8*/ 	.byte	0x04, 0x17
        /*00aa*/ 	.short	(.L_1355 - .L_1354)
.L_1354:
        /*00ac*/ 	.word	0x00000000
        /*00b0*/ 	.short	0x0009
        /*00b2*/ 	.short	0x0048
        /*00b4*/ 	.byte	0x00, 0xf5, 0x21, 0x00


	//----- nvinfo : EIATTR_KPARAM_INFO
	.align		4
.L_1355:
        /*00b8*/ 	.byte	0x04, 0x17
        /*00ba*/ 	.short	(.L_1357 - .L_1356)
.L_1356:
        /*00bc*/ 	.word	0x00000000
        /*00c0*/ 	.short	0x0008
        /*00c2*/ 	.short	0x0040
        /*00c4*/ 	.byte	0x00, 0xf5, 0x21, 0x00


	//----- nvinfo : EIATTR_KPARAM_INFO
	.align		4
.L_1357:
        /*00c8*/ 	.byte	0x04, 0x17
        /*00ca*/ 	.short	(.L_1359 - .L_1358)
.L_1358:
        /*00cc*/ 	.word	0x00000000
        /*00d0*/ 	.short	0x0007
        /*00d2*/ 	.short	0x0038
        /*00d4*/ 	.byte	0x00, 0xf5, 0x21, 0x00


	//----- nvinfo : EIATTR_KPARAM_INFO
	.align		4
.L_1359:
        /*00d8*/ 	.byte	0x04, 0x17
        /*00da*/ 	.short	(.L_1361 - .L_1360)
.L_1360:
        /*00dc*/ 	.word	0x00000000
        /*00e0*/ 	.short	0x0006
        /*00e2*/ 	.short	0x0030
        /*00e4*/ 	.byte	0x00, 0xf5, 0x21, 0x00


	//----- nvinfo : EIATTR_KPARAM_INFO
	.align		4
.L_1361:
        /*00e8*/ 	.byte	0x04, 0x17
        /*00ea*/ 	.short	(.L_1363 - .L_1362)
.L_1362:
        /*00ec*/ 	.word	0x00000000
        /*00f0*/ 	.short	0x0005
        /*00f2*/ 	.short	0x0028
        /*00f4*/ 	.byte	0x00, 0xf5, 0x21, 0x00


	//----- nvinfo : EIATTR_KPARAM_INFO
	.align		4
.L_1363:
        /*00f8*/ 	.byte	0x04, 0x17
        /*00fa*/ 	.short	(.L_1365 - .L_1364)
.L_1364:
        /*00fc*/ 	.word	0x00000000
        /*0100*/ 	.short	0x0004
        /*0102*/ 	.short	0x0020
        /*0104*/ 	.byte	0x00, 0xf5, 0x21, 0x00


	//----- nvinfo : EIATTR_KPARAM_INFO
	.align		4
.L_1365:
        /*0108*/ 	.byte	0x04, 0x17
        /*010a*/ 	.short	(.L_1367 - .L_1366)
.L_1366:
        /*010c*/ 	.word	0x00000000
        /*0110*/ 	.short	0x0003
        /*0112*/ 	.short	0x0018
        /*0114*/ 	.byte	0x00, 0xf5, 0x21, 0x00


	//----- nvinfo : EIATTR_KPARAM_INFO
	.align		4
.L_1367:
        /*0118*/ 	.byte	0x04, 0x17
        /*011a*/ 	.short	(.L_1369 - .L_1368)
.L_1368:
        /*011c*/ 	.word	0x00000000
        /*0120*/ 	.short	0x0002
        /*0122*/ 	.short	0x0010
        /*0124*/ 	.byte	0x00, 0xf5, 0x21, 0x00


	//----- nvinfo : EIATTR_KPARAM_INFO
	.align		4
.L_1369:
        /*0128*/ 	.byte	0x04, 0x17
        /*012a*/ 	.short	(.L_1371 - .L_1370)
.L_1370:
        /*012c*/ 	.word	0x00000000
        /*0130*/ 	.short	0x0001
        /*0132*/ 	.short	0x0008
        /*0134*/ 	.byte	0x00, 0xf5, 0x21, 0x00


	//----- nvinfo : EIATTR_KPARAM_INFO
	.align		4
.L_1371:
        /*0138*/ 	.byte	0x04, 0x17
        /*013a*/ 	.short	(.L_1373 - .L_1372)
.L_1372:
        /*013c*/ 	.word	0x00000000
        /*0140*/ 	.short	0x0000
        /*0142*/ 	.short	0x0000
        /*0144*/ 	.byte	0x00, 0xf5, 0x21, 0x00


	//----- nvinfo : EIATTR_SPARSE_MMA_MASK
	.align		4
.L_1373:
        /*0148*/ 	.byte	0x03, 0x50
        /*014a*/ 	.short	0x0000


	//----- nvinfo : EIATTR_MAXREG_COUNT
	.align		4
        /*014c*/ 	.byte	0x03, 0x1b
        /*014e*/ 	.short	0x00ff


	//----- nvinfo : EIATTR_MERCURY_ISA_VERSION
	.align		4
        /*0150*/ 	.byte	0x03, 0x5f
        /*0152*/ 	.short	0x0101


	//----- nvinfo : EIATTR_VRC_CTA_INIT_COUNT
	.align		4
        /*0154*/ 	.byte	0x02, 0x4a
	.zero		1
	.zero		1


	//----- nvinfo : EIATTR_EXIT_INSTR_OFFSETS
	.align		4
        /*0158*/ 	.byte	0x04, 0x1c
        /*015a*/ 	.short	(.L_1375 - .L_1374)


	//   ....[0]....
.L_1374:
        /*015c*/ 	.word	0x00000790


	//----- nvinfo : EIATTR_CBANK_PARAM_SIZE
	.align		4
.L_1375:
        /*0160*/ 	.byte	0x03, 0x19
        /*0162*/ 	.short	0x00a0


	//----- nvinfo : EIATTR_PARAM_CBANK
	.align		4
        /*0164*/ 	.byte	0x04, 0x0a
        /*0166*/ 	.short	(.L_1377 - .L_1376)
	.align		4
.L_1376:
        /*0168*/ 	.word	index@(.nv.constant0._Z9kernel_84PfS_S_S_S_S_S_S_S_S_S_S_S_S_S_S_S_S_S_S_)
        /*016c*/ 	.short	0x0380
        /*016e*/ 	.short	0x00a0


	//----- nvinfo : EIATTR_SW_WAR
	.align		4
.L_1377:
        /*0170*/ 	.byte	0x04, 0x36
        /*0172*/ 	.short	(.L_1379 - .L_1378)
.L_1378:
        /*0174*/ 	.word	0x00000008
.L_1379:


//--------------------- .nv.info._Z9kernel_83PfS_S_S_S_S_S_S_S_S_S_S_S_S_S_S_S_S_S_S_ --------------------------
	.section	.nv.info._Z9kernel_83PfS_S_S_S_S_S_S_S_S_S_S_S_S_S_S_S_S_S_S_,"",@"SHT_CUDA_INFO"
	.sectionflags	@""
	.align	4


	//----- nvinfo : EIATTR_CUDA_API_VERSION
	.align		4
        /*0000*/ 	.byte	0x04, 0x37
        /*0002*/ 	.short	(.L_1381 - .L_1380)
.L_1380:
        /*0004*/ 	.word	0x00000082


	//----- nvinfo : EIATTR_KPARAM_INFO
	.align		4
.L_1381:
        /*0008*/ 	.byte	0x04, 0x17
        /*000a*/ 	.short	(.L_1383 - .L_1382)
.L_1382:
        /*000c*/ 	.word	0x00000000
        /*0010*/ 	.short	0x0013
        /*0012*/ 	.short	0x0098
        /*0014*/ 	.byte	0x00, 0xf5, 0x21, 0x00


	//----- nvinfo : EIATTR_KPARAM_INFO
	.align		4
.L_1383:
        /*0018*/ 	.byte	0x04, 0x17
        /*001a*/ 	.short	(.L_1385 - .L_1384)
.L_1384:
        /*001c*/ 	.word	0x00000000
        /*0020*/ 	.short	0x0012
        /*0022*/ 	.short	0x0090
        /*0024*/ 	.byte	0x00, 0xf5, 0x21, 0x00


	//----- nvinfo : EIATTR_KPARAM_INFO
	.align		4
.L_1385:
        /*0028*/ 	.byte	0x04, 0x17
        /*002a*/ 	.short	(.L_1387 - .L_1386)
.L_1386:
        /*002c*/ 	.word	0x00000000
        /*0030*/ 	.short	0x0011
        /*0032*/ 	.short	0x0088
        /*0034*/ 	.byte	0x00, 0xf5, 0x21, 0x00


	//----- nvinfo : EIATTR_KPARAM_INFO
	.align		4
.L_1387:
        /*0038*/ 	.byte	0x04, 0x17
        /*003a*/ 	.short	(.L_1389 - .L_1388)
.L_1388:
        /*003c*/ 	.word	0x00000000
        /*0040*/ 	.short	0x0010
        /*0042*/ 	.short	0x0080
        /*0044*/ 	.byte	0x00, 0xf5, 0x21, 0x00


	//----- nvinfo : EIATTR_KPARAM_INFO
	.align		4
.L_1389:
        /*0048*/ 	.byte	0x04, 0x17
        /*004a*/ 	.short	(.L_1391 - .L_1390)
.L_1390:
        /*004c*/ 	.word	0x00000000
        /*0050*/ 	.short	0x000f
        /*0052*/ 	.short	0x0078
        /*0054*/ 	.byte	0x00, 0xf5, 0x21, 0x00


	//----- nvinfo : EIATTR_KPARAM_INFO
	.align		4
.L_1391:
        /*0058*/ 	.byte	0x04, 0x17
        /*005a*/ 	.short	(.L_1393 - .L_1392)
.L_1392:
        /*005c*/ 	.word	0x00000000
        /*0060*/ 	.short	0x000e
        /*0062*/ 	.short	0x0070
        /*0064*/ 	.byte	0x00, 0xf5, 0x21, 0x00


	//----- nvinfo : EIATTR_KPARAM_INFO
	.align		4
.L_1393:
        /*0068*/ 	.byte	0x04, 0x17
        /*006a*/ 	.short	(.L_1395 - .L_1394)
.L_1394:
        /*006c*/ 	.word	0x00000000
        /*0070*/ 	.short	0x000d
        /*0072*/ 	.short	0x0068
        /*0074*/ 	.byte	0x00, 0xf5, 0x21, 0x00


	//----- nvinfo : EIATTR_KPARAM_INFO
	.align		4
.L_1395:
        /*0078*/ 	.byte	0x04, 0x17
        /*007a*/ 	.short	(.L_1397 - .L_1396)
.L_1396:
        /*007c*/ 	.word	0x00000000
        /*0080*/ 	.short	0x000c
        /*0082*/ 	.short	0x0060
        /*0084*/ 	.byte	0x00, 0xf5, 0x21, 0x00


	//----- nvinfo : EIATTR_KPARAM_INFO
	.align		4
.L_1397:
        /*0088*/ 	.byte	0x04, 0x17
        /*008a*/ 	.short	(.L_1399 - .L_1398)
.L_1398:
        /*008c*/ 	.word	0x00000000
        /*0090*/ 	.short	0x000b
        /*0092*/ 	.short	0x0058
        /*0094*/ 	.byte	0x00, 0xf5, 0x21, 0x00


	//----- nvinfo : EIATTR_KPARAM_INFO
	.align		4
.L_1399:
        /*0098*/ 	.byte	0x04, 0x17
        /*009a*/ 	.short	(.L_1401 - .L_1400)
.L_1400:
        /*009c*/ 	.word	0x00000000
        /*00a0*/ 	.short	0x000a
        /*00a2*/ 	.short	0x0050
        /*00a4*/ 	.byte	0x00, 0xf5, 0x21, 0x00


	//----- nvinfo : EIATTR_KPARAM_INFO
	.align		4
.L_1401:
        /*00a8*/ 	.byte	0x04, 0x17
        /*00aa*/ 	.short	(.L_1403 - .L_1402)
.L_1402:
        /*00ac*/ 	.word	0x00000000
        /*00b0*/ 	.short	0x0009
        /*00b2*/ 	.short	0x0048
        /*00b4*/ 	.byte	0x00, 0xf5, 0x21, 0x00


	//----- nvinfo : EIATTR_KPARAM_INFO
	.align		4
.L_1403:
        /*00b8*/ 	.byte	0x04, 0x17
        /*00ba*/ 	.short	(.L_1405 - .L_1404)
.L_1404:
        /*00bc*/ 	.word	0x00000000
        /*00c0*/ 	.short	0x0008
        /*00c2*/ 	.short	0x0040
        /*00c4*/ 	.byte	0x00, 0xf5, 0x21, 0x00


	//----- nvinfo : EIATTR_KPARAM_INFO
	.align		4
.L_1405:
        /*00c8*/ 	.byte	0x04, 0x17
        /*00ca*/ 	.short	(.L_1407 - .L_1406)
.L_1406:
        /*00cc*/ 	.word	0x00000000
        /*00d0*/ 	.short	0x0007
        /*00d2*/ 	.short	0x0038
        /*00d4*/ 	.byte	0x00, 0xf5, 0x21, 0x00


	//----- nvinfo : EIATTR_KPARAM_INFO
	.align		4
.L_1407:
        /*00d8*/ 	.byte	0x04, 0x17
        /*00da*/ 	.short	(.L_1409 - .L_1408)
.L_1408:
        /*00dc*/ 	.word	0x00000000
        /*00e0*/ 	.short	0x0006
        /*00e2*/ 	.short	0x0030
        /*00e4*/ 	.byte	0x00, 0xf5, 0x21, 0x00


	//----- nvinfo : EIATTR_KPARAM_INFO
	.align		4
.L_1409:
        /*00e8*/ 	.byte	0x04, 0x17
        /*00ea*/ 	.short	(.L_1411 - .L_1410)
.L_1410:
        /*00ec*/ 	.word	0x00000000
        /*00f0*/ 	.short	0x0005
        /*00f2*/ 	.short	0x0028
        /*00f4*/ 	.byte	0x00, 0xf5, 0x21, 0x00


	//----- nvinfo : EIATTR_KPARAM_INFO
	.align		4
.L_1411:
        /*00f8*/ 	.byte	0x04, 0x17
        /*00fa*/ 	.short	(.L_1413 - .L_1412)
.L_1412:
        /*00fc*/ 	.word	0x00000000
        /*0100*/ 	.short	0x0004
        /*0102*/ 	.short	0x0020
        /*0104*/ 	.byte	0x00, 0xf5, 0x21, 0x00


	//----- nvinfo : EIATTR_KPARAM_INFO
	.align		4
.L_1413:
        /*0108*/ 	.byte	0x04, 0x17
        /*010a*/ 	.short	(.L_1415 - .L_1414)
.L_1414:
        /*010c*/ 	.word	0x00000000
        /*0110*/ 	.short	0x0003
        /*0112*/ 	.short	0x0018
        /*0114*/ 	.byte	0x00, 0xf5, 0x21, 0x00


	//----- nvinfo : EIATTR_KPARAM_INFO
	.align		4
.L_1415:
        /*0118*/ 	.byte	0x04, 0x17
        /*011a*/ 	.short	(.L_1417 - .L_1416)
.L_1416:
        /*011c*/ 	.word	0x00000000
        /*0120*/ 	.short	0x0002
        /*0122*/ 	.short	0x0010
        /*0124*/ 	.byte	0x00, 0xf5, 0x21, 0x00


	//----- nvinfo : EIATTR_KPARAM_INFO
	.align		4
.L_1417:
        /*0128*/ 	.byte	0x04, 0x17
        /*012a*/ 	.short	(.L_1419 - .L_1418)
.L_1418:
        /*012c*/ 	.word	0x00000000
        /*0130*/ 	.short	0x0001
        /*0132*/ 	.short	0x0008
        /*0134*/ 	.byte	0x00, 0xf5, 0x21, 0x00


	//----- nvinfo : EIATTR_KPARAM_INFO
	.align		4
.L_1419:
        /*0138*/ 	.byte	0x04, 0x17
        /*013a*/ 	.short	(.L_1421 - .L_1420)
.L_1420:
        /*013c*/ 	.word	0x00000000
        /*0140*/ 	.short	0x0000
        /*0142*/ 	.short	0x0000
        /*0144*/ 	.byte	0x00, 0xf5, 0x21, 0x00


	//----- nvinfo : EIATTR_SPARSE_MMA_MASK
	.align		4
.L_1421:
        /*0148*/ 	.byte	0x03, 0x50
        /*014a*/ 	.short	0x0000


	//----- nvinfo : EIATTR_MAXREG_COUNT
	.align		4
        /*014c*/ 	.byte	0x03, 0x1b
        /*014e*/ 	.short	0x00ff


	//----- nvinfo : EIATTR_MERCURY_ISA_VERSION
	.align		4
        /*0150*/ 	.byte	0x03, 0x5f
        /*0152*/ 	.short	0x0101


	//----- nvinfo : EIATTR_VRC_CTA_INIT_COUNT
	.align		4
        /*0154*/ 	.byte	0x02, 0x4a
	.zero		1
	.zero		1


	//----- nvinfo : EIATTR_EXIT_INSTR_OFFSETS
	.align		4
        /*0158*/ 	.byte	0x04, 0x1c
        /*015a*/ 	.short	(.L_1423 - .L_1422)


	//   ....[0]....
.L_1422:
        /*015c*/ 	.word	0x000007a0


	//----- nvinfo : EIATTR_CBANK_PARAM_SIZE
	.align		4
.L_1423:
        /*0160*/ 	.byte	0x03, 0x19
        /*0162*/ 	.short	0x00a0


	//----- nvinfo : EIATTR_PARAM_CBANK
	.align		4
        /*0164*/ 	.byte	0x04, 0x0a
        /*0166*/ 	.short	(.L_1425 - .L_1424)
	.align		4
.L_1424:
        /*0168*/ 	.word	index@(.nv.constant0._Z9kernel_83PfS_S_S_S_S_S_S_S_S_S_S_S_S_S_S_S_S_S_S_)
        /*016c*/ 	.short	0x0380
        /*016e*/ 	.short	0x00a0


	//----- nvinfo : EIATTR_SW_WAR
	.align		4
.L_1425:
        /*0170*/ 	.byte	0x04, 0x36
        /*0172*/ 	.short	(.L_1427 - .L_1426)
.L_1426:
        /*0174*/ 	.word	0x00000008
.L_1427:


//--------------------- .nv.info._Z9kernel_82PfS_S_S_S_S_S_S_S_S_S_S_S_S_S_S_S_S_S_S_ --------------------------
	.section	.nv.info._Z9kernel_82PfS_S_S_S_S_S_S_S_S_S_S_S_S_S_S_S_S_S_S_,"",@"SHT_CUDA_INFO"
	.sectionflags	@""
	.align	4


	//----- nvinfo : EIATTR_CUDA_API_VERSION
	.align		4
        /*0000*/ 	.byte	0x04, 0x37
        /*0002*/ 	.short	(.L_1429 - .L_1428)
.L_1428:
        /*0004*/ 	.word	0x00000082


	//----- nvinfo : EIATTR_KPARAM_INFO
	.align		4
.L_1429:
        /*0008*/ 	.byte	0x04, 0x17
        /*000a*/ 	.short	(.L_1431 - .L_1430)
.L_1430:
        /*000c*/ 	.word	0x00000000
        /*0010*/ 	.short	0x0013
        /*0012*/ 	.short	0x0098
        /*0014*/ 	.byte	0x00, 0xf5, 0x21, 0x00


	//----- nvinfo : EIATTR_KPARAM_INFO
	.align		4
.L_1431:
        /*0018*/ 	.byte	0x04, 0x17
        /*001a*/ 	.short	(.L_1433 - .L_1432)
.L_1432:
        /*001c*/ 	.word	0x00000000
        /*0020*/ 	.short	0x0012
        /*0022*/ 	.short	0x0090
        /*0024*/ 	.byte	0x00, 0xf5, 0x21, 0x00


	//----- nvinfo : EIATTR_KPARAM_INFO
	.align		4
.L_1433:
        /*0028*/ 	.byte	0x04, 0x17
        /*002a*/ 	.short	(.L_1435 - .L_1434)
.L_1434:
        /*002c*/ 	.word	0x00000000
        /*0030*/ 	.short	0x0011
        /*0032*/ 	.short	0x0088
        /*0034*/ 	.byte	0x00, 0xf5, 0x21, 0x00


	//----- nvinfo : EIATTR_KPARAM_INFO
	.align		4
.L_1435:
        /*0038*/ 	.byte	0x04, 0x17
        /*003a*/ 	.short	(.L_1437 - .L_1436)
.L_1436:
        /*003c*/ 	.word	0x00000000
        /*0040*/ 	.short	0x0010
        /*0042*/ 	.short	0x0080
        /*0044*/ 	.byte	0x00, 0xf5, 0x21, 0x00


	//----- nvinfo : EIATTR_KPARAM_INFO
	.align		4
.L_1437:
        /*0048*/ 	.byte	0x04, 0x17
        /*004a*/ 	.short	(.L_1439 - .L_1438)
.L_1438:
        /*004c*/ 	.word	0x00000000
        /*0050*/ 	.short	0x000f
        /*0052*/ 	.short	0x0078
        /*0054*/ 	.byte	0x00, 0xf5, 0x21, 0x00


	//----- nvinfo : EIATTR_KPARAM_INFO
	.align		4
.L_1439:
        /*0058*/ 	.byte	0x04, 0x17
        /*005a*/ 	.short	(.L_1441 - .L_1440)
.L_1440:
        /*005c*/ 	.word	0x00000000
        /*0060*/ 	.short	0x000e
        /*0062*/ 	.short	0x0070
        /*0064*/ 	.byte	0x00, 0xf5, 0x21, 0x00


	//----- nvinfo : EIATTR_KPARAM_INFO
	.align		4
.L_1441:
        /*0068*/ 	.byte	0x04, 0x17
        /*006a*/ 	.short	(.L_1443 - .L_1442)
.L_1442:
        /*006c*/ 	.word	0x00000000
        /*0070*/ 	.short	0x000d
        /*0072*/ 	.short	0x0068
        /*0074*/ 	.byte	0x00, 0xf5, 0x21, 0x00


	//----- nvinfo : EIATTR_KPARAM_INFO
	.align		4
.L_1443:
        /*0078*/ 	.byte	0x04, 0x17
        /*007a*/ 	.short	(.L_1445 - .L_1444)
.L_1444:
        /*007c*/ 	.word	0x00000000
        /*0080*/ 	.short	0x000c
        /*0082*/ 	.short	0x0060
        /*0084*/ 	.byte	0x00, 0xf5, 0x21, 0x00


	//----- nvinfo : EIATTR_KPARAM_INFO
	.align		4
.L_1445:
        /*0088*/ 	.byte	0x04, 0x17
        /*008a*/ 	.short	(.L_1447 - .L_1446)
.L_1446:
        /*008c*/ 	.word	0x00000000
        /*0090*/ 	.short	0x000b
        /*0092*/ 	.short	0x0058
        /*0094*/ 	.byte	0x00, 0xf5, 0x21, 0x00


	//----- nvinfo : EIATTR_KPARAM_INFO
	.align		4
.L_1447:
        /*0098*/ 	.byte	0x04, 0x17
        /*009a*/ 	.short	(.L_1449 - .L_1448)
.L_1448:
        /*009c*/ 	.word	0x00000000
        /*00a0*/ 	.short	0x000a
        /*00a2*/ 	.short	0x0050
        /*00a4*/ 	.byte	0x00, 0xf5, 0x21, 0x00


	//----- nvinfo : EIATTR_KPARAM_INFO
	.align		4
.L_1449:
        /*00a8*/ 	.byte	0x04, 0x17
        /*00aa*/ 	.short	(.L_1451 - .L_1450)
.L_1450:
        /*00ac*/ 	.word	0x00000000
        /*00b0*/ 	.short	0x0009
        /*00b2*/ 	.short	0x0048
        /*00b4*/ 	.byte	0x00, 0xf5, 0x21, 0x00


	//----- nvinfo : EIATTR_KPARAM_INFO
	.align		4
.L_1451:
        /*00b8*/ 	.byte	0x04, 0x17
        /*00ba*/ 	.short	(.L_1453 - .L_1452)
.L_1452:
        /*00bc*/ 	.word	0x00000000
        /*00c0*/ 	.short	0x0008
        /*00c2*/ 	.short	0x0040
        /*00c4*/ 	.byte	0x00, 0xf5, 0x21, 0x00


	//----- nvinfo : EIATTR_KPARAM_INFO
	.align		4
.L_1453:
        /*00c8*/ 	.byte	0x04, 0x17
        /*00ca*/ 	.short	(.L_1455 - .L_1454)
.L_1454:
        /*00cc*/ 	.word	0x00000000
        /*00d0*/ 	.short	0x0007
        /*00d2*/ 	.short	0x0038
        /*00d4*/ 	.byte	0x00, 0xf5, 0x21, 0x00


	//----- nvinfo : EIATTR_KPARAM_INFO
	.align		4
.L_1455:
        /*00d8*/ 	.byte	0x04, 0x17
        /*00da*/ 	.short	(.L_1457 - .L_1456)
.L_1456:
        /*00dc*/ 	.word	0x00000000
        /*00e0*/ 	.short	0x0006
        /*00e2*/ 	.short	0x0030
        /*00e4*/ 	.byte	0x00, 0xf5, 0x21, 0x00


	//----- nvinfo : EIATTR_KPARAM_INFO
	.align		4
.L_1457:
        /*00e8*/ 	.byte	0x04, 0x17
        /*00ea*/ 	.short	(.L_1459 - .L_1458)
.L_1458:
        /*00ec*/ 	.word	0x00000000
        /*00f0*/ 	.short	0x0005
        /*00f2*/ 	.short	0x0028
        /*00f4*/ 	.byte	0x00, 0xf5, 0x21, 0x00


	//----- nvinfo : EIATTR_KPARAM_INFO
	.align		4
.L_1459:
        /*00f8*/ 	.byte	0x04, 0x17
        /*00fa*/ 	.short	(.L_1461 - .L_1460)
.L_1460:
        /*00fc*/ 	.word	0x00000000
        /*0100*/ 	.short	0x0004
        /*0102*/ 	.short	0x0020
        /*0104*/ 	.byte	0x00, 0xf5, 0x21, 0x00


	//----- nvinfo : EIATTR_KPARAM_INFO
	.align		4
.L_1461:
        /*0108*/ 	.byte	0x04, 0x17
        /*010a*/ 	.short	(.L_1463 - .L_1462)
.L_1462:
        /*010c*/ 	.word	0x00000000
        /*0110*/ 	.short	0x0003
        /*0112*/ 	.short	0x0018
        /*0114*/ 	.byte	0x00, 0xf5, 0x21, 0x00


	//----- nvinfo : EIATTR_KPARAM_INFO
	.align		4
.L_1463:
        /*0118*/ 	.byte	0x04, 0x17
        /*011a*/ 	.short	(.L_1465 - .L_1464)
.L_1464:
        /*011c*/ 	.word	0x00000000
        /*0120*/ 	.short	0x0002
        /*0122*/ 	.short	0x0010
        /*0124*/ 	.byte	0x00, 0xf5, 0x21, 0x00


	//----- nvinfo : EIATTR_KPARAM_INFO
	.align		4
.L_1465:
        /*0128*/ 	.byte	0x04, 0x17
        /*012a*/ 	.short	(.L_1467 - .L_1466)
.L_1466:
        /*012c*/ 	.word	0x00000000
        /*0130*/ 	.short	0x0001
        /*0132*/ 	.short	0x0008
        /*0134*/ 	.byte	0x00, 0xf5, 0x21, 0x00


	//----- nvinfo : EIATTR_KPARAM_INFO
	.align		4
.L_1467:
        /*0138*/ 	.byte	0x04, 0x17
        /*013a*/ 	.short	(.L_1469 - .L_1468)
.L_1468:
        /*013c*/ 	.word	0x00000000
        /*0140*/ 	.short	0x0000
        /*0142*/ 	.short	0x0000
        /*0144*/ 	.byte	0x00, 0xf5, 0x21, 0x00


	//----- nvinfo : EIATTR_SPARSE_MMA_MASK
	.align		4
.L_1469:
        /*0148*/ 	.byte	0x03, 0x50
        /*014a*/ 	.short	0x0000


	//----- nvinfo : EIATTR_MAXREG_COUNT
	.align		4
        /*014c*/ 	.byte	0x03, 0x1b
        /*014e*/ 	.short	0x00ff


	//----- nvinfo : EIATTR_MERCURY_ISA_VERSION
	.align		4
        /*0150*/ 	.byte	0x03, 0x5f
        /*0152*/ 	.short	0x0101


	//----- nvinfo : EIATTR_UNUSED_LOAD_BYTE_OFFSET
	.align		4
        /*0154*/ 	.byte	0x04, 0x44
        /*0156*/ 	.short	(.L_1471 - .L_1470)


	//   ....[0]....
.L_1470:
        /*0158*/ 	.word	0x000004f0
        /*015c*/ 	.word	0x0000fff0


	//----- nvinfo : EIATTR_VRC_CTA_INIT_COUNT
	.align		4
.L_1471:
        /*0160*/ 	.byte	0x02, 0x4a
	.zero		1
	.zero		1


	//----- nvinfo : EIATTR_EXIT_INSTR_OFFSETS
	.align		4
        /*0164*/ 	.byte	0x04, 0x1c
        /*0166*/ 	.short	(.L_1473 - .L_1472)


	//   ....[0]....
.L_1472:
        /*0168*/ 	.word	0x000007a0


	//----- nvinfo : EIATTR_CBANK_PARAM_SIZE
	.align		4
.L_1473:
        /*016c*/ 	.byte	0x03, 0x19
        /*016e*/ 	.short	0x00a0


	//----- nvinfo : EIATTR_PARAM_CBANK
	.align		4
        /*0170*/ 	.byte	0x04, 0x0a
        /*0172*/ 	.short	(.L_1475 - .L_1474)
	.align		4
.L_1474:
        /*0174*/ 	.word	index@(.nv.constant0._Z9kernel_82PfS_S_S_S_S_S_S_S_S_S_S_S_S_S_S_S_S_S_S_)
        /*0178*/ 	.short	0x0380
        /*017a*/ 	.short	0x00a0


	//----- nvinfo : EIATTR_SW_WAR
	.align		4
.L_1475:
        /*017c*/ 	.byte	0x04, 0x36
        /*017e*/ 	.short	(.L_1477 - .L_1476)
.L_1476:
        /*0180*/ 	.word	0x00000008
.L_1477:


//--------------------- .nv.info._Z9kernel_81PfS_S_S_S_S_S_S_S_S_S_S_S_S_S_S_S_S_S_S_ --------------------------
	.section	.nv.info._Z9kernel_81PfS_S_S_S_S_S_S_S_S_S_S_S_S_S_S_S_S_S_S_,"",@"SHT_CUDA_INFO"
	.sectionflags	@""
	.align	4


	//----- nvinfo : EIATTR_CUDA_API_VERSION
	.align		4
        /*0000*/ 	.byte	0x04, 0x37
        /*0002*/ 	.short	(.L_1479 - .L_1478)
.L_1478:
        /*0004*/ 	.word	0x00000082


	//----- nvinfo : EIATTR_KPARAM_INFO
	.align		4
.L_1479:
        /*0008*/ 	.byte	0x04, 0x17
        /*000a*/ 	.short	(.L_1481 - .L_1480)
.L_1480:
        /*000c*/ 	.word	0x00000000
        /*0010*/ 	.short	0x0013
        /*0012*/ 	.short	0x0098
        /*0014*/ 	.byte	0x00, 0xf5, 0x21, 0x00


	//----- nvinfo : EIATTR_KPARAM_INFO
	.align		4
.L_1481:
        /*0018*/ 	.byte	0x04, 0x17
        /*001a*/ 	.short	(.L_1483 - .L_1482)
.L_1482:
        /*001c*/ 	.word	0x00000000
        /*0020*/ 	.short	0x0012
        /*0022*/ 	.short	0x0090
        /*0024*/ 	.byte	0x00, 0xf5, 0x21, 0x00


	//----- nvinfo : EIATTR_KPARAM_INFO
	.align		4
.L_1483:
        /*0028*/ 	.byte	0x04, 0x17
        /*002a*/ 	.short	(.L_1485 - .L_1484)
.L_1484:
        /*002c*/ 	.word	0x00000000
        /*0030*/ 	.short	0x0011
        /*0032*/ 	.short	0x0088
        /*0034*/ 	.byte	0x00, 0xf5, 0x21, 0x00


	//----- nvinfo : EIATTR_KPARAM_INFO
	.align		4
.L_1485:
        /*0038*/ 	.byte	0x04, 0x17
        /*003a*/ 	.short	(.L_1487 - .L_1486)
.L_1486:
        /*003c*/ 	.word	0x00000000
        /*0040*/ 	.short	0x0010
        /*0042*/ 	.short	0x0080
        /*0044*/ 	.byte	0x00, 0xf5, 0x21, 0x00


	//----- nvinfo : EIATTR_KPARAM_INFO
	.align		4
.L_1487:
        /*0048*/ 	.byte	0x04, 0x17
        /*004a*/ 	.short	(.L_1489 - .L_1488)
.L_1488:
        /*004c*/ 	.word	0x00000000
        /*0050*/ 	.short	0x000f
        /*0052*/ 	.short	0x0078
        /*0054*/ 	.byte	0x00, 0xf5, 0x21, 0x00


	//----- nvinfo : EIATTR_KPARAM_INFO
	.align		4
.L_1489:
        /*0058*/ 	.byte	0x04, 0x17
        /*005a*/ 	.short	(.L_1491 - .L_1490)
.L_1490:
        /*005c*/ 	.word	0x00000000
        /*0060*/ 	.short	0x000e
        /*0062*/ 	.short	0x0070
        /*0064*/ 	.byte	0x00, 0xf5, 0x21, 0x00


	//----- nvinfo : EIATTR_KPARAM_INFO
	.align		4
.L_1491:
        /*0068*/ 	.byte	0x04, 0x17
        /*006a*/ 	.short	(.L_1493 - .L_1492)
.L_1492:
        /*006c*/ 	.word	0x00000000
        /*0070*/ 	.short	0x000d
        /*0072*/ 	.short	0x0068
        /*0074*/ 	.byte	0x00, 0xf5, 0x21, 0x00


	//----- nvinfo : EIATTR_KPARAM_INFO
	.align		4
.L_1493:
        /*0078*/ 	.byte	0x04, 0x17
        /*007a*/ 	.short	(.L_1495 - .L_1494)
.L_1494:
        /*007c*/ 	.word	0x00000000
        /*0080*/ 	.short	0x000c
        /*0082*/ 	.short	0x0060
        /*0084*/ 	.byte	0x00, 0xf5, 0x21, 0x00


	//----- nvinfo : EIATTR_KPARAM_INFO
	.align		4
.L_1495:
        /*0088*/ 	.byte	0x04, 0x17
        /*008a*/ 	.short	(.L_1497 - .L_1496)
.L_1496:
        /*008c*/ 	.word	0x00000000
        /*0090*/ 	.short	0x000b
        /*0092*/ 	.short	0x0058
        /*0094*/ 	.byte	0x00, 0xf5, 0x21, 0x00


	//----- nvinfo : EIATTR_KPARAM_INFO
	.align		4
.L_1497:
        /*0098*/ 	.byte	0x04, 0x17
        /*009a*/ 	.short	(.L_1499 - .L_1498)
.L_1498:
        /*009c*/ 	.word	0x00000000
        /*00a0*/ 	.short	0x000a
        /*00a2*/ 	.short	0x0050
        /*00a4*/ 	.byte	0x00, 0xf5, 0x21, 0x00


	//----- nvinfo : EIATTR_KPARAM_INFO
	.align		4
.L_1499:
        /*00a8*/ 	.byte	0x04, 0x17
        /*00aa*/ 	.short	(.L_1501 - .L_1500)
.L_1500:
        /*00ac*/ 	.word	0x00000000
        /*00b0*/ 	.short	0x0009
        /*00b2*/ 	.short	0x0048
        /*00b4*/ 	.byte	0x00, 0xf5, 0x21, 0x00


	//----- nvinfo : EIATTR_KPARAM_INFO
	.align		4
.L_1501:
        /*00b8*/ 	.byte	0x04, 0x17
        /*00ba*/ 	.short	(.L_1503 - .L_1502)
.L_1502:
        /*00bc*/ 	.word	0x00000000
        /*00c0*/ 	.short	0x0008
        /*00c2*/ 	.short	0x0040
        /*00c4*/ 	.byte	0x00, 0xf5, 0x21, 0x00


	//----- nvinfo : EIATTR_KPARAM_INFO
	.align		4
.L_1503:
        /*00c8*/ 	.byte	0x04, 0x17
        /*00ca*/ 	.short	(.L_1505 - .L_1504)
.L_1504:
        /*00cc*/ 	.word	0x00000000
        /*00d0*/ 	.short	0x0007
        /*00d2*/ 	.short	0x0038
        /*00d4*/ 	.byte	0x00, 0xf5, 0x21, 0x00


	//----- nvinfo : EIATTR_KPARAM_INFO
	.align		4
.L_1505:
        /*00d8*/ 	.byte	0x04, 0x17
        /*00da*/ 	.short	(.L_1507 - .L_1506)
.L_1506:
        /*00dc*/ 	.word	0x00000000
        /*00e0*/ 	.short	0x0006
        /*00e2*/ 	.short	0x0030
        /*00e4*/ 	.byte	0x00, 0xf5, 0x21, 0x00


	//----- nvinfo : EIATTR_KPARAM_INFO
	.align		4
.L_1507:
        /*00e8*/ 	.byte	0x04, 0x17
        /*00ea*/ 	.short	(.L_1509 - .L_1508)
.L_1508:
        /*00ec*/ 	.word	0x00000000
        /*00f0*/ 	.short	0x0005
        /*00f2*/ 	.short	0x0028
        /*00f4*/ 	.byte	0x00, 0xf5, 0x21, 0x00


	//----- nvinfo : EIATTR_KPARAM_INFO
	.align		4
.L_1509:
        /*00f8*/ 	.byte	0x04, 0x17
        /*00fa*/ 	.short	(.L_1511 - .L_1510)
.L_1510:
        /*00fc*/ 	.word	0x00000000
        /*0100*/ 	.short	0x0004
        /*0102*/ 	.short	0x0020
        /*0104*/ 	.byte	0x00, 0xf5, 0x21, 0x00


	//----- nvinfo : EIATTR_KPARAM_INFO
	.align		4
.L_1511:
        /*0108*/ 	.byte	0x04, 0x17
        /*010a*/ 	.short	(.L_1513 - .L_1512)
.L_1512:
        /*010c*/ 	.word	0x00000000
        /*0110*/ 	.short	0x0003
        /*0112*/ 	.short	0x0018
        /*0114*/ 	.byte	0x00, 0xf5, 0x21, 0x00


	//----- nvinfo : EIATTR_KPARAM_INFO
	.align		4
.L_1513:
        /*0118*/ 	.byte	0x04, 0x17
        /*011a*/ 	.short	(.L_1515 - .L_1514)
.L_1514:
        /*011c*/ 	.word	0x00000000
        /*0120*/ 	.short	0x0002
        /*0122*/ 	.short	0x0010
        /*0124*/ 	.byte	0x00, 0xf5, 0x21, 0x00


	//----- nvinfo : EIATTR_KPARAM_INFO
	.align		4
.L_1515:
        /*0128*/ 	.byte	0x04, 0x17
        /*012a*/ 	.short	(.L_1517 - .L_1516)
.L_1516:
        /*012c*/ 	.word	0x00000000
        /*0130*/ 	.short	0x0001
        /*0132*/ 	.short	0x0008
        /*0134*/ 	.byte	0x00, 0xf5, 0x21, 0x00


	//----- nvinfo : EIATTR_KPARAM_INFO
	.align		4
.L_1517:
        /*0138*/ 	.byte	0x04, 0x17
        /*013a*/ 	.short	(.L_1519 - .L_1518)
.L_1518:
        /*013c*/ 	.word	0x00000000
        /*0140*/ 	.short	0x0000
        /*0142*/ 	.short	0x0000
        /*0144*/ 	.byte	0x00, 0xf5, 0x21, 0x00


	//----- nvinfo : EIATTR_SPARSE_MMA_MASK
	.align		4
.L_1519:
        /*0148*/ 	.byte	0x03, 0x50
        /*014a*/ 	.short	0x0000


	//----- nvinfo : EIATTR_MAXREG_COUNT
	.align		4
        /*014c*/ 	.byte	0x03, 0x1b
        /*014e*/ 	.short	0x00ff


	//----- nvinfo : EIATTR_MERCURY_ISA_VERSION
	.align		4
        /*0150*/ 	.byte	0x03, 0x5f
        /*0152*/ 	.short	0x0101


	//----- nvinfo : EIATTR_VRC_CTA_INIT_COUNT
	.align		4
        /*0154*/ 	.byte	0x02, 0x4a
	.zero		1
	.zero		1


	//----- nvinfo : EIATTR_EXIT_INSTR_OFFSETS
	.align		4
        /*0158*/ 	.byte	0x04, 0x1c
        /*015a*/ 	.short	(.L_1521 - .L_1520)


	//   ....[0]....
.L_1520:
        /*015c*/ 	.word	0x000007c0


	//----- nvinfo : EIATTR_CBANK_PARAM_SIZE
	.align		4
.L_1521:
        /*0160*/ 	.byte	0x03, 0x19
        /*0162*/ 	.short	0x00a0


	//----- nvinfo : EIATTR_PARAM_CBANK
	.align		4
        /*0164*/ 	.byte	0x04, 0x0a
        /*0166*/ 	.short	(.L_1523 - .L_1522)
	.align		4
.L_1522:
        /*0168*/ 	.word	index@(.nv.constant0._Z9kernel_81PfS_S_S_S_S_S_S_S_S_S_S_S_S_S_S_S_S_S_S_)
        /*016c*/ 	.short	0x0380
        /*016e*/ 	.short	0x00a0


	//----- nvinfo : EIATTR_SW_WAR
	.align		4
.L_1523:
        /*0170*/ 	.byte	0x04, 0x36
        /*0172*/ 	.short	(.L_1525 - .L_1524)
.L_1524:
        /*0174*/ 	.word	0x00000008
.L_1525:


//--------------------- .nv.info._Z9kernel_80PfS_S_S_S_S_S_S_S_S_S_S_S_S_S_S_S_S_S_S_ --------------------------
	.section	.nv.info._Z9kernel_80PfS_S_S_S_S_S_S_S_S_S_S_S_S_S_S_S_S_S_S_,"",@"SHT_CUDA_INFO"
	.sectionflags	@""
	.align	4


	//----- nvinfo : EIATTR_CUDA_API_VERSION
	.align		4
        /*0000*/ 	.byte	0x04, 0x37
        /*0002*/ 	.short	(.L_1527 - .L_1526)
.L_1526:
        /*0004*/ 	.word	0x00000082


	//----- nvinfo : EIATTR_KPARAM_INFO
	.align		4
.L_1527:
        /*0008*/ 	.byte	0x04, 0x17
        /*000a*/ 	.short	(.L_1529 - .L_1528)
.L_1528:
        /*000c*/ 	.word	0x00000000
        /*0010*/ 	.short	0x0013
        /*0012*/ 	.short	0x0098
        /*0014*/ 	.byte	0x00, 0xf5, 0x21, 0x00


	//----- nvinfo : EIATTR_KPARAM_INFO
	.align		4
.L_1529:
        /*0018*/ 	.byte	0x04, 0x17
        /*001a*/ 	.short	(.L_1531 - .L_1530)
.L_1530:
        /*001c*/ 	.word	0x00000000
        /*0020*/ 	.short	0x0012
        /*0022*/ 	.short	0x0090
        /*0024*/ 	.byte	0x00, 0xf5, 0x21, 0x00


	//----- nvinfo : EIATTR_KPARAM_INFO
	.align		4
.L_1531:
        /*0028*/ 	.byte	0x04, 0x17
        /*002a*/ 	.short	(.L_1533 - .L_1532)
.L_1532:
        /*002c*/ 	.word	0x00000000
        /*0030*/ 	.short	0x0011
        /*0032*/ 	.short	0x0088
        /*0034*/ 	.byte	0x00, 0xf5, 0x21, 0x00


	//----- nvinfo : EIATTR_KPARAM_INFO
	.align		4
.L_1533:
        /*0038*/ 	.byte	0x04, 0x17
        /*003a*/ 	.short	(.L_1535 - .L_1534)
.L_1534:
        /*003c*/ 	.word	0x00000000
        /*0040*/ 	.short	0x0010
        /*0042*/ 	.short	0x0080
        /*0044*/ 	.byte	0x00, 0xf5, 0x21, 0x00


	//----- nvinfo : EIATTR_KPARAM_INFO
	.align		4
.L_1535:
        /*0048*/ 	.byte	0x04, 0x17
        /*004a*/ 	.short	(.L_1537 - .L_1536)
.L_1536:
        /*004c*/ 	.word	0x00000000
        /*0050*/ 	.short	0x000f
        /*0052*/ 	.short	0x0078
        /*0054*/ 	.byte	0x00, 0xf5, 0x21, 0x00


	//----- nvinfo : EIATTR_KPARAM_INFO
	.align		4
.L_1537:
        /*0058*/ 	.byte	0x04, 0x17
        /*005a*/ 	.short	(.L_1539 - .L_1538)
.L_1538:
        /*005c*/ 	.word	0x00000000
        /*0060*/ 	.short	0x000e
        /*0062*/ 	.short	0x0070
        /*0064*/ 	.byte	0x00, 0xf5, 0x21, 0x00


	//----- nvinfo : EIATTR_KPARAM_INFO
	.align		4
.L_1539:
        /*0068*/ 	.byte	0x04, 0x17
        /*006a*/ 	.short	(.L_1541 - .L_1540)
.L_1540:
        /*006c*/ 	.word	0x00000000
        /*0070*/ 	.short	0x000d
        /*0072*/ 	.short	0x0068
        /*0074*/ 	.byte	0x00, 0xf5, 0x21, 0x00


	//----- nvinfo : EIATTR_KPARAM_INFO
	.align		4
.L_1541:
        /*0078*/ 	.byte	0x04, 0x17
        /*007a*/ 	.short	(.L_1543 - .L_1542)
.L_1542:
        /*007c*/ 	.word	0x00000000
        /*0080*/ 	.short	0x000c
        /*0082*/ 	.short	0x0060
        /*0084*/ 	.byte	0x00, 0xf5, 0x21, 0x00


	//----- nvinfo : EIATTR_KPARAM_INFO
	.align		4
.L_1543:
        /*0088*/ 	.byte	0x04, 0x17
        /*008a*/ 	.short	(.L_1545 - .L_1544)
.L_1544:
        /*008c*/ 	.word	0x00000000
        /*0090*/ 	.short	0x000b
        /*0092*/ 	.short	0x0058
        /*0094*/ 	.byte	0x00, 0xf5, 0x21, 0x00


	//----- nvinfo : EIATTR_KPARAM_INFO
	.align		4
.L_1545:
        /*0098*/ 	.byte	0x04, 0x17
        /*009a*/ 	.short	(.L_1547 - .L_1546)
.L_1546:
        /*009c*/ 	.word	0x00000000
        /*00a0*/ 	.short	0x000a
        /*00a2*/ 	.short	0x0050
        /*00a4*/ 	.byte	0x00, 0xf5, 0x21, 0x00


	//----- nvinfo : EIATTR_KPARAM_INFO
	.align		4
.L_1547:
        /*00a8*/ 	.byte	0x04, 0x17
        /*00aa*/ 	.short	(.L_1549 - .L_1548)
.L_1548:
        /*00ac*/ 	.word	0x00000000
        /*00b0*/ 	.short	0x0009
        /*00b2*/ 	.short	0x0048
        /*00b4*/ 	.byte	0x00, 0xf5, 0x21, 0x00


	//----- nvinfo : EIATTR_KPARAM_INFO
	.align		4
.L_1549:
        /*00b8*/ 	.byte	0x04, 0x17
        /*00ba*/ 	.short	(.L_1551 - .L_1550)
.L_1550:
        /*00bc*/ 	.word	0x00000000
        /*00c0*/ 	.short	0x0008
        /*00c2*/ 	.short	0x0040
        /*00c4*/ 	.byte	0x00, 0xf5, 0x21, 0x00


	//----- nvinfo : EIATTR_KPARAM_INFO
	.align		4
.L_1551:
        /*00c8*/ 	.byte	0x04, 0x17
        /*00ca*/ 	.short	(.L_1553 - .L_1552)
.L_1552:
        /*00cc*/ 	.word	0x00000000
        /*00d0*/ 	.short	0x0007
        /*00d2*/ 	.short	0x0038
        /*00d4*/ 	.byte	0x00, 0xf5, 0x21, 0x00


	//----- nvinfo : EIATTR_KPARAM_INFO
	.align		4
.L_1553:
        /*00d8*/ 	.byte	0x04, 0x17
        /*00da*/ 	.short	(.L_1555 - .L_1554)
.L_1554:
        /*00dc*/ 	.word	0x00000000
        /*00e0*/ 	.short	0x0006
        /*00e2*/ 	.short	0x0030
        /*00e4*/ 	.byte	0x00, 0xf5, 0x21, 0x00


	//----- nvinfo : EIATTR_KPARAM_INFO
	.align		4
.L_1555:
        /*00e8*/ 	.byte	0x04, 0x17
        /*00ea*/ 	.short	(.L_1557 - .L_1556)
.L_1556:
        /*00ec*/ 	.word	0x00000000
        /*00f0*/ 	.short	0x0005
        /*00f2*/ 	.short	0x0028
        /*00f4*/ 	.byte	0x00, 0xf5, 0x21, 0x00


	//----- nvinfo : EIATTR_KPARAM_INFO
	.align		4
.L_1557:
        /*00f8*/ 	.byte	0x04, 0x17
        /*00fa*/ 	.short	(.L_1559 - .L_1558)
.L_1558:
        /*00fc*/ 	.word	0x00000000
        /*0100*/ 	.short	0x0004
        /*0102*/ 	.short	0x0020
        /*0104*/ 	.byte	0x00, 0xf5, 0x21, 0x00


	//----- nvinfo : EIATTR_KPARAM_INFO
	.align		4
.L_1559:
        /*0108*/ 	.byte	0x04, 0x17
        /*010a*/ 	.short	(.L_1561 - .L_1560)
.L_1560:
        /*010c*/ 	.word	0x00000000
        /*0110*/ 	.short	0x0003
        /*0112*/ 	.short	0x0018
        /*0114*/ 	.byte	0x00, 0xf5, 0x21, 0x00


	//----- nvinfo : EIATTR_KPARAM_INFO
	.align		4
.L_1561:
        /*0118*/ 	.byte	0x04, 0x17
        /*011a*/ 	.short	(.L_1563 - .L_1562)
.L_1562:
        /*011c*/ 	.word	0x00000000
        /*0120*/ 	.short	0x0002
        /*0122*/ 	.short	0x0010
        /*0124*/ 	.byte	0x00, 0xf5, 0x21, 0x00


	//----- nvinfo : EIATTR_KPARAM_INFO
	.align		4
.L_1563:
        /*0128*/ 	.byte	0x04, 0x17
        /*012a*/ 	.short	(.L_1565 - .L_1564)
.L_1564:
        /*012c*/ 	.word	0x00000000
        /*0130*/ 	.short	0x0001
        /*0132*/ 	.short	0x0008
        /*0134*/ 	.byte	0x00, 0xf5, 0x21, 0x00


	//----- nvinfo : EIATTR_KPARAM_INFO
	.align		4
.L_1565:
        /*0138*/ 	.byte	0x04, 0x17
        /*013a*/ 	.short	(.L_1567 - .L_1566)
.L_1566:
        /*013c*/ 	.word	0x00000000
        /*0140*/ 	.short	0x0000
        /*0142*/ 	.short	0x0000
        /*0144*/ 	.byte	0x00, 0xf5, 0x21, 0x00


	//----- nvinfo : EIATTR_SPARSE_MMA_MASK
	.align		4
.L_1567:
        /*0148*/ 	.byte	0x03, 0x50
        /*014a*/ 	.short	0x0000


	//----- nvinfo : EIATTR_MAXREG_COUNT
	.align		4
        /*014c*/ 	.byte	0x03, 0x1b
        /*014e*/ 	.short	0x00ff


	//----- nvinfo : EIATTR_MERCURY_ISA_VERSION
	.align		4
        /*0150*/ 	.byte	0x03, 0x5f
        /*0152*/ 	.short	0x0101


	//----- nvinfo : EIATTR_VRC_CTA_INIT_COUNT
	.align		4
        /*0154*/ 	.byte	0x02, 0x4a
	.zero		1
	.zero		1


	//----- nvinfo : EIATTR_EXIT_INSTR_OFFSETS
	.align		4
        /*0158*/ 	.byte	0x04, 0x1c
        /*015a*/ 	.short	(.L_1569 - .L_1568)


	//   ....[0]....
.L_1568:
        /*015c*/ 	.word	0x000007b0


	//----- nvinfo : EIATTR_CBANK_PARAM_SIZE
	.align		4
.L_1569:
        /*0160*/ 	.byte	0x03, 0x19
        /*0162*/ 	.short	0x00a0


	//----- nvinfo : EIATTR_PARAM_CBANK
	.align		4
        /*0164*/ 	.byte	0x04, 0x0a
        /*0166*/ 	.short	(.L_1571 - .L_1570)
	.align		4
.L_1570:
        /*0168*/ 	.word	index@(.nv.constant0._Z9kernel_80PfS_S_S_S_S_S_S_S_S_S_S_S_S_S_S_S_S_S_S_)
        /*016c*/ 	.short	0x0380
        /*016e*/ 	.short	0x00a0


	//----- nvinfo : EIATTR_SW_WAR
	.align		4
.L_1571:
        /*0170*/ 	.byte	0x04, 0x36
        /*0172*/ 	.short	(.L_1573 - .L_1572)
.L_1572:
        /*0174*/ 	.word	0x00000008
.L_1573:


//--------------------- .nv.info._Z9kernel_79PfS_S_S_S_S_S_S_S_S_S_S_S_S_S_S_S_S_S_S_ --------------------------
	.section	.nv.info._Z9kernel_79PfS_S_S_S_S_S_S_S_S_S_S_S_S_S_S_S_S_S_S_,"",@"SHT_CUDA_INFO"
	.sectionflags	@""
	.align	4


	//----- nvinfo : EIATTR_CUDA_API_VERSION
	.align		4
        /*0000*/ 	.byte	0x04, 0x37
        /*0002*/ 	.short	(.L_1575 - .L_1574)
.L_1574:
        /*0004*/ 	.word	0x00000082


	//----- nvinfo : EIATTR_KPARAM_INFO
	.align		4
.L_1575:
        /*0008*/ 	.byte	0x04, 0x17
        /*000a*/ 	.short	(.L_1577 - .L_1576)
.L_1576:
        /*000c*/ 	.word	0x00000000
        /*0010*/ 	.short	0x0013
        /*0012*/ 	.short	0x0098
        /*0014*/ 	.byte	0x00, 0xf5, 0x21, 0x00


	//----- nvinfo : EIATTR_KPARAM_INFO
	.align		4
.L_1577:
        /*0018*/ 	.byte	0x04, 0x17
        /*001a*/ 	.short	(.L_1579 - .L_1578)
.L_1578:
        /*001c*/ 	.word	0x00000000
        /*0020*/ 	.short	0x0012
        /*0022*/ 	.short	0x0090
        /*0024*/ 	.byte	0x00, 0xf5, 0x21, 0x00


	//----- nvinfo : EIATTR_KPARAM_INFO
	.align		4
.L_1579:
        /*0028*/ 	.byte	0x04, 0x17
        /*002a*/ 	.short	(.L_1581 - .L_1580)
.L_1580:
        /*002c*/ 	.word	0x00000000
        /*0030*/ 	.short	0x0011
        /*0032*/ 	.short	0x0088
        /*0034*/ 	.byte	0x00, 0xf5, 0x21, 0x00


	//----- nvinfo : EIATTR_KPARAM_INFO
	.align		4
.L_1581:
        /*0038*/ 	.byte	0x04, 0x17
        /*003a*/ 	.short	(.L_1583 - .L_1582)
.L_1582:
        /*003c*/ 	.word	0x00000000
        /*0040*/ 	.short	0x0010
        /*0042*/ 	.short	0x0080
        /*0044*/ 	.byte	0x00, 0xf5, 0x21, 0x00


	//----- nvinfo : EIATTR_KPARAM_INFO
	.align		4
.L_1583:
        /*0048*/ 	.byte	0x04, 0x17
        /*004a*/ 	.short	(.L_1585 - .L_1584)
.L_1584:
        /*004c*/ 	.word	0x00000000
        /*0050*/ 	.short	0x000f
        /*0052*/ 	.short	0x0078
        /*0054*/ 	.byte	0x00, 0xf5, 0x21, 0x00


	//----- nvinfo : EIATTR_KPARAM_INFO
	.align		4
.L_1585:
        /*0058*/ 	.byte	0x04, 0x17
        /*005a*/ 	.short	(.L_1587 - .L_1586)
.L_1586:
        /*005c*/ 	.word	0x00000000
        /*0060*/ 	.short	0x000e
        /*0062*/ 	.short	0x0070
        /*0064*/ 	.byte	0x00, 0xf5, 0x21, 0x00


	//----- nvinfo : EIATTR_KPARAM_INFO
	.align		4
.L_1587:
        /*0068*/ 	.byte	0x04, 0x17
        /*006a*/ 	.short	(.L_1589 - .L_1588)
.L_1588:
        /*006c*/ 	.word	0x00000000
        /*0070*/ 	.short	0x000d
        /*0072*/ 	.short	0x0068
        /*0074*/ 	.byte	0x00, 0xf5, 0x21, 0x00


	//----- nvinfo : EIATTR_KPARAM_INFO
	.align		4
.L_1589:
        /*0078*/ 	.byte	0x04, 0x17
        /*007a*/ 	.short	(.L_1591 - .L_1590)
.L_1590:
        /*007c*/ 	.word	0x00000000
        /*0080*/ 	.short	0x000c
        /*0082*/ 	.short	0x0060
        /*0084*/ 	.byte	0x00, 0xf5, 0x21, 0x00


	//----- nvinfo : EIATTR_KPARAM_INFO
	.align		4
.L_1591:
        /*0088*/ 	.byte	0x04, 0x17
        /*008a*/ 	.short	(.L_1593 - .L_1592)
.L_1592:
        /*008c*/ 	.word	0x00000000
        /*0090*/ 	.short	0x000b
        /*0092*/ 	.short	0x0058
        /*0094*/ 	.byte	0x00, 0xf5, 0x21, 0x00


	//----- nvinfo : EIATTR_KPARAM_INFO
	.align		4
.L_1593:
        /*0098*/ 	.byte	0x04, 0x17
        /*009a*/ 	.short	(.L_1595 - .L_1594)
.L_1594:
        /*009c*/ 	.word	0x00000000
        /*00a0*/ 	.short	0x000a
        /*00a2*/ 	.short	0x0050
        /*00a4*/ 	.byte	0x00, 0xf5, 0x21, 0x00


	//----- nvinfo : EIATTR_KPARAM_INFO
	.align		4
.L_1595:
        /*00a8*/ 	.byte	0x04, 0x17
        /*00aa*/ 	.short	(.L_1597 - .L_1596)
.L_1596:
        /*00ac*/ 	.word	0x00000000
        /*00b0*/ 	.short	0x0009
        /*00b2*/ 	.short	0x0048
        /*00b4*/ 	.byte	0x00, 0xf5, 0x21, 0x00


	//----- nvinfo : EIATTR_KPARAM_INFO
	.align		4
.L_1597:
        /*00b8*/ 	.byte	0x04, 0x17
        /*00ba*/ 	.short	(.L_1599 - .L_1598)
.L_1598:
        /*00bc*/ 	.word	0x00000000
        /*00c0*/ 	.short	0x0008
        /*00c2*/ 	.short	0x0040
        /*00c4*/ 	.byte	0x00, 0xf5, 0x21, 0x00


	//----- nvinfo : EIATTR_KPARAM_INFO
	.align		4
.L_1599:
        /*00c8*/ 	.byte	0x04, 0x17
        /*00ca*/ 	.short	(.L_1601 - .L_1600)
.L_1600:
        /*00cc*/ 	.word	0x00000000
        /*00d0*/ 	.short	0x0007
        /*00d2*/ 	.short	0x0038
        /*00d4*/ 	.byte	0x00, 0xf5, 0x21, 0x00


	//----- nvinfo : EIATTR_KPARAM_INFO
	.align		4
.L_1601:
        /*00d8*/ 	.byte	0x04, 0x17
        /*00da*/ 	.short	(.L_1603 - .L_1602)
.L_1602:
        /*00dc*/ 	.word	0x00000000
        /*00e0*/ 	.short	0x0006
        /*00e2*/ 	.short	0x0030
        /*00e4*/ 	.byte	0x00, 0xf5, 0x21, 0x00


	//----- nvinfo : EIATTR_KPARAM_INFO
	.align		4
.L_1603:
        /*00e8*/ 	.byte	0x04, 0x17
        /*00ea*/ 	.short	(.L_1605 - .L_1604)
.L_1604:
        /*00ec*/ 	.word	0x00000000
        /*00f0*/ 	.short	0x0005
        /*00f2*/ 	.short	0x0028
        /*00f4*/ 	.byte	0x00, 0xf5, 0x21, 0x00


	//----- nvinfo : EIATTR_KPARAM_INFO
	.align		4
.L_1605:
        /*00f8*/ 	.byte	0x04, 0x17
        /*00fa*/ 	.short	(.L_1607 - .L_1606)
.L_1606:
        /*00fc*/ 	.word	0x00000000
        /*0100*/ 	.short	0x0004
        /*0102*/ 	.short	0x0020
        /*0104*/ 	.byte	0x00, 0xf5, 0x21, 0x00


	//----- nvinfo : EIATTR_KPARAM_INFO
	.align		4
.L_1607:
        /*0108*/ 	.byte	0x04, 0x17
        /*010a*/ 	.short	(.L_1609 - .L_1608)
.L_1608:
        /*010c*/ 	.word	0x00000000
        /*0110*/ 	.short	0x0003
        /*0112*/ 	.short	0x0018
        /*0114*/ 	.byte	0x00, 0xf5, 0x21, 0x00


	//----- nvinfo : EIATTR_KPARAM_INFO
	.align		4
.L_1609:
        /*0118*/ 	.byte	0x04, 0x17
        /*011a*/ 	.short	(.L_1611 - .L_1610)
.L_1610:
        /*011c*/ 	.word	0x00000000
        /*0120*/ 	.short	0x0002
        /*0122*/ 	.short	0x0010
        /*0124*/ 	.byte	0x00, 0xf5, 0x21, 0x00


	//----- nvinfo : EIATTR_KPARAM_INFO
	.align		4
.L_1611:
        /*0128*/ 	.byte	0x04, 0x17
        /*012a*/ 	.short	(.L_1613 - .L_1612)
.L_1612:
        /*012c*/ 	.word	0x00000000
        /*0130*/ 	.short	0x0001
        /*0132*/ 	.short	0x0008
        /*0134*/ 	.byte	0x00, 0xf5, 0x21, 0x00


	//----- nvinfo : EIATTR_KPARAM_INFO
	.align		4
.L_1613:
        /*0138*/ 	.byte	0x04, 0x17
        /*013a*/ 	.short	(.L_1615 - .L_1614)
.L_1614:
        /*013c*/ 	.word	0x00000000
        /*0140*/ 	.short	0x0000
        /*0142*/ 	.short	0x0000
        /*0144*/ 	.byte	0x00, 0xf5, 0x21, 0x00


	//----- nvinfo : EIATTR_SPARSE_MMA_MASK
	.align		4
.L_1615:
        /*0148*/ 	.byte	0x03, 0x50
        /*014a*/ 	.short	0x0000


	//----- nvinfo : EIATTR_MAXREG_COUNT
	.align		4
        /*014c*/ 	.byte	0x03, 0x1b
        /*014e*/ 	.short	0x00ff


	//----- nvinfo : EIATTR_MERCURY_ISA_VERSION
	.align		4
        /*0150*/ 	.byte	0x03, 0x5f
        /*0152*/ 	.short	0x0101


	//----- nvinfo : EIATTR_VRC_CTA_INIT_COUNT
	.align		4
        /*0154*/ 	.byte	0x02, 0x4a
	.zero		1
	.zero		1


	//----- nvinfo : EIATTR_EXIT_INSTR_OFFSETS
	.align		4
        /*0158*/ 	.byte	0x04, 0x1c
        /*015a*/ 	.short	(.L_1617 - .L_1616)


	//   ....[0]....
.L_1616:
        /*015c*/ 	.word	0x00000790


	//----- nvinfo : EIATTR_CBANK_PARAM_SIZE
	.align		4
.L_1617:
        /*0160*/ 	.byte	0x03, 0x19
        /*0162*/ 	.short	0x00a0


	//----- nvinfo : EIATTR_PARAM_CBANK
	.align		4
        /*0164*/ 	.byte	0x04, 0x0a
        /*0166*/ 	.short	(.L_1619 - .L_1618)
	.align		4
.L_1618:
        /*0168*/ 	.word	index@(.nv.constant0._Z9kernel_79PfS_S_S_S_S_S_S_S_S_S_S_S_S_S_S_S_S_S_S_)
        /*016c*/ 	.short	0x0380
        /*016e*/ 	.short	0x00a0


	//----- nvinfo : EIATTR_SW_WAR
	.align		4
.L_1619:
        /*0170*/ 	.byte	0x04, 0x36
        /*0172*/ 	.short	(.L_1621 - .L_1620)
.L_1620:
        /*0174*/ 	.word	0x00000008
.L_1621:


//--------------------- .nv.info._Z9kernel_78PfS_S_S_S_S_S_S_S_S_S_S_S_S_S_S_S_S_S_S_ --------------------------
	.section	.nv.info._Z9kernel_78PfS_S_S_S_S_S_S_S_S_S_S_S_S_S_S_S_S_S_S_,"",@"SHT_CUDA_INFO"
	.sectionflags	@""
	.align	4


	//----- nvinfo : EIATTR_CUDA_API_VERSION
	.align		4
        /*0000*/ 	.byte	0x04, 0x37
        /*0002*/ 	.short	(.L_1623 - .L_1622)
.L_1622:
        /*0004*/ 	.word	0x00000082


	//----- nvinfo : EIATTR_KPARAM_INFO
	.align		4
.L_1623:
        /*0008*/ 	.byte	0x04, 0x17
        /*000a*/ 	.short	(.L_1625 - .L_1624)
.L_1624:
        /*000c*/ 	.word	0x00000000
        /*0010*/ 	.short	0x0013
        /*0012*/ 	.short	0x0098
        /*0014*/ 	.byte	0x00, 0xf5, 0x21, 0x00


	//----- nvinfo : EIATTR_KPARAM_INFO
	.align		4
.L_1625:
        /*0018*/ 	.byte	0x04, 0x17
        /*001a*/ 	.short	(.L_1627 - .L_1626)
.L_1626:
        /*001c*/ 	.word	0x00000000
        /*0020*/ 	.short	0x0012
        /*0022*/ 	.short	0x0090
        /*0024*/ 	.byte	0x00, 0xf5, 0x21, 0x00


	//----- nvinfo : EIATTR_KPARAM_INFO
	.align		4
.L_1627:
        /*0028*/ 	.byte	0x04, 0x17
        /*002a*/ 	.short	(.L_1629 - .L_1628)
.L_1628:
        /*002c*/ 	.word	0x00000000
        /*0030*/ 	.short	0x0011
        /*0032*/ 	.short	0x0088
        /*0034*/ 	.byte	0x00, 0xf5, 0x21, 0x00


	//----- nvinfo : EIATTR_KPARAM_INFO
	.align		4
.L_1629:
        /*0038*/ 	.byte	0x04, 0x17
        /*003a*/ 	.short	(.L_1631 - .L_1630)
.L_1630:
        /*003c*/ 	.word	0x00000000
        /*0040*/ 	.short	0x0010
        /*0042*/ 	.short	0x0080
        /*0044*/ 	.byte	0x00, 0xf5, 0x21, 0x00


	//----- nvinfo : EIATTR_KPARAM_INFO
	.align		4
.L_1631:
        /*0048*/ 	.byte	0x04, 0x17
        /*004a*/ 	.short	(.L_1633 - .L_1632)
.L_1632:
        /*004c*/ 	.word	0x00000000
        /*0050*/ 	.short	0x000f
        /*0052*/ 	.short	0x0078
        /*0054*/ 	.byte	0x00, 0xf5, 0x21, 0x00


	//----- nvinfo : EIATTR_KPARAM_INFO
	.align		4
.L_1633:
        /*0058*/ 	.byte	0x04, 0x17
        /*005a*/ 	.short	(.L_1635 - .L_1634)
.L_1634:
        /*005c*/ 	.word	0x00000000
        /*0060*/ 	.short	0x000e
        /*0062*/ 	.short	0x0070
        /*0064*/ 	.byte	0x00, 0xf5, 0x21, 0x00


	//----- nvinfo : EIATTR_KPARAM_INFO
	.align		4
.L_1635:
        /*0068*/ 	.byte	0x04, 0x17
        /*006a*/ 	.short	(.L_1637 - .L_1636)
.L_1636:
        /*006c*/ 	.word	0x00000000
        /*0070*/ 	.short	0x000d
        /*0072*/ 	.short	0x0068
        /*0074*/ 	.byte	0x00, 0xf5, 0x21, 0x00


	//----- nvinfo : EIATTR_KPARAM_INFO
	.align		4
.L_1637:
        /*0078*/ 	.byte	0x04, 0x17
        /*007a*/ 	.short	(.L_1639 - .L_1638)
.L_1638:
        /*007c*/ 	.word	0x00000000
        /*0080*/ 	.short	0x000c
        /*0082*/ 	.short	0x0060
        /*0084*/ 	.byte	0x00, 0xf5, 0x21, 0x00


	//----- nvinfo : EIATTR_KPARAM_INFO
	.align		4
.L_1639:
        /*0088*/ 	.byte	0x04, 0x17
        /*008a*/ 	.short	(.L_1641 - .L_1640)
.L_1640:
        /*008c*/ 	.word	0x00000000
        /*0090*/ 	.short	0x000b
        /*0092*/ 	.short	0x0058
        /*0094*/ 	.byte	0x00, 0xf5, 0x21, 0x00


	//----- nvinfo : EIATTR_KPARAM_INFO
	.align		4
.L_1641:
        /*0098*/ 	.byte	0x04, 0x17
        /*009a*/ 	.short	(.L_1643 - .L_1642)
.L_1642:
        /*009c*/ 	.word	0x00000000
        /*00a0*/ 	.short	0x000a
        /*00a2*/ 	.short	0x0050
        /*00a4*/ 	.byte	0x00, 0xf5, 0x21, 0x00


	//----- nvinfo : EIATTR_KPARAM_INFO
	.align		4
.L_1643:
        /*00a8*/ 	.byte	0x04, 0x17
        /*00aa*/ 	.short	(.L_1645 - .L_1644)
.L_1644:
        /*00ac*/ 	.word	0x00000000
        /*00b0*/ 	.short	0x0009
        /*00b2*/ 	.short	0x0048
        /*00b4*/ 	.byte	0x00, 0xf5, 0x21, 0x00


	//----- nvinfo : EIATTR_KPARAM_INFO
	.align		4
.L_1645:
        /*00b8*/ 	.byte	0x04, 0x17
        /*00ba*/ 	.short	(.L_1647 - .L_1646)
.L_1646:
        /*00bc*/ 	.word	0x00000000
        /*00c0*/ 	.short	0x0008
        /*00c2*/ 	.short	0x0040
        /*00c4*/ 	.byte	0x00, 0xf5, 0x21, 0x00


	//----- nvinfo : EIATTR_KPARAM_INFO
	.align		4
.L_1647:
        /*00c8*/ 	.byte	0x04, 0x17
        /*00ca*/ 	.short	(.L_1649 - .L_1648)
.L_1648:
        /*00cc*/ 	.word	0x00000000
        /*00d0*/ 	.short	0x0007
        /*00d2*/ 	.short	0x0038
        /*00d4*/ 	.byte	0x00, 0xf5, 0x21, 0x00


	//----- nvinfo : EIATTR_KPARAM_INFO
	.align		4
.L_1649:
        /*00d8*/ 	.byte	0x04, 0x17
        /*00da*/ 	.short	(.L_1651 - .L_1650)
.L_1650:
        /*00dc*/ 	.word	0x00000000
        /*00e0*/ 	.short	0x0006
        /*00e2*/ 	.short	0x0030
        /*00e4*/ 	.byte	0x00, 0xf5, 0x21, 0x00


	//----- nvinfo : EIATTR_KPARAM_INFO
	.align		4
.L_1651:
        /*00e8*/ 	.byte	0x04, 0x17
        /*00ea*/ 	.short	(.L_1653 - .L_1652)
.L_1652:
        /*00ec*/ 	.word	0x00000000
        /*00f0*/ 	.short	0x0005
        /*00f2*/ 	.short	0x0028
        /*00f4*/ 	.byte	0x00, 0xf5, 0x21, 0x00


	//----- nvinfo : EIATTR_KPARAM_INFO
	.align		4
.L_1653:
        /*00f8*/ 	.byte	0x04, 0x17
        /*00fa*/ 	.short	(.L_1655 - .L_1654)
.L_1654:
        /*00fc*/ 	.word	0x00000000
        /*0100*/ 	.short	0x0004
        /*0102*/ 	.short	0x0020
        /*0104*/ 	.byte	0x00, 0xf5, 0x21, 0x00


	//----- nvinfo : EIATTR_KPARAM_INFO
	.align		4
.L_1655:
        /*0108*/ 	.byte	0x04, 0x17
        /*010a*/ 	.short	(.L_1657 - .L_1656)
.L_1656:
        /*010c*/ 	.word	0x00000000
        /*0110*/ 	.short	0x0003
        /*0112*/ 	.short	0x0018
        /*0114*/ 	.byte	0x00, 0xf5, 0x21, 0x00


	//----- nvinfo : EIATTR_KPARAM_INFO
	.align		4
.L_1657:
        /*0118*/ 	.byte	0x04, 0x17
        /*011a*/ 	.short	(.L_1659 - .L_1658)
.L_1658:
        /*011c*/ 	.word	0x00000000
        /*0120*/ 	.short	0x0002
        /*0122*/ 	.short	0x0010
        /*0124*/ 	.byte	0x00, 0xf5, 0x21, 0x00


	//----- nvinfo : EIATTR_KPARAM_INFO
	.align		4
.L_1659:
        /*0128*/ 	.byte	0x04, 0x17
        /*012a*/ 	.short	(.L_1661 - .L_1660)
.L_1660:
        /*012c*/ 	.word	0x00000000
        /*0130*/ 	.short	0x0001
        /*0132*/ 	.short	0x0008
        /*0134*/ 	.byte	0x00, 0xf5, 0x21, 0x00


	//----- nvinfo : EIATTR_KPARAM_INFO
	.align		4
.L_1661:
        /*0138*/ 	.byte	0x04, 0x17
        /*013a*/ 	.short	(.L_1663 - .L_1662)
.L_1662:
        /*013c*/ 	.word	0x00000000
        /*0140*/ 	.short	0x0000
        /*0142*/ 	.short	0x0000
        /*0144*/ 	.byte	0x00, 0xf5, 0x21, 0x00


	//----- nvinfo : EIATTR_SPARSE_MMA_MASK
	.align		4
.L_1663:
        /*0148*/ 	.byte	0x03, 0x50
        /*014a*/ 	.short	0x0000


	//----- nvinfo : EIATTR_MAXREG_COUNT
	.align		4
        /*014c*/ 	.byte	0x03, 0x1b
        /*014e*/ 	.short	0x00ff


	//----- nvinfo : EIATTR_MERCURY_ISA_VERSION
	.align		4
        /*0150*/ 	.byte	0x03, 0x5f
        /*0152*/ 	.short	0x0101


	//----- nvinfo : EIATTR_UNUSED_LOAD_BYTE_OFFSET
	.align		4
        /*0154*/ 	.byte	0x04, 0x44
        /*0156*/ 	.short	(.L_1665 - .L_1664)


	//   ....[0]....
.L_1664:
        /*0158*/ 	.word	0x00000520
        /*015c*/ 	.word	0x0000fff0


	//----- nvinfo : EIATTR_VRC_CTA_INIT_COUNT
	.align		4
.L_1665:
        /*0160*/ 	.byte	0x02, 0x4a
	.zero		1
	.zero		1


	//----- nvinfo : EIATTR_EXIT_INSTR_OFFSETS
	.align		4
        /*0164*/ 	.byte	0x04, 0x1c
        /*0166*/ 	.short	(.L_1667 - .L_1666)


	//   ....[0]....
.L_1666:
        /*0168*/ 	.word	0x000007b0


	//----- nvinfo : EIATTR_CBANK_PARAM_SIZE
	.align		4
.L_1667:
        /*016c*/ 	.byte	0x03, 0x19
        /*016e*/ 	.short	0x00a0


	//----- nvinfo : EIATTR_PARAM_CBANK
	.align		4
        /*0170*/ 	.byte	0x04, 0x0a
        /*0172*/ 	.short	(.L_1669 - .L_1668)
	.align		4
.L_1668:
        /*0174*/ 	.word	index@(.nv.constant0._Z9kernel_78PfS_S_S_S_S_S_S_S_S_S_S_S_S_S_S_S_S_S_S_)
        /*0178*/ 	.short	0x0380
        /*017a*/ 	.short	0x00a0


	//----- nvinfo : EIATTR_SW_WAR
	.align		4
.L_1669:
        /*017c*/ 	.byte	0x04, 0x36
        /*017e*/ 	.short	(.L_1671 - .L_1670)
.L_1670:
        /*0180*/ 	.word	0x00000008
.L_1671:


//--------------------- .nv.info._Z9kernel_77PfS_S_S_S_S_S_S_S_S_S_S_S_S_S_S_S_S_S_S_ --------------------------
	.section	.nv.info._Z9kernel_77PfS_S_S_S_S_S_S_S_S_S_S_S_S_S_S_S_S_S_S_,"",@"SHT_CUDA_INFO"
	.sectionflags	@""
	.align	4


	//----- nvinfo : EIATTR_CUDA_API_VERSION
	.align		4
        /*0000*/ 	.byte	0x04, 0x37
        /*0002*/ 	.short	(.L_1673 - .L_1672)
.L_1672:
        /*0004*/ 	.word	0x00000082


	//----- nvinfo : EIATTR_KPARAM_INFO
	.align		4
.L_1673:
        /*0008*/ 	.byte	0x04, 0x17
        /*000a*/ 	.short	(.L_1675 - .L_1674)
.L_1674:
        /*000c*/ 	.word	0x00000000
        /*0010*/ 	.short	0x0013
        /*0012*/ 	.short	0x0098
        /*0014*/ 	.byte	0x00, 0xf5, 0x21, 0x00


	//----- nvinfo : EIATTR_KPARAM_INFO
	.align		4
.L_1675:
        /*0018*/ 	.byte	0x04, 0x17
        /*001a*/ 	.short	(.L_1677 - .L_1676)
.L_1676:
        /*001c*/ 	.word	0x00000000
        /*0020*/ 	.short	0x0012
        /*0022*/ 	.short	0x0090
        /*0024*/ 	.byte	0x00, 0xf5, 0x21, 0x00


	//----- nvinfo : EIATTR_KPARAM_INFO
	.align		4
.L_1677:
        /*0028*/ 	.byte	0x04, 0x17
        /*002a*/ 	.short	(.L_1679 - .L_1678)
.L_1678:
        /*002c*/ 	.word	0x00000000
        /*0030*/ 	.short	0x0011
        /*0032*/ 	.short	0x0088
        /*0034*/ 	.byte	0x00, 0xf5, 0x21, 0x00


	//----- nvinfo : EIATTR_KPARAM_INFO
	.align		4
.L_1679:
        /*0038*/ 	.byte	0x04, 0x17
        /*003a*/ 	.short	(.L_1681 - .L_1680)
.L_1680:
        /*003c*/ 	.word	0x00000000
        /*0040*/ 	.short	0x0010
        /*0042*/ 	.short	0x0080
        /*0044*/ 	.byte	0x00, 0xf5, 0x21, 0x00


	//----- nvinfo : EIATTR_KPARAM_INFO
	.align		4
.L_1681:
        /*0048*/ 	.byte	0x04, 0x17
        /*004a*/ 	.short	(.L_1683 - .L_1682)
.L_1682:
        /*004c*/ 	.word	0x00000000
        /*0050*/ 	.short	0x000f
        /*0052*/ 	.short	0x0078
        /*0054*/ 	.byte	0x00, 0xf5, 0x21, 0x00


	//----- nvinfo : EIATTR_KPARAM_INFO
	.align		4
.L_1683:
        /*0058*/ 	.byte	0x04, 0x17
        /*005a*/ 	.short	(.L_1685 - .L_1684)
.L_1684:
        /*005c*/ 	.word	0x00000000
        /*0060*/ 	.short	0x000e
        /*0062*/ 	.short	0x0070
        /*0064*/ 	.byte	0x00, 0xf5, 0x21, 0x00


	//----- nvinfo : EIATTR_KPARAM_INFO
	.align		4
.L_1685:
        /*0068*/ 	.byte	0x04, 0x17
        /*006a*/ 	.short	(.L_1687 - .L_1686)
.L_1686:
        /*006c*/ 	.word	0x00000000
        /*0070*/ 	.short	0x000d
        /*0072*/ 	.short	0x0068
        /*0074*/ 	.byte	0x00, 0xf5, 0x21, 0x00


	//----- nvinfo : EIATTR_KPARAM_INFO
	.align		4
.L_1687:
        /*0078*/ 	.byte	0x04, 0x17
        /*007a*/ 	.short	(.L_1689 - .L_1688)
.L_1688:
        /*007c*/ 	.word	0x00000000
        /*0080*/ 	.short	0x000c
        /*0082*/ 	.short	0x0060
        /*0084*/ 	.byte	0x00, 0xf5, 0x21, 0x00


	//----- nvinfo : EIATTR_KPARAM_INFO
	.align		4
.L_1689:
        /*0088*/ 	.byte	0x04, 0x17
        /*008a*/ 	.short	(.L_1691 - .L_1690)
.L_1690:
        /*008c*/ 	.word	0x00000000
        /*0090*/ 	.short	0x000b
        /*0092*/ 	.short	0x0058
        /*0094*/ 	.byte	0x00, 0xf5, 0x21, 0x00


	//----- nvinfo : EIATTR_KPARAM_INFO
	.align		4
.L_1691:
        /*0098*/ 	.byte	0x04, 0x17
        /*009a*/ 	.short	(.L_1693 - .L_1692)
.L_1692:
        /*009c*/ 	.word	0x00000000
        /*00a0*/ 	.short	0x000a
        /*00a2*/ 	.short	0x0050
        /*00a4*/ 	.byte	0x00, 0xf5, 0x21, 0x00


	//----- nvinfo : EIATTR_KPARAM_INFO
	.align		4
.L_1693:
        /*00a8*/ 	.byte	0x04, 0x17
        /*00aa*/ 	.short	(.L_1695 - .L_1694)
.L_1694:
        /*00ac*/ 	.word	0x00000000
        /*00b0*/ 	.short	0x0009
        /*00b2*/ 	.short	0x0048
        /*00b4*/ 	.byte	0x00, 0xf5, 0x21, 0x00


	//----- nvinfo : EIATTR_KPARAM_INFO
	.align		4
.L_1695:
        /*00b8*/ 	.byte	0x04, 0x17
        /*00ba*/ 	.short	(.L_1697 - .L_1696)
.L_1696:
        /*00bc*/ 	.word	0x00000000
        /*00c0*/ 	.short	0x0008
        /*00c2*/ 	.short	0x0040
        /*00c4*/ 	.byte	0x00, 0xf5, 0x21, 0x00


	//----- nvinfo : EIATTR_KPARAM_INFO
	.align		4
.L_1697:
        /*00c8*/ 	.byte	0x04, 0x17
        /*00ca*/ 	.short	(.L_1699 - .L_1698)
.L_1698:
        /*00cc*/ 	.word	0x00000000
        /*00d0*/ 	.short	0x0007
        /*00d2*/ 	.short	0x0038
        /*00d4*/ 	.byte	0x00, 0xf5, 0x21, 0x00


	//----- nvinfo : EIATTR_KPARAM_INFO
	.align		4
.L_1699:
        /*00d8*/ 	.byte	0x04, 0x17
        /*00da*/ 	.short	(.L_1701 - .L_1700)
.L_1700:
        /*00dc*/ 	.word	0x00000000
        /*00e0*/ 	.short	0x0006
        /*00e2*/ 	.short	0x0030
        /*00e4*/ 	.byte	0x00, 0xf5, 0x21, 0x00


	//----- nvinfo : EIATTR_KPARAM_INFO
	.align		4
.L_1701:
        /*00e8*/ 	.byte	0x04, 0x17
        /*00ea*/ 	.short	(.L_1703 - .L_1702)
.L_1702:
        /*00ec*/ 	.word	0x00000000
        /*00f0*/ 	.short	0x0005
        /*00f2*/ 	.short	0x0028
        /*00f4*/ 	.byte	0x00, 0xf5, 0x21, 0x00


	//----- nvinfo : EIATTR_KPARAM_INFO
	.align		4
.L_1703:
        /*00f8*/ 	.byte	0x04, 0x17
        /*00fa*/ 	.short	(.L_1705 - .L_1704)
.L_1704:
        /*00fc*/ 	.word	0x00000000
        /*0100*/ 	.short	0x0004
        /*0102*/ 	.short	0x0020
        /*0104*/ 	.byte	0x00, 0xf5, 0x21, 0x00


	//----- nvinfo : EIATTR_KPARAM_INFO
	.align		4
.L_1705:
        /*0108*/ 	.byte	0x04, 0x17
        /*010a*/ 	.short	(.L_1707 - .L_1706)
.L_1706:
        /*010c*/ 	.word	0x00000000
        /*0110*/ 	.short	0x0003
        /*0112*/ 	.short	0x0018
        /*0114*/ 	.byte	0x00, 0xf5, 0x21, 0x00


	//----- nvinfo : EIATTR_KPARAM_INFO
	.align		4
.L_1707:
        /*0118*/ 	.byte	0x04, 0x17
        /*011a*/ 	.short	(.L_1709 - .L_1708)
.L_1708:
        /*011c*/ 	.word	0x00000000
        /*0120*/ 	.short	0x0002
        /*0122*/ 	.short	0x0010
        /*0124*/ 	.byte	0x00, 0xf5, 0x21, 0x00


	//----- nvinfo : EIATTR_KPARAM_INFO
	.align		4
.L_1709:
        /*0128*/ 	.byte	0x04, 0x17
        /*012a*/ 	.short	(.L_1711 - .L_1710)
.L_1710:
        /*012c*/ 	.word	0x00000000
        /*0130*/ 	.short	0x0001
        /*0132*/ 	.short	0x0008
        /*0134*/ 	.byte	0x00, 0xf5, 0x21, 0x00


	//----- nvinfo : EIATTR_KPARAM_INFO
	.align		4
.L_1711:
        /*0138*/ 	.byte	0x04, 0x17
        /*013a*/ 	.short	(.L_1713 - .L_1712)
.L_1712:
        /*013c*/ 	.word	0x00000000
        /*0140*/ 	.short	0x0000
        /*0142*/ 	.short	0x0000
        /*0144*/ 	.byte	0x00, 0xf5, 0x21, 0x00


	//----- nvinfo : EIATTR_SPARSE_MMA_MASK
	.align		4
.L_1713:
        /*0148*/ 	.byte	0x03, 0x50
        /*014a*/ 	.short	0x0000


	//----- nvinfo : EIATTR_MAXREG_COUNT
	.align		4
        /*014c*/ 	.byte	0x03, 0x1b
        /*014e*/ 	.short	0x00ff


	//----- nvinfo : EIATTR_MERCURY_ISA_VERSION
	.align		4
        /*0150*/ 	.byte	0x03, 0x5f
        /*0152*/ 	.short	0x0101


	//----- nvinfo : EIATTR_UNUSED_LOAD_BYTE_OFFSET
	.align		4
        /*0154*/ 	.byte	0x04, 0x44
        /*0156*/ 	.short	(.L_1715 - .L_1714)


	//   ....[0]....
.L_1714:
        /*0158*/ 	.word	0x000004e0
        /*015c*/ 	.word	0x0000ff0f


	//----- nvinfo : EIATTR_VRC_CTA_INIT_COUNT
	.align		4
.L_1715:
        /*0160*/ 	.byte	0x02, 0x4a
	.zero		1
	.zero		1


	//----- nvinfo : EIATTR_EXIT_INSTR_OFFSETS
	.align		4
        /*0164*/ 	.byte	0x04, 0x1c
        /*0166*/ 	.short	(.L_1717 - .L_1716)


	//   ....[0]....
.L_1716:
        /*0168*/ 	.word	0x00000790


	//----- nvinfo : EIATTR_CBANK_PARAM_SIZE
	.align		4
.L_1717:
        /*016c*/ 	.byte	0x03, 0x19
        /*016e*/ 	.short	0x00a0


	//----- nvinfo : EIATTR_PARAM_CBANK
	.align		4
        /*0170*/ 	.byte	0x04, 0x0a
        /*0172*/ 	.short	(.L_1719 - .L_1718)
	.align		4
.L_1718:
        /*0174*/ 	.word	index@(.nv.constant0._Z9kernel_77PfS_S_S_S_S_S_S_S_S_S_S_S_S_S_S_S_S_S_S_)
        /*0178*/ 	.short	0x0380
        /*017a*/ 	.short	0x00a0


	//----- nvinfo : EIATTR_SW_WAR
	.align		4
.L_1719:
        /*017c*/ 	.byte	0x04, 0x36
        /*017e*/ 	.short	(.L_1721 - .L_1720)
.L_1720:
        /*0180*/ 	.word	0x00000008
.L_1721:


//--------------------- .nv.info._Z9kernel_76PfS_S_S_S_S_S_S_S_S_S_S_S_S_S_S_S_S_S_S_ --------------------------
	.section	.nv.info._Z9kernel_76PfS_S_S_S_S_S_S_S_S_S_S_S_S_S_S_S_S_S_S_,"",@"SHT_CUDA_INFO"
	.sectionflags	@""
	.align	4


	//----- nvinfo : EIATTR_CUDA_API_VERSION
	.align		4
        /*0000*/ 	.byte	0x04, 0x37
        /*0002*/ 	.short	(.L_1723 - .L_1722)
.L_1722:
        /*0004*/ 	.word	0x00000082


	//----- nvinfo : EIATTR_KPARAM_INFO
	.align		4
.L_1723:
        /*0008*/ 	.byte	0x04, 0x17
        /*000a*/ 	.short	(.L_1725 - .L_1724)
.L_1724:
        /*000c*/ 	.word	0x00000000
        /*0010*/ 	.short	0x0013
        /*0012*/ 	.short	0x0098
        /*0014*/ 	.byte	0x00, 0xf5, 0x21, 0x00


	//----- nvinfo : EIATTR_KPARAM_INFO
	.align		4
.L_1725:
        /*0018*/ 	.byte	0x04, 0x17
        /*001a*/ 	.short	(.L_1727 - .L_1726)
.L_1726:
        /*001c*/ 	.word	0x00000000
        /*0020*/ 	.short	0x0012
        /*0022*/ 	.short	0x0090
        /*0024*/ 	.byte	0x00, 0xf5, 0x21, 0x00


	//----- nvinfo : EIATTR_KPARAM_INFO
	.align		4
.L_1727:
        /*0028*/ 	.byte	0x04, 0x17
        /*002a*/ 	.short	(.L_1729 - .L_1728)
.L_1728:
        /*002c*/ 	.word	0x00000000
        /*0030*/ 	.short	0x0011
        /*0032*/ 	.short	0x0088
        /*0034*/ 	.byte	0x00, 0xf5, 0x21, 0x00


	//----- nvinfo : EIATTR_KPARAM_INFO
	.align		4
.L_1729:
        /*0038*/ 	.byte	0x04, 0x17
        /*003a*/ 	.short	(.L_1731 - .L_1730)
.L_1730:
        /*003c*/ 	.word	0x00000000
        /*0040*/ 	.short	0x0010
        /*0042*/ 	.short	0x0080
        /*0044*/ 	.byte	0x00, 0xf5, 0x21, 0x00


	//----- nvinfo : EIATTR_KPARAM_INFO
	.align		4
.L_1731:
        /*0048*/ 	.byte	0x04, 0x17
        /*004a*/ 	.short	(.L_1733 - .L_1732)
.L_1732:
        /*004c*/ 	.word	0x00000000
        /*0050*/ 	.short	0x000f
        /*0052*/ 	.short	0x0078
        /*0054*/ 	.byte	0x00, 0xf5, 0x21, 0x00


	//----- nvinfo : EIATTR_KPARAM_INFO
	.align		4
.L_1733:
        /*0058*/ 	.byte	0x04, 0x17
        /*005a*/ 	.short	(.L_1735 - .L_1734)
.L_1734:
        /*005c*/ 	.word	0x00000000
        /*0060*/ 	.short	0x000e
        /*0062*/ 	.short	0x0070
        /*0064*/ 	.byte	0x00, 0xf5, 0x21, 0x00


	//----- nvinfo : EIATTR_KPARAM_INFO
	.align		4
.L_1735:
        /*0068*/ 	.byte	0x04, 0x17
        /*006a*/ 	.short	(.L_1737 - .L_1736)
.L_1736:
        /*006c*/ 	.word	0x00000000
        /*0070*/ 	.short	0x000d
        /*0072*/ 	.short	0x0068
        /*0074*/ 	.byte	0x00, 0xf5, 0x21, 0x00


	//----- nvinfo : EIATTR_KPARAM_INFO
	.align		4
.L_1737:
        /*0078*/ 	.byte	0x04, 0x17
        /*007a*/ 	.short	(.L_1739 - .L_1738)
.L_1738:
        /*007c*/ 	.word	0x00000000
        /*0080*/ 	.short	0x000c
        /*0082*/ 	.short	0x0060
        /*0084*/ 	.byte	0x00, 0xf5, 0x21, 0x00


	//----- nvinfo : EIATTR_KPARAM_INFO
	.align		4
.L_1739:
        /*0088*/ 	.byte	0x04, 0x17
        /*008a*/ 	.short	(.L_1741 - .L_1740)
.L_1740:
        /*008c*/ 	.word	0x00000000
        /*0090*/ 	.short	0x000b
        /*0092*/ 	.short	0x0058
        /*0094*/ 	.byte	0x00, 0xf5, 0x21, 0x00


	//----- nvinfo : EIATTR_KPARAM_INFO
	.align		4
.L_1741:
        /*0098*/ 	.byte	0x04, 0x17
        /*009a*/ 	.short	(.L_1743 - .L_1742)
.L_1742:
        /*009c*/ 	.word	0x00000000
        /*00a0*/ 	.short	0x000a
        /*00a2*/ 	.short	0x0050
        /*00a4*/ 	.byte	0x00, 0xf5, 0x21, 0x00


	//----- nvinfo : EIATTR_KPARAM_INFO
	.align		4
.L_1743:
        /*00a8*/ 	.byte	0x04, 0x17
        /*00aa*/ 	.short	(.L_1745 - .L_1744)
.L_1744:
        /*00ac*/ 	.word	0x00000000
        /*00b0*/ 	.short	0x0009
        /*00b2*/ 	.short	0x0048
        /*00b4*/ 	.byte	0x00, 0xf5, 0x21, 0x00


	//----- nvinfo : EIATTR_KPARAM_INFO
	.align		4
.L_1745:
        /*00b8*/ 	.byte	0x04, 0x17
        /*00ba*/ 	.short	(.L_1747 - .L_1746)
.L_1746:
        /*00bc*/ 	.word	0x00000000
        /*00c0*/ 	.short	0x0008
        /*00c2*/ 	.short	0x0040
        /*00c4*/ 	.byte	0x00, 0xf5, 0x21, 0x00


	//----- nvinfo : EIATTR_KPARAM_INFO
	.align		4
.L_1747:
        /*00c8*/ 	.byte	0x04, 0x17
        /*00ca*/ 	.short	(.L_1749 - .L_1748)
.L_1748:
        /*00cc*/ 	.word	0x00000000
        /*00d0*/ 	.short	0x0007
        /*00d2*/ 	.short	0x0038
        /*00d4*/ 	.byte	0x00, 0xf5, 0x21, 0x00


	//----- nvinfo : EIATTR_KPARAM_INFO
	.align		4
.L_1749:
        /*00d8*/ 	.byte	0x04, 0x17
        /*00da*/ 	.short	(.L_1751 - .L_1750)
.L_1750:
        /*00dc*/ 	.word	0x00000000
        /*00e0*/ 	.short	0x0006
        /*00e2*/ 	.short	0x0030
        /*00e4*/ 	.byte	0x00, 0xf5, 0x21, 0x00


	//----- nvinfo : EIATTR_KPARAM_INFO
	.align		4
.L_1751:
        /*00e8*/ 	.byte	0x04, 0x17
        /*00ea*/ 	.short	(.L_1753 - .L_1752)
.L_1752:
        /*00ec*/ 	.word	0x00000000
        /*00f0*/ 	.short	0x0005
        /*00f2*/ 	.short	0x0028
        /*00f4*/ 	.byte	0x00, 0xf5, 0x21, 0x00


	//----- nvinfo : EIATTR_KPARAM_INFO
	.align		4
.L_1753:
        /*00f8*/ 	.byte	0x04, 0x17
        /*00fa*/ 	.short	(.L_1755 - .L_1754)
.L_1754:
        /*00fc*/ 	.word	0x00000000
        /*0100*/ 	.short	0x0004
        /*0102*/ 	.short	0x0020
        /*0104*/ 	.byte	0x00, 0xf5, 0x21, 0x00


	//----- nvinfo : EIATTR_KPARAM_INFO
	.align		4
.L_1755:
        /*0108*/ 	.byte	0x04, 0x17
        /*010a*/ 	.short	(.L_1757 - .L_1756)
.L_1756:
        /*010c*/ 	.word	0x00000000
        /*0110*/ 	.short	0x0003
        /*0112*/ 	.short	0x0018
        /*0114*/ 	.byte	0x00, 0xf5, 0x21, 0x00


	//----- nvinfo : EIATTR_KPARAM_INFO
	.align		4
.L_1757:
        /*0118*/ 	.byte	0x04, 0x17
        /*011a*/ 	.short	(.L_1759 - .L_1758)
.L_1758:
        /*011c*/ 	.word	0x00000000
        /*0120*/ 	.short	0x0002
        /*0122*/ 	.short	0x0010
        /*0124*/ 	.byte	0x00, 0xf5, 0x21, 0x00


	//----- nvinfo : EIATTR_KPARAM_INFO
	.align		4
.L_1759:
        /*0128*/ 	.byte	0x04, 0x17
        /*012a*/ 	.short	(.L_1761 - .L_1760)
.L_1760:
        /*012c*/ 	.word	0x00000000
        /*0130*/ 	.short	0x0001
        /*0132*/ 	.short	0x0008
        /*0134*/ 	.byte	0x00, 0xf5, 0x21, 0x00


	//----- nvinfo : EIATTR_KPARAM_INFO
	.align		4
.L_1761:
        /*0138*/ 	.byte	0x04, 0x17
        /*013a*/ 	.short	(.L_1763 - .L_1762)
.L_1762:
        /*013c*/ 	.word	0x00000000
        /*0140*/ 	.short	0x0000
        /*0142*/ 	.short	0x0000
        /*0144*/ 	.byte	0x00, 0xf5, 0x21, 0x00


	//----- nvinfo : EIATTR_SPARSE_MMA_MASK
	.align		4
.L_1763:
        /*0148*/ 	.byte	0x03, 0x50
        /*014a*/ 	.short	0x0000


	//----- nvinfo : EIATTR_MAXREG_COUNT
	.align		4
        /*014c*/ 	.byte	0x03, 0x1b
        /*014e*/ 	.short	0x00ff


	//----- nvinfo : EIATTR_MERCURY_ISA_VERSION
	.align		4
        /*0150*/ 	.byte	0x03, 0x5f
        /*0152*/ 	.short	0x0101


	//----- nvinfo : EIATTR_VRC_CTA_INIT_COUNT
	.align		4
        /*0154*/ 	.byte	0x02, 0x4a
	.zero		1
	.zero		1


	//----- nvinfo : EIATTR_EXIT_INSTR_OFFSETS
	.align		4
        /*0158*/ 	.byte	0x04, 0x1c
        /*015a*/ 	.short	(.L_1765 - .L_1764)


	//   ....[0]....
.L_1764:
        /*015c*/ 	.word	0x000007a0


	//----- nvinfo : EIATTR_CBANK_PARAM_SIZE
	.align		4
.L_1765:
        /*0160*/ 	.byte	0x03, 0x19
        /*0162*/ 	.short	0x00a0


	//----- nvinfo : EIATTR_PARAM_CBANK
	.align		4
        /*0164*/ 	.byte	0x04, 0x0a
        /*0166*/ 	.short	(.L_1767 - .L_1766)
	.align		4
.L_1766:
        /*0168*/ 	.word	index@(.nv.constant0._Z9kernel_76PfS_S_S_S_S_S_S_S_S_S_S_S_S_S_S_S_S_S_S_)
        /*016c*/ 	.short	0x0380
        /*016e*/ 	.short	0x00a0


	//----- nvinfo : EIATTR_SW_WAR
	.align		4
.L_1767:
        /*0170*/ 	.byte	0x04, 0x36
        /*0172*/ 	.short	(.L_1769 - .L_1768)
.L_1768:
        /*0174*/ 	.word	0x00000008
.L_1769:


//--------------------- .nv.info._Z9kernel_75PfS_S_S_S_S_S_S_S_S_S_S_S_S_S_S_S_S_S_S_ --------------------------
	.section	.nv.info._Z9kernel_75PfS_S_S_S_S_S_S_S_S_S_S_S_S_S_S_S_S_S_S_,"",@"SHT_CUDA_INFO"
	.sectionflags	@""
	.align	4


	//----- nvinfo : EIATTR_CUDA_API_VERSION
	.align		4
        /*0000*/ 	.byte	0x04, 0x37
        /*0002*/ 	.short	(.L_1771 - .L_1770)
.L_1770:
        /*0004*/ 	.word	0x00000082


	//----- nvinfo : EIATTR_KPARAM_INFO
	.align		4
.L_1771:
        /*0008*/ 	.byte	0x04, 0x17
        /*000a*/ 	.short	(.L_1773 - .L_1772)
.L_1772:
        /*000c*/ 	.word	0x00000000
        /*0010*/ 	.short	0x0013
        /*0012*/ 	.short	0x0098
        /*0014*/ 	.byte	0x00, 0xf5, 0x21, 0x00


	//----- nvinfo : EIATTR_KPARAM_INFO
	.align		4
.L_1773:
        /*0018*/ 	.byte	0x04, 0x17
        /*001a*/ 	.short	(.L_1775 - .L_1774)
.L_1774:
        /*001c*/ 	.word	0x00000000
        /*0020*/ 	.short	0x0012
        /*0022*/ 	.short	0x0090
        /*0024*/ 	.byte	0x00, 0xf5, 0x21, 0x00


	//----- nvinfo : EIATTR_KPARAM_INFO
	.align		4
.L_1775:
        /*0028*/ 	.byte	0x04, 0x17
        /*002a*/ 	.short	(.L_1777 - .L_1776)
.L_1776:
        /*002c*/ 	.word	0x00000000
        /*0030*/ 	.short	0x0011
        /*0032*/ 	.short	0x0088
        /*0034*/ 	.byte	0x00, 0xf5, 0x21, 0x00


	//----- nvinfo : EIATTR_KPARAM_INFO
	.align		4
.L_1777:
        /*0038*/ 	.byte	0x04, 0x17
        /*003a*/ 	.short	(.L_1779 - .L_1778)
.L_1778:
        /*003c*/ 	.word	0x00000000
        /*0040*/ 	.short	0x0010
        /*0042*/ 	.short	0x0080
        /*0044*/ 	.byte	0x00, 0xf5, 0x21, 0x00


	//----- nvinfo : EIATTR_KPARAM_INFO
	.align		4
.L_1779:
        /*0048*/ 	.byte	0x04, 0x17
        /*004a*/ 	.short	(.L_1781 - .L_1780)
.L_1780:
        /*004c*/ 	.word	0x00000000
        /*0050*/ 	.short	0x000f
        /*0052*/ 	.short	0x0078
        /*0054*/ 	.byte	0x00, 0xf5, 0x21, 0x00


	//----- nvinfo : EIATTR_KPARAM_INFO
	.align		4
.L_1781:
        /*0058*/ 	.byte	0x04, 0x17
        /*005a*/ 	.short	(.L_1783 - .L_1782)
.L_1782:
        /*005c*/ 	.word	0x00000000
        /*0060*/ 	.short	0x000e
        /*0062*/ 	.short	0x0070
        /*0064*/ 	.byte	0x00, 0xf5, 0x21, 0x00


	//----- nvinfo : EIATTR_KPARAM_INFO
	.align		4
.L_1783:
        /*0068*/ 	.byte	0x04, 0x17
        /*006a*/ 	.short	(.L_1785 - .L_1784)
.L_1784:
        /*006c*/ 	.word	0x00000000
        /*0070*/ 	.short	0x000d
        /*0072*/ 	.short	0x0068
        /*0074*/ 	.byte	0x00, 0xf5, 0x21, 0x00


	//----- nvinfo : EIATTR_KPARAM_INFO
	.align		4
.L_1785:
        /*0078*/ 	.byte	0x04, 0x17
        /*007a*/ 	.short	(.L_1787 - .L_1786)
.L_1786:
        /*007c*/ 	.word	0x00000000
        /*0080*/ 	.short	0x000c
        /*0082*/ 	.short	0x0060
        /*0084*/ 	.byte	0x00, 0xf5, 0x21, 0x00


	//----- nvinfo : EIATTR_KPARAM_INFO
	.align		4
.L_1787:
        /*0088*/ 	.byte	0x04, 0x17
        /*008a*/ 	.short	(.L_1789 - .L_1788)
.L_1788:
        /*008c*/ 	.word	0x00000000
        /*0090*/ 	.short	0x000b
        /*0092*/ 	.short	0x0058
        /*0094*/ 	.byte	0x00, 0xf5, 0x21, 0x00


	//----- nvinfo : EIATTR_KPARAM_INFO
	.align		4
.L_1789:
        /*0098*/ 	.byte	0x04, 0x17
        /*009a*/ 	.short	(.L_1791 - .L_1790)
.L_1790:
        /*009c*/ 	.word	0x00000000
        /*00a0*/ 	.short	0x000a
        /*00a2*/ 	.short	0x0050
        /*00a4*/ 	.byte	0x00, 0xf5, 0x21, 0x00


	//----- nvinfo : EIATTR_KPARAM_INFO
	.align		4
.L_1791:
        /*00a8*/ 	.byte	0x04, 0x17
        /*00aa*/ 	.short	(.L_1793 - .L_1792)
.L_1792:
        /*00ac*/ 	.word	0x00000000
        /*00b0*/ 	.short	0x0009
        /*00b2*/ 	.short	0x0048
        /*00b4*/ 	.byte	0x00, 0xf5, 0x21, 0x00


	//----- nvinfo : EIATTR_KPARAM_INFO
	.align		4
.L_1793:
        /*00b8*/ 	.byte	0x04, 0x17
        /*00ba*/ 	.short	(.L_1795 - .L_1794)
.L_1794:
        /*00bc*/ 	.word	0x00000000
        /*00c0*/ 	.short	0x0008
        /*00c2*/ 	.short	0x0040
        /*00c4*/ 	.byte	0x00, 0xf5, 0x21, 0x00


	//----- nvinfo : EIATTR_KPARAM_INFO
	.align		4
.L_1795:
        /*00c8*/ 	.byte	0x04, 0x17
        /*00ca*/ 	.short	(.L_1797 - .L_1796)
.L_1796:
        /*00cc*/ 	.word	0x00000000
        /*00d0*/ 	.short	0x0007
        /*00d2*/ 	.short	0x0038
        /*00d4*/ 	.byte	0x00, 0xf5, 0x21, 0x00


	//----- nvinfo : EIATTR_KPARAM_INFO
	.align		4
.L_1797:
        /*00d8*/ 	.byte	0x04, 0x17
        /*00da*/ 	.short	(.L_1799 - .L_1798)
.L_1798:
        /*00dc*/ 	.word	0x00000000
        /*00e0*/ 	.short	0x0006
        /*00e2*/ 	.short	0x0030
        /*00e4*/ 	.byte	0x00, 0xf5, 0x21, 0x00


	//----- nvinfo : EIATTR_KPARAM_INFO
	.align		4
.L_1799:
        /*00e8*/ 	.byte	0x04, 0x17
        /*00ea*/ 	.short	(.L_1801 - .L_1800)
.L_1800:
        /*00ec*/ 	.word	0x00000000
        /*00f0*/ 	.short	0x0005
        /*00f2*/ 	.short	0x0028
        /*00f4*/ 	.byte	0x00, 0xf5, 0x21, 0x00


	//----- nvinfo : EIATTR_KPARAM_INFO
	.align		4
.L_1801:
        /*00f8*/ 	.byte	0x04, 0x17
        /*00fa*/ 	.short	(.L_1803 - .L_1802)
.L_1802:
        /*00fc*/ 	.word	0x00000000
        /*0100*/ 	.short	0x0004
        /*0102*/ 	.short	0x0020
        /*0104*/ 	.byte	0x00, 0xf5, 0x21, 0x00


	//----- nvinfo : EIATTR_KPARAM_INFO
	.align		4
.L_1803:
        /*0108*/ 	.byte	0x04, 0x17
        /*010a*/ 	.short	(.L_1805 - .L_1804)
.L_1804:
        /*010c*/ 	.word	0x00000000
        /*0110*/ 	.short	0x0003
        /*0112*/ 	.short	0x0018
        /*0114*/ 	.byte	0x00, 0xf5, 0x21, 0x00


	//----- nvinfo : EIATTR_KPARAM_INFO
	.align		4
.L_1805:
        /*0118*/ 	.byte	0x04, 0x17
        /*011a*/ 	.short	(.L_1807 - .L_1806)
.L_1806:
        /*011c*/ 	.word	0x00000000
        /*0120*/ 	.short	0x0002
        /*0122*/ 	.short	0x0010
        /*0124*/ 	.byte	0x00, 0xf5, 0x21, 0x00


	//----- nvinfo : EIATTR_KPARAM_INFO
	.align		4
.L_1807:
        /*0128*/ 	.byte	0x04, 0x17
        /*012a*/ 	.short	(.L_1809 - .L_1808)
.L_1808:
        /*012c*/ 	.word	0x00000000
        /*0130*/ 	.short	0x0001
        /*0132*/ 	.short	0x0008
        /*0134*/ 	.byte	0x00, 0xf5, 0x21, 0x00


	//----- nvinfo : EIATTR_KPARAM_INFO
	.align		4
.L_1809:
        /*0138*/ 	.byte	0x04, 0x17
        /*013a*/ 	.short	(.L_1811 - .L_1810)
.L_1810:
        /*013c*/ 	.word	0x00000000
        /*0140*/ 	.short	0x0000
        /*0142*/ 	.short	0x0000
        /*0144*/ 	.byte	0x00, 0xf5, 0x21, 0x00


	//----- nvinfo : EIATTR_SPARSE_MMA_MASK
	.align		4
.L_1811:
        /*0148*/ 	.byte	0x03, 0x50
        /*014a*/ 	.short	0x0000


	//----- nvinfo : EIATTR_MAXREG_COUNT
	.align		4
        /*014c*/ 	.byte	0x03, 0x1b
        /*014e*/ 	.short	0x00ff


	//----- nvinfo : EIATTR_MERCURY_ISA_VERSION
	.align		4
        /*0150*/ 	.byte	0x03, 0x5f
        /*0152*/ 	.short	0x0101


	//----- nvinfo : EIATTR_VRC_CTA_INIT_COUNT
	.align		4
        /*0154*/ 	.byte	0x02, 0x4a
	.zero		1
	.zero		1


	//----- nvinfo : EIATTR_EXIT_INSTR_OFFSETS
	.align		4
        /*0158*/ 	.byte	0x04, 0x1c
        /*015a*/ 	.short	(.L_1813 - .L_1812)


	//   ....[0]....
.L_1812:
        /*015c*/ 	.word	0x000007a0


	//----- nvinfo : EIATTR_CBANK_PARAM_SIZE
	.align		4
.L_1813:
        /*0160*/ 	.byte	0x03, 0x19
        /*0162*/ 	.short	0x00a0


	//----- nvinfo : EIATTR_PARAM_CBANK
	.align		4
        /*0164*/ 	.byte	0x04, 0x0a
        /*0166*/ 	.short	(.L_1815 - .L_1814)
	.align		4
.L_1814:
        /*0168*/ 	.word	index@(.nv.constant0._Z9kernel_75PfS_S_S_S_S_S_S_S_S_S_S_S_S_S_S_S_S_S_S_)
        /*016c*/ 	.short	0x0380
        /*016e*/ 	.short	0x00a0


	//----- nvinfo : EIATTR_SW_WAR
	.align		4
.L_1815:
        /*0170*/ 	.byte	0x04, 0x36
        /*0172*/ 	.short	(.L_1817 - .L_1816)
.L_1816:
        /*0174*/ 	.word	0x00000008
.L_1817:


//--------------------- .nv.info._Z9kernel_74PfS_S_S_S_S_S_S_S_S_S_S_S_S_S_S_S_S_S_S_ --------------------------
	.section	.nv.info._Z9kernel_74PfS_S_S_S_S_S_S_S_S_S_S_S_S_S_S_S_S_S_S_,"",@"SHT_CUDA_INFO"
	.sectionflags	@""
	.align	4


	//----- nvinfo : EIATTR_CUDA_API_VERSION
	.align		4
        /*0000*/ 	.byte	0x04, 0x37
        /*0002*/ 	.short	(.L_1819 - .L_1818)
.L_1818:
        /*0004*/ 	.word	0x00000082


	//----- nvinfo : EIATTR_KPARAM_INFO
	.align		4
.L_1819:
        /*0008*/ 	.byte	0x04, 0x17
        /*000a*/ 	.short	(.L_1821 - .L_1820)
.L_1820:
        /*000c*/ 	.word	0x00000000
        /*0010*/ 	.short	0x0013
        /*0012*/ 	.short	0x0098
        /*0014*/ 	.byte	0x00, 0xf5, 0x21, 0x00


	//----- nvinfo : EIATTR_KPARAM_INFO
	.align		4
.L_1821:
        /*0018*/ 	.byte	0x04, 0x17
        /*001a*/ 	.short	(.L_1823 - .L_1822)
.L_1822:
        /*001c*/ 	.word	0x00000000
        /*0020*/ 	.short	0x0012
        /*0022*/ 	.short	0x0090
        /*0024*/ 	.byte	0x00, 0xf5, 0x21, 0x00


	//----- nvinfo : EIATTR_KPARAM_INFO
	.align		4
.L_1823:
        /*0028*/ 	.byte	0x04, 0x17
        /*002a*/ 	.short	(.L_1825 - .L_1824)
.L_1824:
        /*002c*/ 	.word	0x00000000
        /*0030*/ 	.short	0x0011
        /*0032*/ 	.short	0x0088
        /*0034*/ 	.byte	0x00, 0xf5, 0x21, 0x00


	//----- nvinfo : EIATTR_KPARAM_INFO
	.align		4
.L_1825:
        /*0038*/ 	.byte	0x04, 0x17
        /*003a*/ 	.short	(.L_1827 - .L_1826)
.L_1826:
        /*003c*/ 	.word	0x00000000
        /*0040*/ 	.short	0x0010
        /*0042*/ 	.short	0x0080
        /*0044*/ 	.byte	0x00, 0xf5, 0x21, 0x00


	//----- nvinfo : EIATTR_KPARAM_INFO
	.align		4
.L_1827:
        /*0048*/ 	.byte	0x04, 0x17
        /*004a*/ 	.short	(.L_1829 - .L_1828)
.L_1828:
        /*004c*/ 	.word	0x00000000
        /*0050*/ 	.short	0x000f
        /*0052*/ 	.short	0x0078
        /*0054*/ 	.byte	0x00, 0xf5, 0x21, 0x00


	//----- nvinfo : EIATTR_KPARAM_INFO
	.align		4
.L_1829:
        /*0058*/ 	.byte	0x04, 0x17
        /*005a*/ 	.short	(.L_1831 - .L_1830)
.L_1830:
        /*005c*/ 	.word	0x00000000
        /*0060*/ 	.short	0x000e
        /*0062*/ 	.short	0x0070
        /*0064*/ 	.byte	0x00, 0xf5, 0x21, 0x00


	//----- nvinfo : EIATTR_KPARAM_INFO
	.align		4
.L_1831:
        /*0068*/ 	.byte	0x04, 0x17
        /*006a*/ 	.short	(.L_1833 - .L_1832)
.L_1832:
        /*006c*/ 	.word	0x00000000
        /*0070*/ 	.short	0x000d
        /*0072*/ 	.short	0x0068
        /*0074*/ 	.byte	0x00, 0xf5, 0x21, 0x00


	//----- nvinfo : EIATTR_KPARAM_INFO
	.align		4
.L_1833:
        /*0078*/ 	.byte	0x04, 0x17
        /*007a*/ 	.short	(.L_1835 - .L_1834)
.L_1834:
        /*007c*/ 	.word	0x00000000
        /*0080*/ 	.short	0x000c
        /*0082*/ 	.short	0x0060
        /*0084*/ 	.byte	0x00, 0xf5, 0x21, 0x00


	//----- nvinfo : EIATTR_KPARAM_INFO
	.align		4
.L_1835:
        /*0088*/ 	.byte	0x04, 0x17
        /*008a*/ 	.short	(.L_1837 - .L_1836)
.L_1836:
        /*008c*/ 	.word	0x00000000
        /*0090*/ 	.short	0x000b
        /*0092*/ 	.short	0x0058
        /*0094*/ 	.byte	0x00, 0xf5, 0x21, 0x00


	//----- nvinfo : EIATTR_KPARAM_INFO
	.align		4
.L_1837:
        /*0098*/ 	.byte	0x04, 0x17
        /*009a*/ 	.short	(.L_1839 - .L_1838)
.L_1838:
        /*009c*/ 	.word	0x00000000
        /*00a0*/ 	.short	0x000a
        /*00a2*/ 	.short	0x0050
        /*00a4*/ 	.byte	0x00, 0xf5, 0x21, 0x00


	//----- nvinfo : EIATTR_KPARAM_INFO
	.align		4
.L_1839:
        /*00a8*/ 	.byte	0x04, 0x17
        /*00aa*/ 	.short	(.L_1841 - .L_1840)
.L_1840:
        /*00ac*/ 	.word	0x00000000
        /*00b0*/ 	.short	0x0009
        /*00b2*/ 	.short	0x0048
        /*00b4*/ 	.byte	0x00, 0xf5, 0x21, 0x00


	//----- nvinfo : EIATTR_KPARAM_INFO
	.align		4
.L_1841:
        /*00b8*/ 	.byte	0x04, 0x17
        /*00ba*/ 	.short	(.L_1843 - .L_1842)
.L_1842:
        /*00bc*/ 	.word	0x00000000
        /*00c0*/ 	.short	0x0008
        /*00c2*/ 	.short	0x0040
        /*00c4*/ 	.byte	0x00, 0xf5, 0x21, 0x00


	//----- nvinfo : EIATTR_KPARAM_INFO
	.align		4
.L_1843:
        /*00c8*/ 	.byte	0x04, 0x17
        /*00ca*/ 	.short	(.L_1845 - .L_1844)
.L_1844:
        /*00cc*/ 	.word	0x00000000
        /*00d0*/ 	.short	0x0007
        /*00d2*/ 	.short	0x0038
        /*00d4*/ 	.byte	0x00, 0xf5, 0x21, 0x00


	//----- nvinfo : EIATTR_KPARAM_INFO
	.align		4
.L_1845:
        /*00d8*/ 	.byte	0x04, 0x17
        /*00da*/ 	.short	(.L_1847 - .L_1846)
.L_1846:
        /*00dc*/ 	.word	0x00000000
        /*00e0*/ 	.short	0x0006
        /*00e2*/ 	.short	0x0030
        /*00e4*/ 	.byte	0x00, 0xf5, 0x21, 0x00


	//----- nvinfo : EIATTR_KPARAM_INFO
	.align		4
.L_1847:
        /*00e8*/ 	.byte	0x04, 0x17
        /*00ea*/ 	.short	(.L_1849 - .L_1848)
.L_1848:
        /*00ec*/ 	.word	0x00000000
        /*00f0*/ 	.short	0x0005
        /*00f2*/ 	.short	0x0028
        /*00f4*/ 	.byte	0x00, 0xf5, 0x21, 0x00


	//----- nvinfo : EIATTR_KPARAM_INFO
	.align		4
.L_1849:
        /*00f8*/ 	.byte	0x04, 0x17
        /*00fa*/ 	.short	(.L_1851 - .L_1850)
.L_1850:
        /*00fc*/ 	.word	0x00000000
        /*0100*/ 	.short	0x0004
        /*0102*/ 	.short	0x0020
        /*0104*/ 	.byte	0x00, 0xf5, 0x21, 0x00


	//----- nvinfo : EIATTR_KPARAM_INFO
	.align		4
.L_1851:
        /*0108*/ 	.byte	0x04, 0x17
        /*010a*/ 	.short	(.L_1853 - .L_1852)
.L_1852:
        /*010c*/ 	.word	0x00000000
        /*0110*/ 	.short	0x0003
        /*0112*/ 	.short	0x0018
        /*0114*/ 	.byte	0x00, 0xf5, 0x21, 0x00


	//----- nvinfo : EIATTR_KPARAM_INFO
	.align		4
.L_1853:
        /*0118*/ 	.byte	0x04, 0x17
        /*011a*/ 	.short	(.L_1855 - .L_1854)
.L_1854:
        /*011c*/ 	.word	0x00000000
        /*0120*/ 	.short	0x0002
        /*0122*/ 	.short	0x0010
        /*0124*/ 	.byte	0x00, 0xf5, 0x21, 0x00


	//----- nvinfo : EIATTR_KPARAM_INFO
	.align		4
.L_1855:
        /*0128*/ 	.byte	0x04, 0x17
        /*012a*/ 	.short	(.L_1857 - .L_1856)
.L_1856:
        /*012c*/ 	.word	0x00000000
        /*0130*/ 	.short	0x0001
        /*0132*/ 	.short	0x0008
        /*0134*/ 	.byte	0x00, 0xf5, 0x21, 0x00


	//----- nvinfo : EIATTR_KPARAM_INFO
	.align		4
.L_1857:
        /*0138*/ 	.byte	0x04, 0x17
        /*013a*/ 	.short	(.L_1859 - .L_1858)
.L_1858:
        /*013c*/ 	.word	0x00000000
        /*0140*/ 	.short	0x0000
        /*0142*/ 	.short	0x0000
        /*0144*/ 	.byte	0x00, 0xf5, 0x21, 0x00


	//----- nvinfo : EIATTR_SPARSE_MMA_MASK
	.align		4
.L_1859:
        /*0148*/ 	.byte	0x03, 0x50
        /*014a*/ 	.short	0x0000


	//----- nvinfo : EIATTR_MAXREG_COUNT
	.align		4
        /*014c*/ 	.byte	0x03, 0x1b
        /*014e*/ 	.short	0x00ff


	//----- nvinfo : EIATTR_MERCURY_ISA_VERSION
	.align		4
        /*0150*/ 	.byte	0x03, 0x5f
        /*0152*/ 	.short	0x0101


	//----- nvinfo : EIATTR_VRC_CTA_INIT_COUNT
	.align		4
        /*0154*/ 	.byte	0x02, 0x4a
	.zero		1
	.zero		1


	//----- nvinfo : EIATTR_EXIT_INSTR_OFFSETS
	.align		4
        /*0158*/ 	.byte	0x04, 0x1c
        /*015a*/ 	.short	(.L_1861 - .L_1860)


	//   ....[0]....
.L_1860:
        /*015c*/ 	.word	0x000007a0


	//----- nvinfo : EIATTR_CBANK_PARAM_SIZE
	.align		4
.L_1861:
        /*0160*/ 	.byte	0x03, 0x19
        /*0162*/ 	.short	0x00a0


	//----- nvinfo : EIATTR_PARAM_CBANK
	.align		4
        /*0164*/ 	.byte	0x04, 0x0a
        /*0166*/ 	.short	(.L_1863 - .L_1862)
	.align		4
.L_1862:
        /*0168*/ 	.word	index@(.nv.constant0._Z9kernel_74PfS_S_S_S_S_S_S_S_S_S_S_S_S_S_S_S_S_S_S_)
        /*016c*/ 	.short	0x0380
        /*016e*/ 	.short	0x00a0


	//----- nvinfo : EIATTR_SW_WAR
	.align		4
.L_1863:
        /*0170*/ 	.byte	0x04, 0x36
        /*0172*/ 	.short	(.L_1865 - .L_1864)
.L_1864:
        /*0174*/ 	.word	0x00000008
.L_1865:


//--------------------- .nv.info._Z9kernel_73PfS_S_S_S_S_S_S_S_S_S_S_S_S_S_S_S_S_S_S_ --------------------------
	.section	.nv.info._Z9kernel_73PfS_S_S_S_S_S_S_S_S_S_S_S_S_S_S_S_S_S_S_,"",@"SHT_CUDA_INFO"
	.sectionflags	@""
	.align	4


	//----- nvinfo : EIATTR_CUDA_API_VERSION
	.align		4
        /*0000*/ 	.byte	0x04, 0x37
        /*0002*/ 	.short	(.L_1867 - .L_1866)
.L_1866:
        /*0004*/ 	.word	0x00000082


	//----- nvinfo : EIATTR_KPARAM_INFO
	.align		4
.L_1867:
        /*0008*/ 	.byte	0x04, 0x17
        /*000a*/ 	.short	(.L_1869 - .L_1868)
.L_1868:
        /*000c*/ 	.word	0x00000000
        /*0010*/ 	.short	0x0013
        /*0012*/ 	.short	0x0098
        /*0014*/ 	.byte	0x00, 0xf5, 0x21, 0x00


	//----- nvinfo : EIATTR_KPARAM_INFO
	.align		4
.L_1869:
        /*0018*/ 	.byte	0x04, 0x17
        /*001a*/ 	.short	(.L_1871 - .L_1870)
.L_1870:
        /*001c*/ 	.word	0x00000000
        /*0020*/ 	.short	0x0012
        /*0022*/ 	.short	0x0090
        /*0024*/ 	.byte	0x00, 0xf5, 0x21, 0x00


	//----- nvinfo : EIATTR_KPARAM_INFO
	.align		4
.L_1871:
        /*0028*/ 	.byte	0x04, 0x17
        /*002a*/ 	.short	(.L_1873 - .L_1872)
.L_1872:
        /*002c*/ 	.word	0x00000000
        /*0030*/ 	.short	0x0011
        /*0032*/ 	.short	0x0088
        /*0034*/ 	.byte	0x00, 0xf5, 0x21, 0x00


	//----- nvinfo : EIATTR_KPARAM_INFO
	.align		4
.L_1873:
        /*0038*/ 	.byte	0x04, 0x17
        /*003a*/ 	.short	(.L_1875 - .L_1874)
.L_1874:
        /*003c*/ 	.word	0x00000000
        /*0040*/ 	.short	0x0010
        /*0042*/ 	.short	0x0080
        /*0044*/ 	.byte	0x00, 0xf5, 0x21, 0x00


	//----- nvinfo : EIATTR_KPARAM_INFO
	.align		4
.L_1875:
        /*0048*/ 	.byte	0x04, 0x17
        /*004a*/ 	.short	(.L_1877 - .L_1876)
.L_1876:
        /*004c*/ 	.word	0x00000000
        /*0050*/ 	.short	0x000f
        /*0052*/ 	.short	0x0078
        /*0054*/ 	.byte	0x00, 0xf5, 0x21, 0x00


	//----- nvinfo : EIATTR_KPARAM_INFO
	.align		4
.L_1877:
        /*0058*/ 	.byte	0x04, 0x17
        /*005a*/ 	.short	(.L_1879 - .L_1878)
.L_1878:
        /*005c*/ 	.word	0x00000000
        /*0060*/ 	.short	0x000e
        /*0062*/ 	.short	0x0070
        /*0064*/ 	.byte	0x00, 0xf5, 0x21, 0x00


	//----- nvinfo : EIATTR_KPARAM_INFO
	.align		4
.L_1879:
        /*0068*/ 	.byte	0x04, 0x17
        /*006a*/ 	.short	(.L_1881 - .L_1880)
.L_1880:
        /*006c*/ 	.word	0x00000000
        /*0070*/ 	.short	0x000d
        /*0072*/ 	.short	0x0068
        /*0074*/ 	.byte	0x00, 0xf5, 0x21, 0x00


	//----- nvinfo : EIATTR_KPARAM_INFO
	.align		4
.L_1881:
        /*0078*/ 	.byte	0x04, 0x17
        /*007a*/ 	.short	(.L_1883 - .L_1882)
.L_1882:
        /*007c*/ 	.word	0x00000000
        /*0080*/ 	.short	0x000c
        /*0082*/ 	.short	0x0060
        /*0084*/ 	.byte	0x00, 0xf5, 0x21, 0x00


	//----- nvinfo : EIATTR_KPARAM_INFO
	.align		4
.L_1883:
        /*0088*/ 	.byte	0x04, 0x17
        /*008a*/ 	.short	(.L_1885 - .L_1884)
.L_1884:
        /*008c*/ 	.word	0x00000000
        /*0090*/ 	.short	0x000b
        /*0092*/ 	.short	0x0058
        /*0094*/ 	.byte	0x00, 0xf5, 0x21, 0x00


	//----- nvinfo : EIATTR_KPARAM_INFO
	.align		4
.L_1885:
        /*0098*/ 	.byte	0x04, 0x17
        /*009a*/ 	.short	(.L_1887 - .L_1886)
.L_1886:
        /*009c*/ 	.word	0x00000000
        /*00a0*/ 	.short	0x000a
        /*00a2*/ 	.short	0x0050
        /*00a4*/ 	.byte	0x00, 0xf5, 0x21, 0x00


	//----- nvinfo : EIATTR_KPARAM_INFO
	.align		4
.L_1887:
        /*00a8*/ 	.byte	0x04, 0x17
        /*00aa*/ 	.short	(.L_1889 - .L_1888)
.L_1888:
        /*00ac*/ 	.word	0x00000000
        /*00b0*/ 	.short	0x0009
        /*00b2*/ 	.short	0x0048
        /*00b4*/ 	.byte	0x00, 0xf5, 0x21, 0x00


	//----- nvinfo : EIATTR_KPARAM_INFO
	.align		4
.L_1889:
        /*00b8*/ 	.byte	0x04, 0x17
        /*00ba*/ 	.short	(.L_1891 - .L_1890)
.L_1890:
        /*00bc*/ 	.word	0x00000000
        /*00c0*/ 	.short	0x0008
        /*00c2*/ 	.short	0x0040
        /*00c4*/ 	.byte	0x00, 0xf5, 0x21, 0x00


	//----- nvinfo : EIATTR_KPARAM_INFO
	.align		4
.L_1891:
        /*00c8*/ 	.byte	0x04, 0x17
        /*00ca*/ 	.short	(.L_1893 - .L_1892)
.L_1892:
        /*00cc*/ 	.word	0x00000000
        /*00d0*/ 	.short	0x0007
        /*00d2*/ 	.short	0x0038
        /*00d4*/ 	.byte	0x00, 0xf5, 0x21, 0x00


	//----- nvinfo : EIATTR_KPARAM_INFO
	.align		4
.L_1893:
        /*00d8*/ 	.byte	0x04, 0x17
        /*00da*/ 	.short	(.L_1895 - .L_1894)
.L_1894:
        /*00dc*/ 	.word	0x00000000
        /*00e0*/ 	.short	0x0006
        /*00e2*/ 	.short	0x0030
        /*00e4*/ 	.byte	0x00, 0xf5, 0x21, 0x00


	//----- nvinfo : EIATTR_KPARAM_INFO
	.align		4
.L_1895:
        /*00e8*/ 	.byte	0x04, 0x17
        /*00ea*/ 	.short	(.L_1897 - .L_1896)
.L_1896:
        /*00ec*/ 	.word	0x00000000
        /*00f0*/ 	.short	0x0005
        /*00f2*/ 	.short	0x0028
        /*00f4*/ 	.byte	0x00, 0xf5, 0x21, 0x00


	//----- nvinfo : EIATTR_KPARAM_INFO
	.align		4
.L_1897:
        /*00f8*/ 	.byte	0x04, 0x17
        /*00fa*/ 	.short	(.L_1899 - .L_1898)
.L_1898:
        /*00fc*/ 	.word	0x00000000
        /*0100*/ 	.short	0x0004
        /*0102*/ 	.short	0x0020
        /*0104*/ 	.byte	0x00, 0xf5, 0x21, 0x00


	//----- nvinfo : EIATTR_KPARAM_INFO
	.align		4
.L_1899:
        /*0108*/ 	.byte	0x04, 0x17
        /*010a*/ 	.short	(.L_1901 - .L_1900)
.L_1900:
        /*010c*/ 	.word	0x00000000
        /*0110*/ 	.short	0x0003
        /*0112*/ 	.short	0x0018
        /*0114*/ 	.byte	0x00, 0xf5, 0x21, 0x00


	//----- nvinfo : EIATTR_KPARAM_INFO
	.align		4
.L_1901:
        /*0118*/ 	.byte	0x04, 0x17
        /*011a*/ 	.short	(.L_1903 - .L_1902)
.L_1902:
        /*011c*/ 	.word	0x00000000
        /*0120*/ 	.short	0x0002
        /*0122*/ 	.short	0x0010
        /*0124*/ 	.byte	0x00, 0xf5, 0x21, 0x00


	//----- nvinfo : EIATTR_KPARAM_INFO
	.align		4
.L_1903:
        /*0128*/ 	.byte	0x04, 0x17
        /*012a*/ 	.short	(.L_1905 - .L_1904)
.L_1904:
        /*012c*/ 	.word	0x00000000
        /*0130*/ 	.short	0x0001
        /*0132*/ 	.short	0x0008
        /*0134*/ 	.byte	0x00, 0xf5, 0x21, 0x00


	//----- nvinfo : EIATTR_KPARAM_INFO
	.align		4
.L_1905:
        /*0138*/ 	.byte	0x04, 0x17
        /*013a*/ 	.short	(.L_1907 - .L_1906)
.L_1906:
        /*013c*/ 	.word	0x00000000
        /*0140*/ 	.short	0x0000
        /*0142*/ 	.short	0x0000
        /*0144*/ 	.byte	0x00, 0xf5, 0x21, 0x00


	//----- nvinfo : EIATTR_SPARSE_MMA_MASK
	.align		4
.L_1907:
        /*0148*/ 	.byte	0x03, 0x50
        /*014a*/ 	.short	0x0000


	//----- nvinfo : EIATTR_MAXREG_COUNT
	.align		4
        /*014c*/ 	.byte	0x03, 0x1b
        /*014e*/ 	.short	0x00ff


	//----- nvinfo : EIATTR_MERCURY_ISA_VERSION
	.align		4
        /*0150*/ 	.byte	0x03, 0x5f
        /*0152*/ 	.short	0x0101


	//----- nvinfo : EIATTR_UNUSED_LOAD_BYTE_OFFSET
	.align		4
        /*0154*/ 	.byte	0x04, 0x44
        /*0156*/ 	.short	(.L_1909 - .L_1908)


	//   ....[0]....
.L_1908:
        /*0158*/ 	.word	0x00000540
        /*015c*/ 	.word	0x0000ff0f


	//----- nvinfo : EIATTR_VRC_CTA_INIT_COUNT
	.align		4
.L_1909:
        /*0160*/ 	.byte	0x02, 0x4a
	.zero		1
	.zero		1


	//----- nvinfo : EIATTR_EXIT_INSTR_OFFSETS
	.align		4
        /*0164*/ 	.byte	0x04, 0x1c
        /*0166*/ 	.short	(.L_1911 - .L_1910)


	//   ....[0]....
.L_1910:
        /*0168*/ 	.word	0x000007c0


	//----- nvinfo : EIATTR_CBANK_PARAM_SIZE
	.align		4
.L_1911:
        /*016c*/ 	.byte	0x03, 0x19
        /*016e*/ 	.short	0x00a0


	//----- nvinfo : EIATTR_PARAM_CBANK
	.align		4
        /*0170*/ 	.byte	0x04, 0x0a
        /*0172*/ 	.short	(.L_1913 - .L_1912)
	.align		4
.L_1912:
        /*0174*/ 	.word	index@(.nv.constant0._Z9kernel_73PfS_S_S_S_S_S_S_S_S_S_S_S_S_S_S_S_S_S_S_)
        /*0178*/ 	.short	0x0380
        /*017a*/ 	.short	0x00a0


	//----- nvinfo : EIATTR_SW_WAR
	.align		4
.L_1913:
        /*017c*/ 	.byte	0x04, 0x36
        /*017e*/ 	.short	(.L_1915 - .L_1914)
.L_1914:
        /*0180*/ 	.word	0x00000008
.L_1915:


//--------------------- .nv.info._Z9kernel_72PfS_S_S_S_S_S_S_S_S_S_S_S_S_S_S_S_S_S_S_ --------------------------
	.section	.nv.info._Z9kernel_72PfS_S_S_S_S_S_S_S_S_S_S_S_S_S_S_S_S_S_S_,"",@"SHT_CUDA_INFO"
	.sectionflags	@""
	.align	4


	//----- nvinfo : EIATTR_CUDA_API_VERSION
	.align		4
        /*0000*/ 	.byte	0x04, 0x37
        /*0002*/ 	.short	(.L_1917 - .L_1916)
.L_1916:
        /*0004*/ 	.word	0x00000082


	//----- nvinfo : EIATTR_KPARAM_INFO
	.align		4
.L_1917:
        /*0008*/ 	.byte	0x04, 0x17
        /*000a*/ 	.short	(.L_1919 - .L_1918)
.L_1918:
        /*000c*/ 	.word	0x00000000
        /*0010*/ 	.short	0x0013
        /*0012*/ 	.short	0x0098
        /*0014*/ 	.byte	0x00, 0xf5, 0x21, 0x00


	//----- nvinfo : EIATTR_KPARAM_INFO
	.align		4
.L_1919:
        /*0018*/ 	.byte	0x04, 0x17
        /*001a*/ 	.short	(.L_1921 - .L_1920)
.L_1920:
        /*001c*/ 	.word	0x00000000
        /*0020*/ 	.short	0x0012
        /*0022*/ 	.short	0x0090
        /*0024*/ 	.byte	0x00, 0xf5, 0x21, 0x00


	//----- nvinfo : EIATTR_KPARAM_INFO
	.align		4
.L_1921:
        /*0028*/ 	.byte	0x04, 0x17
        /*002a*/ 	.short	(.L_1923 - .L_1922)
.L_1922:
        /*002c*/ 	.word	0x00000000
        /*0030*/ 	.short	0x0011
        /*0032*/ 	.short	0x0088
        /*0034*/ 	.byte	0x00, 0xf5, 0x21, 0x00


	//----- nvinfo : EIATTR_KPARAM_INFO
	.align		4
.L_1923:
        /*0038*/ 	.byte	0x04, 0x17
        /*003a*/ 	.short	(.L_1925 - .L_1924)
.L_1924:
        /*003c*/ 	.word	0x00000000
        /*0040*/ 	.short	0x0010
        /*0042*/ 	.short	0x0080
        /*0044*/ 	.byte	0x00, 0xf5, 0x21, 0x00


	//----- nvinfo : EIATTR_KPARAM_INFO
	.align		4
.L_1925:
        /*0048*/ 	.byte	0x04, 0x17
        /*004a*/ 	.short	(.L_1927 - .L_1926)
.L_1926:
        /*004c*/ 	.word	0x00000000
        /*0050*/ 	.short	0x000f
        /*0052*/ 	.short	0x0078
        /*0054*/ 	.byte	0x00, 0xf5, 0x21, 0x00


	//----- nvinfo : EIATTR_KPARAM_INFO
	.align		4
.L_1927:
        /*0058*/ 	.byte	0x04, 0x17
        /*005a*/ 	.short	(.L_1929 - .L_1928)
.L_1928:
        /*005c*/ 	.word	0x00000000
        /*0060*/ 	.short	0x000e
        /*0062*/ 	.short	0x0070
        /*0064*/ 	.byte	0x00, 0xf5, 0x21, 0x00


	//----- nvinfo : EIATTR_KPARAM_INFO
	.align		4
.L_1929:
        /*0068*/ 	.byte	0x04, 0x17
        /*006a*/ 	.short	(.L_1931 - .L_1930)
.L_1930:
        /*006c*/ 	.word	0x00000000
        /*0070*/ 	.short	0x000d
        /*0072*/ 	.short	0x0068
        /*0074*/ 	.byte	0x00, 0xf5, 0x21, 0x00


	//----- nvinfo : EIATTR_KPARAM_INFO
	.align		4
.L_1931:
        /*0078*/ 	.byte	0x04, 0x17
        /*007a*/ 	.short	(.L_1933 - .L_1932)
.L_1932:
        /*007c*/ 	.word	0x00000000
        /*0080*/ 	.short	0x000c
        /*0082*/ 	.short	0x0060
        /*0084*/ 	.byte	0x00, 0xf5, 0x21, 0x00


	//----- nvinfo : EIATTR_KPARAM_INFO
	.align		4
.L_1933:
        /*0088*/ 	.byte	0x04, 0x17
        /*008a*/ 	.short	(.L_1935 - .L_1934)
.L_1934:
        /*008c*/ 	.word	0x00000000
        /*0090*/ 	.short	0x000b
        /*0092*/ 	.short	0x0058
        /*0094*/ 	.byte	0x00, 0xf5, 0x21, 0x00


	//----- nvinfo : EIATTR_KPARAM_INFO
	.align		4
.L_1935:
        /*0098*/ 	.byte	0x04, 0x17
        /*009a*/ 	.short	(.L_1937 - .L_1936)
.L_1936:
        /*009c*/ 	.word	0x00000000
        /*00a0*/ 	.short	0x000a
        /*00a2*/ 	.short	0x0050
        /*00a4*/ 	.byte	0x00, 0xf5, 0x21, 0x00


	//----- nvinfo : EIATTR_KPARAM_INFO
	.align		4
.L_1937:
        /*00a8*/ 	.byte	0x04, 0x17
        /*00aa*/ 	.short	(.L_1939 - .L_1938)
.L_1938:
        /*00ac*/ 	.word	0x00000000
        /*00b0*/ 	.short	0x0009
        /*00b2*/ 	.short	0x0048
        /*00b4*/ 	.byte	0x00, 0xf5, 0x21, 0x00


	//----- nvinfo : EIATTR_KPARAM_INFO
	.align		4
.L_1939:
        /*00b8*/ 	.byte	0x04, 0x17
        /*00ba*/ 	.short	(.L_1941 - .L_1940)
.L_1940:
        /*00bc*/ 	.word	0x00000000
        /*00c0*/ 	.short	0x0008
        /*00c2*/ 	.short	0x0040
        /*00c4*/ 	.byte	0x00, 0xf5, 0x21, 0x00


	//----- nvinfo : EIATTR_KPARAM_INFO
	.align		4
.L_1941:
        /*00c8*/ 	.byte	0x04, 0x17
        /*00ca*/ 	.short	(.L_1943 - .L_1942)
.L_1942:
        /*00cc*/ 	.word	0x00000000
        /*00d0*/ 	.short	0x0007
        /*00d2*/ 	.short	0x0038
        /*00d4*/ 	.byte	0x00, 0xf5, 0x21, 0x00


	//----- nvinfo : EIATTR_KPARAM_INFO
	.align		4
.L_1943:
        /*00d8*/ 	.byte	0x04, 0x17
        /*00da*/ 	.short	(.L_1945 - .L_1944)
.L_1944:
        /*00dc*/ 	.word	0x00000000
        /*00e0*/ 	.short	0x0006
        /*00e2*/ 	.short	0x0030
        /*00e4*/ 	.byte	0x00, 0xf5, 0x21, 0x00


	//----- nvinfo : EIATTR_KPARAM_INFO
	.align		4
.L_1945:
        /*00e8*/ 	.byte	0x04, 0x17
        /*00ea*/ 	.short	(.L_1947 - .L_1946)
.L_1946:
        /*00ec*/ 	.word	0x00000000
        /*00f0*/ 	.short	0x0005
        /*00f2*/ 	.short	0x0028
        /*00f4*/ 	.byte	0x00, 0xf5, 0x21, 0x00


	//----- nvinfo : EIATTR_KPARAM_INFO
	.align		4
.L_1947:
        /*00f8*/ 	.byte	0x04, 0x17
        /*00fa*/ 	.short	(.L_1949 - .L_1948)
.L_1948:
        /*00fc*/ 	.word	0x00000000
        /*0100*/ 	.short	0x0004
        /*0102*/ 	.short	0x0020
        /*0104*/ 	.byte	0x00, 0xf5, 0x21, 0x00


	//----- nvinfo : EIATTR_KPARAM_INFO
	.align		4
.L_1949:
        /*0108*/ 	.byte	0x04, 0x17
        /*010a*/ 	.short	(.L_1951 - .L_1950)
.L_1950:
        /*010c*/ 	.word	0x00000000
        /*0110*/ 	.short	0x0003
        /*0112*/ 	.short	0x0018
        /*0114*/ 	.byte	0x00, 0xf5, 0x21, 0x00


	//----- nvinfo : EIATTR_KPARAM_INFO
	.align		4
.L_1951:
        /*0118*/ 	.byte	0x04, 0x17
        /*011a*/ 	.short	(.L_1953 - .L_1952)
.L_1952:
        /*011c*/ 	.word	0x00000000
        /*0120*/ 	.short	0x0002
        /*0122*/ 	.short	0x0010
        /*0124*/ 	.byte	0x00, 0xf5, 0x21, 0x00


	//----- nvinfo : EIATTR_KPARAM_INFO
	.align		4
.L_1953:
        /*0128*/ 	.byte	0x04, 0x17
        /*012a*/ 	.short	(.L_1955 - .L_1954)
.L_1954:
        /*012c*/ 	.word	0x00000000
        /*0130*/ 	.short	0x0001
        /*0132*/ 	.short	0x0008
        /*0134*/ 	.byte	0x00, 0xf5, 0x21, 0x00


	//----- nvinfo : EIATTR_KPARAM_INFO
	.align		4
.L_1955:
        /*0138*/ 	.byte	0x04, 0x17
        /*013a*/ 	.short	(.L_1957 - .L_1956)
.L_1956:
        /*013c*/ 	.word	0x00000000
        /*0140*/ 	.short	0x0000
        /*0142*/ 	.short	0x0000
        /*0144*/ 	.byte	0x00, 0xf5, 0x21, 0x00


	//----- nvinfo : EIATTR_SPARSE_MMA_MASK
	.align		4
.L_1957:
        /*0148*/ 	.byte	0x03, 0x50
        /*014a*/ 	.short	0x0000


	//----- nvinfo : EIATTR_MAXREG_COUNT
	.align		4
        /*014c*/ 	.byte	0x03, 0x1b
        /*014e*/ 	.short	0x00ff


	//----- nvinfo : EIATTR_MERCURY_ISA_VERSION
	.align		4
        /*0150*/ 	.byte	0x03, 0x5f
        /*0152*/ 	.short	0x0101


	//----- nvinfo : EIATTR_VRC_CTA_INIT_COUNT
	.align		4
        /*0154*/ 	.byte	0x02, 0x4a
	.zero		1
	.zero		1


	//----- nvinfo : EIATTR_EXIT_INSTR_OFFSETS
	.align		4
        /*0158*/ 	.byte	0x04, 0x1c
        /*015a*/ 	.short	(.L_1959 - .L_1958)


	//   ....[0]....
.L_1958:
        /*015c*/ 	.word	0x000007a0


	//----- nvinfo : EIATTR_CBANK_PARAM_SIZE
	.align		4
.L_1959:
        /*0160*/ 	.byte	0x03, 0x19
        /*0162*/ 	.short	0x00a0


	//----- nvinfo : EIATTR_PARAM_CBANK
	.align		4
        /*0164*/ 	.byte	0x04, 0x0a
        /*0166*/ 	.short	(.L_1961 - .L_1960)
	.align		4
.L_1960:
        /*0168*/ 	.word	index@(.nv.constant0._Z9kernel_72PfS_S_S_S_S_S_S_S_S_S_S_S_S_S_S_S_S_S_S_)
        /*016c*/ 	.short	0x0380
        /*016e*/ 	.short	0x00a0


	//----- nvinfo : EIATTR_SW_WAR
	.align		4
.L_1961:
        /*0170*/ 	.byte	0x04, 0x36
        /*0172*/ 	.short	(.L_1963 - .L_1962)
.L_1962:
        /*0174*/ 	.word	0x00000008
.L_1963:


//--------------------- .nv.info._Z9kernel_71PfS_S_S_S_S_S_S_S_S_S_S_S_S_S_S_S_S_S_S_ --------------------------
	.section	.nv.info._Z9kernel_71PfS_S_S_S_S_S_S_S_S_S_S_S_S_S_S_S_S_S_S_,"",@"SHT_CUDA_INFO"
	.sectionflags	@""
	.align	4


	//----- nvinfo : EIATTR_CUDA_API_VERSION
	.align		4
        /*0000*/ 	.byte	0x04, 0x37
        /*0002*/ 	.short	(.L_1965 - .L_1964)
.L_1964:
        /*0004*/ 	.word	0x00000082


	//----- nvinfo : EIATTR_KPARAM_INFO
	.align		4
.L_1965:
        /*0008*/ 	.byte	0x04, 0x17
        /*000a*/ 	.short	(.L_1967 - .L_1966)
.L_1966:
        /*000c*/ 	.word	0x00000000
        /*0010*/ 	.short	0x0013
        /*0012*/ 	.short	0x0098
        /*0014*/ 	.byte	0x00, 0xf5, 0x21, 0x00


	//----- nvinfo : EIATTR_KPARAM_INFO
	.align		4
.L_1967:
        /*0018*/ 	.byte	0x04, 0x17
        /*001a*/ 	.short	(.L_1969 - .L_1968)
.L_1968:
        /*001c*/ 	.word	0x00000000
        /*0020*/ 	.short	0x0012
        /*0022*/ 	.short	0x0090
        /*0024*/ 	.byte	0x00, 0xf5, 0x21, 0x00


	//----- nvinfo : EIATTR_KPARAM_INFO
	.align		4
.L_1969:
        /*0028*/ 	.byte	0x04, 0x17
        /*002a*/ 	.short	(.L_1971 - .L_1970)
.L_1970:
        /*002c*/ 	.word	0x00000000
        /*0030*/ 	.short	0x0011
        /*0032*/ 	.short	0x0088
        /*0034*/ 	.byte	0x00, 0xf5, 0x21, 0x00


	//----- nvinfo : EIATTR_KPARAM_INFO
	.align		4
.L_1971:
        /*0038*/ 	.byte	0x04, 0x17
        /*003a*/ 	.short	(.L_1973 - .L_1972)
.L_1972:
        /*003c*/ 	.word	0x00000000
        /*0040*/ 	.short	0x0010
        /*0042*/ 	.short	0x0080
        /*0044*/ 	.byte	0x00, 0xf5, 0x21, 0x00


	//----- nvinfo : EIATTR_KPARAM_INFO
	.align		4
.L_1973:
        /*0048*/ 	.byte	0x04, 0x17
        /*004a*/ 	.short	(.L_1975 - .L_1974)
.L_1974:
        /*004c*/ 	.word	0x00000000
        /*0050*/ 	.short	0x000f
        /*0052*/ 	.short	0x0078
        /*0054*/ 	.byte	0x00, 0xf5, 0x21, 0x00


	//----- nvinfo : EIATTR_KPARAM_INFO
	.align		4
.L_1975:
        /*0058*/ 	.byte	0x04, 0x17
        /*005a*/ 	.short	(.L_1977 - .L_1976)
.L_1976:
        /*005c*/ 	.word	0x00000000
        /*0060*/ 	.short	0x000e
        /*0062*/ 	.short	0x0070
        /*0064*/ 	.byte	0x00, 0xf5, 0x21, 0x00


	//----- nvinfo : EIATTR_KPARAM_INFO
	.align		4
.L_1977:
        /*0068*/ 	.byte	0x04, 0x17
        /*006a*/ 	.short	(.L_1979 - .L_1978)
.L_1978:
        /*006c*/ 	.word	0x00000000
        /*0070*/ 	.short	0x000d
        /*0072*/ 	.short	0x0068
        /*0074*/ 	.byte	0x00, 0xf5, 0x21, 0x00


	//----- nvinfo : EIATTR_KPARAM_INFO
	.align		4
.L_1979:
        /*0078*/ 	.byte	0x04, 0x17
        /*007a*/ 	.short	(.L_1981 - .L_1980)
.L_1980:
        /*007c*/ 	.word	0x00000000
        /*0080*/ 	.short	0x000c
        /*0082*/ 	.short	0x0060
        /*0084*/ 	.byte	0x00, 0xf5, 0x21, 0x00


	//----- nvinfo : EIATTR_KPARAM_INFO
	.align		4
.L_1981:
        /*0088*/ 	.byte	0x04, 0x17
        /*008a*/ 	.short	(.L_1983 - .L_1982)
.L_1982:
        /*008c*/ 	.word	0x00000000
        /*0090*/ 	.short	0x000b
        /*0092*/ 	.short	0x0058
        /*0094*/ 	.byte	0x00, 0xf5, 0x21, 0x00


	//----- nvinfo : EIATTR_KPARAM_INFO
	.align		4
.L_1983:
        /*0098*/ 	.byte	0x04, 0x17
        /*009a*/ 	.short	(.L_1985 - .L_1984)
.L_1984:
        /*009c*/ 	.word	0x00000000
        /*00a0*/ 	.short	0x000a
        /*00a2*/ 	.short	0x0050
        /*00a4*/ 	.byte	0x00, 0xf5, 0x21, 0x00


	//----- nvinfo : EIATTR_KPARAM_INFO
	.align		4
.L_1985:
        /*00a8*/ 	.byte	0x04, 0x17
        /*00aa*/ 	.short	(.L_1987 - .L_1986)
.L_1986:
        /*00ac*/ 	.word	0x00000000
        /*00b0*/ 	.short	0x0009
        /*00b2*/ 	.short	0x0048
        /*00b4*/ 	.byte	0x00, 0xf5, 0x21, 0x00


	//----- nvinfo : EIATTR_KPARAM_INFO
	.align		4
.L_1987:
        /*00b8*/ 	.byte	0x04, 0x17
        /*00ba*/ 	.short	(.L_1989 - .L_1988)
.L_1988:
        /*00bc*/ 	.word	0x00000000
        /*00c0*/ 	.short	0x0008
        /*00c2*/ 	.short	0x0040
        /*00c4*/ 	.byte	0x00, 0xf5, 0x21, 0x00


	//----- nvinfo : EIATTR_KPARAM_INFO
	.align		4
.L_1989:
        /*00c8*/ 	.byte	0x04, 0x17
        /*00ca*/ 	.short	(.L_1991 - .L_1990)
.L_1990:
        /*00cc*/ 	.word	0x00000000
        /*00d0*/ 	.short	0x0007
        /*00d2*/ 	.short	0x0038
        /*00d4*/ 	.byte	0x00, 0xf5, 0x21, 0x00


	//----- nvinfo : EIATTR_KPARAM_INFO
	.align		4
.L_1991:
        /*00d8*/ 	.byte	0x04, 0x17
        /*00da*/ 	.short	(.L_1993 - .L_1992)
.L_1992:
        /*00dc*/ 	.word	0x00000000
        /*00e0*/ 	.short	0x0006
        /*00e2*/ 	.short	0x0030
        /*00e4*/ 	.byte	0x00, 0xf5, 0x21, 0x00


	//----- nvinfo : EIATTR_KPARAM_INFO
	.align		4
.L_1993:
        /*00e8*/ 	.byte	0x04, 0x17
        /*00ea*/ 	.short	(.L_1995 - .L_1994)
.L_1994:
        /*00ec*/ 	.word	0x00000000
        /*00f0*/ 	.short	0x0005
        /*00f2*/ 	.short	0x0028
        /*00f4*/ 	.byte	0x00, 0xf5, 0x21, 0x00


	//----- nvinfo : EIATTR_KPARAM_INFO
	.align		4
.L_1995:
        /*00f8*/ 	.byte	0x04, 0x17
        /*00fa*/ 	.short	(.L_1997 - .L_1996)
.L_1996:
        /*00fc*/ 	.word	0x00000000
        /*0100*/ 	.short	0x0004
        /*0102*/ 	.short	0x0020
        /*0104*/ 	.byte	0x00, 0xf5, 0x21, 0x00


	//----- nvinfo : EIATTR_KPARAM_INFO
	.align		4
.L_1997:
        /*0108*/ 	.byte	0x04, 0x17
        /*010a*/ 	.short	(.L_1999 - .L_1998)
.L_1998:
        /*010c*/ 	.word	0x00000000
        /*0110*/ 	.short	0x0003
        /*0112*/ 	.short	0x0018
        /*0114*/ 	.byte	0x00, 0xf5, 0x21, 0x00


	//----- nvinfo : EIATTR_KPARAM_INFO
	.align		4
.L_1999:
        /*0118*/ 	.byte	0x04, 0x17
        /*011a*/ 	.short	(.L_2001 - .L_2000)
.L_2000:
        /*011c*/ 	.word	0x00000000
        /*0120*/ 	.short	0x0002
        /*0122*/ 	.short	0x0010
        /*0124*/ 	.byte	0x00, 0xf5, 0x21, 0x00


	//----- nvinfo : EIATTR_KPARAM_INFO
	.align		4
.L_2001:
        /*0128*/ 	.byte	0x04, 0x17
        /*012a*/ 	.short	(.L_2003 - .L_2002)
.L_2002:
        /*012c*/ 	.word	0x00000000
        /*0130*/ 	.short	0x0001
        /*0132*/ 	.short	0x0008
        /*0134*/ 	.byte	0x00, 0xf5, 0x21, 0x00


	//----- nvinfo : EIATTR_KPARAM_INFO
	.align		4
.L_2003:
        /*0138*/ 	.byte	0x04, 0x17
        /*013a*/ 	.short	(.L_2005 - .L_2004)
.L_2004:
        /*013c*/ 	.word	0x00000000
        /*0140*/ 	.short	0x0000
        /*0142*/ 	.short	0x0000
        /*0144*/ 	.byte	0x00, 0xf5, 0x21, 0x00


	//----- nvinfo : EIATTR_SPARSE_MMA_MASK
	.align		4
.L_2005:
        /*0148*/ 	.byte	0x03, 0x50
        /*014a*/ 	.short	0x0000


	//----- nvinfo : EIATTR_MAXREG_COUNT
	.align		4
        /*014c*/ 	.byte	0x03, 0x1b
        /*014e*/ 	.short	0x00ff


	//----- nvinfo : EIATTR_MERCURY_ISA_VERSION
	.align		4
        /*0150*/ 	.byte	0x03, 0x5f
        /*0152*/ 	.short	0x0101


	//----- nvinfo : EIATTR_VRC_CTA_INIT_COUNT
	.align		4
        /*0154*/ 	.byte	0x02, 0x4a
	.zero		1
	.zero		1


	//----- nvinfo : EIATTR_EXIT_INSTR_OFFSETS
	.align		4
        /*0158*/ 	.byte	0x04, 0x1c
        /*015a*/ 	.short	(.L_2007 - .L_2006)


	//   ....[0]....
.L_2006:
        /*015c*/ 	.word	0x000007a0


	//----- nvinfo : EIATTR_CBANK_PARAM_SIZE
	.align		4
.L_2007:
        /*0160*/ 	.byte	0x03, 0x19
        /*0162*/ 	.short	0x00a0


	//----- nvinfo : EIATTR_PARAM_CBANK
	.align		4
        /*0164*/ 	.byte	0x04, 0x0a
        /*0166*/ 	.short	(.L_2009 - .L_2008)
	.align		4
.L_2008:
        /*0168*/ 	.word	index@(.nv.constant0._Z9kernel_71PfS_S_S_S_S_S_S_S_S_S_S_S_S_S_S_S_S_S_S_)
        /*016c*/ 	.short	0x0380
        /*016e*/ 	.short	0x00a0


	//----- nvinfo : EIATTR_SW_WAR
	.align		4
.L_2009:
        /*0170*/ 	.byte	0x04, 0x36
        /*0172*/ 	.short	(.L_2011 - .L_2010)
.L_2010:
        /*0174*/ 	.word	0x00000008
.L_2011:


//--------------------- .nv.info._Z9kernel_70PfS_S_S_S_S_S_S_S_S_S_S_S_S_S_S_S_S_S_S_ --------------------------
	.section	.nv.info._Z9kernel_70PfS_S_S_S_S_S_S_S_S_S_S_S_S_S_S_S_S_S_S_,"",@"SHT_CUDA_INFO"
	.sectionflags	@""
	.align	4


	//----- nvinfo : EIATTR_CUDA_API_VERSION
	.align		4
        /*0000*/ 	.byte	0x04, 0x37
        /*0002*/ 	.short	(.L_2013 - .L_2012)
.L_2012:
        /*0004*/ 	.word	0x00000082


	//----- nvinfo : EIATTR_KPARAM_INFO
	.align		4
.L_2013:
        /*0008*/ 	.byte	0x04, 0x17
        /*000a*/ 	.short	(.L_2015 - .L_2014)
.L_2014:
        /*000c*/ 	.word	0x00000000
        /*0010*/ 	.short	0x0013
        /*0012*/ 	.short	0x0098
        /*0014*/ 	.byte	0x00, 0xf5, 0x21, 0x00


	//----- nvinfo : EIATTR_KPARAM_INFO
	.align		4
.L_2015:
        /*0018*/ 	.byte	0x04, 0x17
        /*001a*/ 	.short	(.L_2017 - .L_2016)
.L_2016:
        /*001c*/ 	.word	0x00000000
        /*0020*/ 	.short	0x0012
        /*0022*/ 	.short	0x0090
        /*0024*/ 	.byte	0x00, 0xf5, 0x21, 0x00


	//----- nvinfo : EIATTR_KPARAM_INFO
	.align		4
.L_2017:
        /*0028*/ 	.byte	0x04, 0x17
        /*002a*/ 	.short	(.L_2019 - .L_2018)
.L_2018:
        /*002c*/ 	.word	0x00000000
        /*0030*/ 	.short	0x0011
        /*0032*/ 	.short	0x0088
        /*0034*/ 	.byte	0x00, 0xf5, 0x21, 0x00


	//----- nvinfo : EIATTR_KPARAM_INFO
	.align		4
.L_2019:
        /*0038*/ 	.byte	0x04, 0x17
        /*003a*/ 	.short	(.L_2021 - .L_2020)
.L_2020:
        /*003c*/ 	.word	0x00000000
        /*0040*/ 	.short	0x0010
        /*0042*/ 	.short	0x0080
        /*0044*/ 	.byte	0x00, 0xf5, 0x21, 0x00


	//----- nvinfo : EIATTR_KPARAM_INFO
	.align		4
.L_2021:
        /*0048*/ 	.byte	0x04, 0x17
        /*004a*/ 	.short	(.L_2023 - .L_2022)
.L_2022:
        /*004c*/ 	.word	0x00000000
        /*0050*/ 	.short	0x000f
        /*0052*/ 	.short	0x0078
        /*0054*/ 	.byte	0x00, 0xf5, 0x21, 0x00


	//----- nvinfo : EIATTR_KPARAM_INFO
	.align		4
.L_2023:
        /*0058*/ 	.byte	0x04, 0x17
        /*005a*/ 	.short	(.L_2025 - .L_2024)
.L_2024:
        /*005c*/ 	.word	0x00000000
        /*0060*/ 	.short	0x000e
        /*0062*/ 	.short	0x0070
        /*0064*/ 	.byte	0x00, 0xf5, 0x21, 0x00


	//----- nvinfo : EIATTR_KPARAM_INFO
	.align		4
.L_2025:
        /*0068*/ 	.byte	0x04, 0x17
        /*006a*/ 	.short	(.L_2027 - .L_2026)
.L_2026:
        /*006c*/ 	.word	0x00000000
        /*0070*/ 	.short	0x000d
        /*0072*/ 	.short	0x0068
        /*0074*/ 	.byte	0x00, 0xf5, 0x21, 0x00


	//----- nvinfo : EIATTR_KPARAM_INFO
	.align		4
.L_2027:
        /*0078*/ 	.byte	0x04, 0x17
        /*007a*/ 	.short	(.L_2029 - .L_2028)
.L_2028:
        /*007c*/ 	.word	0x00000000
        /*0080*/ 	.short	0x000c
        /*0082*/ 	.short	0x0060
        /*0084*/ 	.byte	0x00, 0xf5, 0x21, 0x00


	//----- nvinfo : EIATTR_KPARAM_INFO
	.align		4
.L_2029:
        /*0088*/ 	.byte	0x04, 0x17
        /*008a*/ 	.short	(.L_2031 - .L_2030)
.L_2030:
        /*008c*/ 	.word	0x00000000
        /*0090*/ 	.short	0x000b
        /*0092*/ 	.short	0x0058
        /*0094*/ 	.byte	0x00, 0xf5, 0x21, 0x00


	//----- nvinfo : EIATTR_KPARAM_INFO
	.align		4
.L_2031:
        /*0098*/ 	.byte	0x04, 0x17
        /*009a*/ 	.short	(.L_2033 - .L_2032)
.L_2032:
        /*009c*/ 	.word	0x00000000
        /*00a0*/ 	.short	0x000a
        /*00a2*/ 	.short	0x0050
        /*00a4*/ 	.byte	0x00, 0xf5, 0x21, 0x00


	//----- nvinfo : EIATTR_KPARAM_INFO
	.align		4
.L_2033:
        /*00a8*/ 	.byte	0x04, 0x17
        /*00aa*/ 	.short	(.L_2035 - .L_2034)
.L_2034:
        /*00ac*/ 	.word	0x00000000
        /*00b0*/ 	.short	0x0009
        /*00b2*/ 	.short	0x0048
        /*00b4*/ 	.byte	0x00, 0xf5, 0x21, 0x00


	//----- nvinfo : EIATTR_KPARAM_INFO
	.align		4
.L_2035:
        /*00b8*/ 	.byte	0x04, 0x17
        /*00ba*/ 	.short	(.L_2037 - .L_2036)
.L_2036:
        /*00bc*/ 	.word	0x00000000
        /*00c0*/ 	.short	0x0008
        /*00c2*/ 	.short	0x0040
        /*00c4*/ 	.byte	0x00, 0xf5, 0x21, 0x00


	//----- nvinfo : EIATTR_KPARAM_INFO
	.align		4
.L_2037:
        /*00c8*/ 	.byte	0x04, 0x17
        /*00ca*/ 	.short	(.L_2039 - .L_2038)
.L_2038:
        /*00cc*/ 	.word	0x00000000
        /*00d0*/ 	.short	0x0007
        /*00d2*/ 	.short	0x0038
        /*00d4*/ 	.byte	0x00, 0xf5, 0x21, 0x00


	//----- nvinfo : EIATTR_KPARAM_INFO
	.align		4
.L_2039:
        /*00d8*/ 	.byte	0x04, 0x17
        /*00da*/ 	.short	(.L_2041 - .L_2040)
.L_2040:
        /*00dc*/ 	.word	0x00000000
        /*00e0*/ 	.short	0x0006
        /*00e2*/ 	.short	0x0030
        /*00e4*/ 	.byte	0x00, 0xf5, 0x21, 0x00


	//----- nvinfo : EIATTR_KPARAM_INFO
	.align		4
.L_2041:
        /*00e8*/ 	.byte	0x04, 0x17
        /*00ea*/ 	.short	(.L_2043 - .L_2042)
.L_2042:
        /*00ec*/ 	.word	0x00000000
        /*00f0*/ 	.short	0x0005
        /*00f2*/ 	.short	0x0028
        /*00f4*/ 	.byte	0x00, 0xf5, 0x21, 0x00


	//----- nvinfo : EIATTR_KPARAM_INFO
	.align		4
.L_2043:
        /*00f8*/ 	.byte	0x04, 0x17
        /*00fa*/ 	.short	(.L_2045 - .L_2044)
.L_2044:
        /*00fc*/ 	.word	0x00000000
        /*0100*/ 	.short	0x0004
        /*0102*/ 	.short	0x0020
        /*0104*/ 	.byte	0x00, 0xf5, 0x21, 0x00


	//----- nvinfo : EIATTR_KPARAM_INFO
	.align		4
.L_2045:
        /*0108*/ 	.byte	0x04, 0x17
        /*010a*/ 	.short	(.L_2047 - .L_2046)
.L_2046:
        /*010c*/ 	.word	0x00000000
        /*0110*/ 	.short	0x0003
        /*0112*/ 	.short	0x0018
        /*0114*/ 	.byte	0x00, 0xf5, 0x21, 0x00


	//----- nvinfo : EIATTR_KPARAM_INFO
	.align		4
.L_2047:
        /*0118*/ 	.byte	0x04, 0x17
        /*011a*/ 	.short	(.L_2049 - .L_2048)
.L_2048:
        /*011c*/ 	.word	0x00000000
        /*0120*/ 	.short	0x0002
        /*0122*/ 	.short	0x0010
        /*0124*/ 	.byte	0x00, 0xf5, 0x21, 0x00


	//----- nvinfo : EIATTR_KPARAM_INFO
	.align		4
.L_2049:
        /*0128*/ 	.byte	0x04, 0x17
        /*012a*/ 	.short	(.L_2051 - .L_2050)
.L_2050:
        /*012c*/ 	.word	0x00000000
        /*0130*/ 	.short	0x0001
        /*0132*/ 	.short	0x0008
        /*0134*/ 	.byte	0x00, 0xf5, 0x21, 0x00


	//----- nvinfo : EIATTR_KPARAM_INFO
	.align		4
.L_2051:
        /*0138*/ 	.byte	0x04, 0x17
        /*013a*/ 	.short	(.L_2053 - .L_2052)
.L_2052:
        /*013c*/ 	.word	0x00000000
        /*0140*/ 	.short	0x0000
        /*0142*/ 	.short	0x0000
        /*0144*/ 	.byte	0x00, 0xf5, 0x21, 0x00


	//----- nvinfo : EIATTR_SPARSE_MMA_MASK
	.align		4
.L_2053:
        /*0148*/ 	.byte	0x03, 0x50
        /*014a*/ 	.short	0x0000


	//----- nvinfo : EIATTR_MAXREG_COUNT
	.align		4
        /*014c*/ 	.byte	0x03, 0x1b
        /*014e*/ 	.short	0x00ff


	//----- nvinfo : EIATTR_MERCURY_ISA_VERSION
	.align		4
        /*0150*/ 	.byte	0x03, 0x5f
        /*0152*/ 	.short	0x0101


	//----- nvinfo : EIATTR_VRC_CTA_INIT_COUNT
	.align		4
        /*0154*/ 	.byte	0x02, 0x4a
	.zero		1
	.zero		1


	//----- nvinfo : EIATTR_EXIT_INSTR_OFFSETS
	.align		4
        /*0158*/ 	.byte	0x04, 0x1c
        /*015a*/ 	.short	(.L_2055 - .L_2054)


	//   ....[0]....
.L_2054:
        /*015c*/ 	.word	0x000007a0


	//----- nvinfo : EIATTR_CBANK_PARAM_SIZE
	.align		4
.L_2055:
        /*0160*/ 	.byte	0x03, 0x19
        /*0162*/ 	.short	0x00a0


	//----- nvinfo : EIATTR_PARAM_CBANK
	.align		4
        /*0164*/ 	.byte	0x04, 0x0a
        /*0166*/ 	.short	(.L_2057 - .L_2056)
	.align		4
.L_2056:
        /*0168*/ 	.word	index@(.nv.constant0._Z9kernel_70PfS_S_S_S_S_S_S_S_S_S_S_S_S_S_S_S_S_S_S_)
        /*016c*/ 	.short	0x0380
        /*016e*/ 	.short	0x00a0


	//----- nvinfo : EIATTR_SW_WAR
	.align		4
.L_2057:
        /*0170*/ 	.byte	0x04, 0x36
        /*0172*/ 	.short	(.L_2059 - .L_2058)
.L_2058:
        /*0174*/ 	.word	0x00000008
.L_2059:


//--------------------- .nv.info._Z9kernel_69PfS_S_S_S_S_S_S_S_S_S_S_S_S_S_S_S_S_S_S_ --------------------------
	.section	.nv.info._Z9kernel_69PfS_S_S_S_S_S_S_S_S_S_S_S_S_S_S_S_S_S_S_,"",@"SHT_CUDA_INFO"
	.sectionflags	@""
	.align	4


	//----- nvinfo : EIATTR_CUDA_API_VERSION
	.align		4
        /*0000*/ 	.byte	0x04, 0x37
        /*0002*/ 	.short	(.L_2061 - .L_2060)
.L_2060:
        /*0004*/ 	.word	0x00000082


	//----- nvinfo : EIATTR_KPARAM_INFO
	.align		4
.L_2061:
        /*0008*/ 	.byte	0x04, 0x17
        /*000a*/ 	.short	(.L_2063 - .L_2062)
.L_2062:
        /*000c*/ 	.word	0x00000000
        /*0010*/ 	.short	0x0013
        /*0012*/ 	.short	0x0098
        /*0014*/ 	.byte	0x00, 0xf5, 0x21, 0x00


	//----- nvinfo : EIATTR_KPARAM_INFO
	.align		4
.L_2063:
        /*0018*/ 	.byte	0x04, 0x17
        /*001a*/ 	.short	(.L_2065 - .L_2064)
.L_2064:
        /*001c*/ 	.word	0x00000000
        /*0020*/ 	.short	0x0012
        /*0022*/ 	.short	0x0090
        /*0024*/ 	.byte	0x00, 0xf5, 0x21, 0x00


	//----- nvinfo : EIATTR_KPARAM_INFO
	.align		4
.L_2065:
        /*0028*/ 	.byte	0x04, 0x17
        /*002a*/ 	.short	(.L_2067 - .L_2066)
.L_2066:
        /*002c*/ 	.word	0x00000000
        /*0030*/ 	.short	0x0011
        /*0032*/ 	.short	0x0088
        /*0034*/ 	.byte	0x00, 0xf5, 0x21, 0x00


	//----- nvinfo : EIATTR_KPARAM_INFO
	.align		4
.L_2067:
        /*0038*/ 	.byte	0x04, 0x17
        /*003a*/ 	.short	(.L_2069 - .L_2068)
.L_2068:
        /*003c*/ 	.word	0x00000000
        /*0040*/ 	.short	0x0010
        /*0042*/ 	.short	0x0080
        /*0044*/ 	.byte	0x00, 0xf5, 0x21, 0x00


	//----- nvinfo : EIATTR_KPARAM_INFO
	.align		4
.L_2069:
        /*0048*/ 	.byte	0x04, 0x17
        /*004a*/ 	.short	(.L_2071 - .L_2070)
.L_2070:
        /*004c*/ 	.word	0x00000000
        /*0050*/ 	.short	0x000f
        /*0052*/ 	.short	0x0078
        /*0054*/ 	.byte	0x00, 0xf5, 0x21, 0x00


	//----- nvinfo : EIATTR_KPARAM_INFO
	.align		4
.L_2071:
        /*0058*/ 	.byte	0x04, 0x17
        /*005a*/ 	.short	(.L_2073 - .L_2072)
.L_2072:
        /*005c*/ 	.word	0x00000000
        /*0060*/ 	.short	0x000e
        /*0062*/ 	.short	0x0070
        /*0064*/ 	.byte	0x00, 0xf5, 0x21, 0x00


	//----- nvinfo : EIATTR_KPARAM_INFO
	.align		4
.L_2073:
        /*0068*/ 	.byte	0x04, 0x17
        /*006a*/ 	.short	(.L_2075 - .L_2074)
.L_2074:
        /*006c*/ 	.word	0x00000000
        /*0070*/ 	.short	0x000d
        /*0072*/ 	.short	0x0068
        /*0074*/ 	.byte	0x00, 0xf5, 0x21, 0x00


	//----- nvinfo : EIATTR_KPARAM_INFO
	.align		4
.L_2075:
        /*0078*/ 	.byte	0x04, 0x17
        /*007a*/ 	.short	(.L_2077 - .L_2076)
.L_2076:
        /*007c*/ 	.word	0x00000000
        /*0080*/ 	.short	0x000c
        /*0082*/ 	.short	0x0060
        /*0084*/ 	.byte	0x00, 0xf5, 0x21, 0x00


	//----- nvinfo : EIATTR_KPARAM_INFO
	.align		4
.L_2077:
        /*0088*/ 	.byte	0x04, 0x17
        /*008a*/ 	.short	(.L_2079 - .L_2078)
.L_2078:
        /*008c*/ 	.word	0x00000000
        /*0090*/ 	.short	0x000b
        /*0092*/ 	.short	0x0058
        /*0094*/ 	.byte	0x00, 0xf5, 0x21, 0x00


	//----- nvinfo : EIATTR_KPARAM_INFO
	.align		4
.L_2079:
        /*0098*/ 	.byte	0x04, 0x17
        /*009a*/ 	.short	(.L_2081 - .L_2080)
.L_2080:
        /*009c*/ 	.word	0x00000000
        /*00a0*/ 	.short	0x000a
        /*00a2*/ 	.short	0x0050
        /*00a4*/ 	.byte	0x00, 0xf5, 0x21, 0x00


	//----- nvinfo : EIATTR_KPARAM_INFO
	.align		4
.L_2081:
        /*00a8*/ 	.byte	0x04, 0x17
        /*00aa*/ 	.short	(.L_2083 - .L_2082)
.L_2082:
        /*00ac*/ 	.word	0x00000000
        /*00b0*/ 	.short	0x0009
        /*00b2*/ 	.short	0x0048
        /*00b4*/ 	.byte	0x00, 0xf5, 0x21, 0x00


	//----- nvinfo : EIATTR_KPARAM_INFO
	.align		4
.L_2083:
        /*00b8*/ 	.byte	0x04, 0x17
        /*00ba*/ 	.short	(.L_2085 - .L_2084)
.L_2084:
        /*00bc*/ 	.word	0x00000000
        /*00c0*/ 	.short	0x0008
        /*00c2*/ 	.short	0x0040
        /*00c4*/ 	.byte	0x00, 0xf5, 0x21, 0x00


	//----- nvinfo : EIATTR_KPARAM_INFO
	.align		4
.L_2085:
        /*00c8*/ 	.byte	0x04, 0x17
        /*00ca*/ 	.short	(.L_2087 - .L_2086)
.L_2086:
        /*00cc*/ 	.word	0x00000000
        /*00d0*/ 	.short	0x0007
        /*00d2*/ 	.short	0x0038
        /*00d4*/ 	.byte	0x00, 0xf5, 0x21, 0x00


	//----- nvinfo : EIATTR_KPARAM_INFO
	.align		4
.L_2087:
        /*00d8*/ 	.byte	0x04, 0x17
        /*00da*/ 	.short	(.L_2089 - .L_2088)
.L_2088:
        /*00dc*/ 	.word	0x00000000
        /*00e0*/ 	.short	0x0006
        /*00e2*/ 	.short	0x0030
        /*00e4*/ 	.byte	0x00, 0xf5, 0x21, 0x00


	//----- nvinfo : EIATTR_KPARAM_INFO
	.align		4
.L_2089:
        /*00e8*/ 	.byte	0x04, 0x17
        /*00ea*/ 	.short	(.L_2091 - .L_2090)
.L_2090:
        /*00ec*/ 	.word	0x00000000
        /*00f0*/ 	.short	0x0005
        /*00f2*/ 	.short	0x0028
        /*00f4*/ 	.byte	0x00, 0xf5, 0x21, 0x00


	//----- nvinfo : EIATTR_KPARAM_INFO
	.align		4
.L_2091:
        /*00f8*/ 	.byte	0x04, 0x17
        /*00fa*/ 	.short	(.L_2093 - .L_2092)
.L_2092:
        /*00fc*/ 	.word	0x00000000
        /*0100*/ 	.short	0x0004
        /*0102*/ 	.short	0x0020
        /*0104*/ 	.byte	0x00, 0xf5, 0x21, 0x00


	//----- nvinfo : EIATTR_KPARAM_INFO
	.align		4
.L_2093:
        /*0108*/ 	.byte	0x04, 0x17
        /*010a*/ 	.short	(.L_2095 - .L_2094)
.L_2094:
        /*010c*/ 	.word	0x00000000
        /*0110*/ 	.short	0x0003
        /*0112*/ 	.short	0x0018
        /*0114*/ 	.byte	0x00, 0xf5, 0x21, 0x00


	//----- nvinfo : EIATTR_KPARAM_INFO
	.align		4
.L_2095:
        /*0118*/ 	.byte	0x04, 0x17
        /*011a*/ 	.short	(.L_2097 - .L_2096)
.L_2096:
        /*011c*/ 	.word	0x00000000
        /*0120*/ 	.short	0x0002
        /*0122*/ 	.short	0x0010
        /*0124*/ 	.byte	0x00, 0xf5, 0x21, 0x00


	//----- nvinfo : EIATTR_KPARAM_INFO
	.align		4
.L_2097:
        /*0128*/ 	.byte	0x04, 0x17
        /*012a*/ 	.short	(.L_2099 - .L_2098)
.L_2098:
        /*012c*/ 	.word	0x00000000
        /*0130*/ 	.short	0x0001
        /*0132*/ 	.short	0x0008
        /*0134*/ 	.byte	0x00, 0xf5, 0x21, 0x00


	//----- nvinfo : EIATTR_KPARAM_INFO
	.align		4
.L_2099:
        /*0138*/ 	.byte	0x04, 0x17
        /*013a*/ 	.short	(.L_2101 - .L_2100)
.L_2100:
        /*013c*/ 	.word	0x00000000
        /*0140*/ 	.short	0x0000
        /*0142*/ 	.short	0x0000
        /*0144*/ 	.byte	0x00, 0xf5, 0x21, 0x00


	//----- nvinfo : EIATTR_SPARSE_MMA_MASK
	.align		4
.L_2101:
        /*0148*/ 	.byte	0x03, 0x50
        /*014a*/ 	.short	0x0000


	//----- nvinfo : EIATTR_MAXREG_COUNT
	.align		4
        /*014c*/ 	.byte	0x03, 0x1b
        /*014e*/ 	.short	0x00ff


	//----- nvinfo : EIATTR_MERCURY_ISA_VERSION
	.align		4
        /*0150*/ 	.byte	0x03, 0x5f
        /*0152*/ 	.short	0x0101


	//----- nvinfo : EIATTR_UNUSED_LOAD_BYTE_OFFSET
	.align		4
        /*0154*/ 	.byte	0x04, 0x44
        /*0156*/ 	.short	(.L_2103 - .L_2102)


	//   ....[0]....
.L_2102:
        /*0158*/ 	.word	0x00000510
        /*015c*/ 	.word	0x0000ff0f


	//----- nvinfo : EIATTR_VRC_CTA_INIT_COUNT
	.align		4
.L_2103:
        /*0160*/ 	.byte	0x02, 0x4a
	.zero		1
	.zero		1


	//----- nvinfo : EIATTR_EXIT_INSTR_OFFSETS
	.align		4
        /*0164*/ 	.byte	0x04, 0x1c
        /*0166*/ 	.short	(.L_2105 - .L_2104)


	//   ....[0]....
.L_2104:
        /*0168*/ 	.word	0x000007b0


	//----- nvinfo : EIATTR_CBANK_PARAM_SIZE
	.align		4
.L_2105:
        /*016c*/ 	.byte	0x03, 0x19
        /*016e*/ 	.short	0x00a0


	//----- nvinfo : EIATTR_PARAM_CBANK
	.align		4
        /*0170*/ 	.byte	0x04, 0x0a
        /*0172*/ 	.short	(.L_2107 - .L_2106)
	.align		4
.L_2106:
        /*0174*/ 	.word	index@(.nv.constant0._Z9kernel_69PfS_S_S_S_S_S_S_S_S_S_S_S_S_S_S_S_S_S_S_)
        /*0178*/ 	.short	0x0380
        /*017a*/ 	.short	0x00a0


	//----- nvinfo : EIATTR_SW_WAR
	.align		4
.L_2107:
        /*017c*/ 	.byte	0x04, 0x36
        /*017e*/ 	.short	(.L_2109 - .L_2108)
.L_2108:
        /*0180*/ 	.word	0x00000008
.L_2109:


//--------------------- .nv.info._Z9kernel_68PfS_S_S_S_S_S_S_S_S_S_S_S_S_S_S_S_S_S_S_ --------------------------
	.section	.nv.info._Z9kernel_68PfS_S_S_S_S_S_S_S_S_S_S_S_S_S_S_S_S_S_S_,"",@"SHT_CUDA_INFO"
	.sectionflags	@""
	.align	4


	//----- nvinfo : EIATTR_CUDA_API_VERSION
	.align		4
        /*0000*/ 	.byte	0x04, 0x37
        /*0002*/ 	.short	(.L_2111 - .L_2110)
.L_2110:
        /*0004*/ 	.word	0x00000082


	//----- nvinfo : EIATTR_KPARAM_INFO
	.align		4
.L_2111:
        /*0008*/ 	.byte	0x04, 0x17
        /*000a*/ 	.short	(.L_2113 - .L_2112)
.L_2112:
        /*000c*/ 	.word	0x00000000
        /*0010*/ 	.short	0x0013
        /*0012*/ 	.short	0x0098
        /*0014*/ 	.byte	0x00, 0xf5, 0x21, 0x00


	//----- nvinfo : EIATTR_KPARAM_INFO
	.align		4
.L_2113:
        /*0018*/ 	.byte	0x04, 0x17
        /*001a*/ 	.short	(.L_2115 - .L_2114)
.L_2114:
        /*001c*/ 	.word	0x00000000
        /*0020*/ 	.short	0x0012
        /*0022*/ 	.short	0x0090
        /*0024*/ 	.byte	0x00, 0xf5, 0x21, 0x00


	//----- nvinfo : EIATTR_KPARAM_INFO
	.align		4
.L_2115:
        /*0028*/ 	.byte	0x04, 0x17
        /*002a*/ 	.short	(.L_2117 - .L_2116)
.L_2116:
        /*002c*/ 	.word	0x00000000
        /*0030*/ 	.short	0x0011
        /*0032*/ 	.short	0x0088
        /*0034*/ 	.byte	0x00, 0xf5, 0x21, 0x00


	//----- nvinfo : EIATTR_KPARAM_INFO
	.align		4
.L_2117:
        /*0038*/ 	.byte	0x04, 0x17
        /*003a*/ 	.short	(.L_2119 - .L_2118)
.L_2118:
        /*003c*/ 	.word	0x00000000
        /*0040*/ 	.short	0x0010
        /*0042*/ 	.short	0x0080
        /*0044*/ 	.byte	0x00, 0xf5, 0x21, 0x00


	//----- nvinfo : EIATTR_KPARAM_INFO
	.align		4
.L_2119:
        /*0048*/ 	.byte	0x04, 0x17
        /*004a*/ 	.short	(.L_2121 - .L_2120)
.L_2120:
        /*004c*/ 	.word	0x00000000
        /*0050*/ 	.short	0x000f
        /*0052*/ 	.short	0x0078
        /*0054*/ 	.byte	0x00, 0xf5, 0x21, 0x00


	//----- nvinfo : EIATTR_KPARAM_INFO
	.align		4
.L_2121:
        /*0058*/ 	.byte	0x04, 0x17
        /*005a*/ 	.short	(.L_2123 - .L_2122)
.L_2122:
        /*005c*/ 	.word	0x00000000
        /*0060*/ 	.short	0x000e
        /*0062*/ 	.short	0x0070
        /*0064*/ 	.byte	0x00, 0xf5, 0x21, 0x00


	//----- nvinfo : EIATTR_KPARAM_INFO
	.align		4
.L_2123:
        /*0068*/ 	.byte	0x04, 0x17
        /*006a*/ 	.short	(.L_2125 - .L_2124)
.L_2124:
        /*006c*/ 	.word	0x00000000
        /*0070*/ 	.short	0x000d
        /*0072*/ 	.short	0x0068
        /*0074*/ 	.byte	0x00, 0xf5, 0x21, 0x00


	//----- nvinfo : EIATTR_KPARAM_INFO
	.align		4
.L_2125:
        /*0078*/ 	.byte	0x04, 0x17
        /*007a*/ 	.short	(.L_2127 - .L_2126)
.L_2126:
        /*007c*/ 	.word	0x00000000
        /*0080*/ 	.short	0x000c
        /*0082*/ 	.short	0x0060
        /*0084*/ 	.byte	0x00, 0xf5, 0x21, 0x00


	//----- nvinfo : EIATTR_KPARAM_INFO
	.align		4
.L_2127:
        /*0088*/ 	.byte	0x04, 0x17
        /*008a*/ 	.short	(.L_2129 - .L_2128)
.L_2128:
        /*008c*/ 	.word	0x00000000
        /*0090*/ 	.short	0x000b
        /*0092*/ 	.short	0x0058
        /*0094*/ 	.byte	0x00, 0xf5, 0x21, 0x00


	//----- nvinfo : EIATTR_KPARAM_INFO
	.align		4
.L_2129:
        /*0098*/ 	.byte	0x04, 0x17
        /*009a*/ 	.short	(.L_2131 - .L_2130)
.L_2130:
        /*009c*/ 	.word	0x00000000
        /*00a0*/ 	.short	0x000a
        /*00a2*/ 	.short	0x0050
        /*00a4*/ 	.byte	0x00, 0xf5, 0x21, 0x00


	//----- nvinfo : EIATTR_KPARAM_INFO
	.align		4
.L_2131:
        /*00a8*/ 	.byte	0x04, 0x17
        /*00aa*/ 	.short	(.L_2133 - .L_2132)
.L_2132:
        /*00ac*/ 	.word	0x00000000
        /*00b0*/ 	.short	0x0009
        /*00b2*/ 	.short	0x0048
        /*00b4*/ 	.byte	0x00, 0xf5, 0x21, 0x00


	//----- nvinfo : EIATTR_KPARAM_INFO
	.align		4
.L_2133:
        /*00b8*/ 	.byte	0x04, 0x17
        /*00ba*/ 	.short	(.L_2135 - .L_2134)
.L_2134:
        /*00bc*/ 	.word	0x00000000
        /*00c0*/ 	.short	0x0008
        /*00c2*/ 	.short	0x0040
        /*00c4*/ 	.byte	0x00, 0xf5, 0x21, 0x00


	//----- nvinfo : EIATTR_KPARAM_INFO
	.align		4
.L_2135:
        /*00c8*/ 	.byte	0x04, 0x17
        /*00ca*/ 	.short	(.L_2137 - .L_2136)
.L_2136:
        /*00cc*/ 	.word	0x00000000
        /*00d0*/ 	.short	0x0007
        /*00d2*/ 	.short	0x0038
        /*00d4*/ 	.byte	0x00, 0xf5, 0x21, 0x00


	//----- nvinfo : EIATTR_KPARAM_INFO
	.align		4
.L_2137:
        /*00d8*/ 	.byte	0x04, 0x17
        /*00da*/ 	.short	(.L_2139 - .L_2138)
.L_2138:
        /*00dc*/ 	.word	0x00000000
        /*00e0*/ 	.short	0x0006
        /*00e2*/ 	.short	0x0030
        /*00e4*/ 	.byte	0x00, 0xf5, 0x21, 0x00


	//----- nvinfo : EIATTR_KPARAM_INFO
	.align		4
.L_2139:
        /*00e8*/ 	.byte	0x04, 0x17
        /*00ea*/ 	.short	(.L_2141 - .L_2140)
.L_2140:
        /*00ec*/ 	.word	0x00000000
        /*00f0*/ 	.short	0x0005
        /*00f2*/ 	.short	0x0028
        /*00f4*/ 	.byte	0x00, 0xf5, 0x21, 0x00


	//----- nvinfo : EIATTR_KPARAM_INFO
	.align		4
.L_2141:
        /*00f8*/ 	.byte	0x04, 0x17
        /*00fa*/ 	.short	(.L_2143 - .L_2142)
.L_2142:
        /*00fc*/ 	.word	0x00000000
        /*0100*/ 	.short	0x0004
        /*0102*/ 	.short	0x0020
        /*0104*/ 	.byte	0x00, 0xf5, 0x21, 0x00


	//----- nvinfo : EIATTR_KPARAM_INFO
	.align		4
.L_2143:
        /*0108*/ 	.byte	0x04, 0x17
        /*010a*/ 	.short	(.L_2145 - .L_2144)
.L_2144:
        /*010c*/ 	.word	0x00000000
        /*0110*/ 	.short	0x0003
        /*0112*/ 	.short	0x0018
        /*0114*/ 	.byte	0x00, 0xf5, 0x21, 0x00


	//----- nvinfo : EIATTR_KPARAM_INFO
	.align		4
.L_2145:
        /*0118*/ 	.byte	0x04, 0x17
        /*011a*/ 	.short	(.L_2147 - .L_2146)
.L_2146:
        /*011c*/ 	.word	0x00000000
        /*0120*/ 	.short	0x0002
        /*0122*/ 	.short	0x0010
        /*0124*/ 	.byte	0x00, 0xf5, 0x21, 0x00


	//----- nvinfo : EIATTR_KPARAM_INFO
	.align		4
.L_2147:
        /*0128*/ 	.byte	0x04, 0x17
        /*012a*/ 	.short	(.L_2149 - .L_2148)
.L_2148:
        /*012c*/ 	.word	0x00000000
        /*0130*/ 	.short	0x0001
        /*0132*/ 	.short	0x0008
        /*0134*/ 	.byte	0x00, 0xf5, 0x21, 0x00


	//----- nvinfo : EIATTR_KPARAM_INFO
	.align		4
.L_2149:
        /*0138*/ 	.byte	0x04, 0x17
        /*013a*/ 	.short	(.L_2151 - .L_2150)
.L_2150:
        /*013c*/ 	.word	0x00000000
        /*0140*/ 	.short	0x0000
        /*0142*/ 	.short	0x0000
        /*0144*/ 	.byte	0x00, 0xf5, 0x21, 0x00


	//----- nvinfo : EIATTR_SPARSE_MMA_MASK
	.align		4
.L_2151:
        /*0148*/ 	.byte	0x03, 0x50
        /*014a*/ 	.short	0x0000


	//----- nvinfo : EIATTR_MAXREG_COUNT
	.align		4
        /*014c*/ 	.byte	0x03, 0x1b
        /*014e*/ 	.short	0x00ff


	//----- nvinfo : EIATTR_MERCURY_ISA_VERSION
	.align		4
        /*0150*/ 	.byte	0x03, 0x5f
        /*0152*/ 	.short	0x0101


	//----- nvinfo : EIATTR_UNUSED_LOAD_BYTE_OFFSET
	.align		4
        /*0154*/ 	.byte	0x04, 0x44
        /*0156*/ 	.short	(.L_2153 - .L_2152)


	//   ....[0]....
.L_2152:
        /*0158*/ 	.word	0x00000320
        /*015c*/ 	.word	0x00000fff


	//   ....[1]....
        /*0160*/ 	.word	0x00000420
        /*0164*/ 	.word	0x0000f0ff


	//----- nvinfo : EIATTR_VRC_CTA_INIT_COUNT
	.align		4
.L_2153:
        /*0168*/ 	.byte	0x02, 0x4a
	.zero		1
	.zero		1


	//----- nvinfo : EIATTR_EXIT_INSTR_OFFSETS
	.align		4
        /*016c*/ 	.byte	0x04, 0x1c
        /*016e*/ 	.short	(.L_2155 - .L_2154)


	//   ....[0]....
.L_2154:
        /*0170*/ 	.word	0x000007a0


	//----- nvinfo : EIATTR_CBANK_PARAM_SIZE
	.align		4
.L_2155:
        /*0174*/ 	.byte	0x03, 0x19
        /*0176*/ 	.short	0x00a0


	//----- nvinfo : EIATTR_PARAM_CBANK
	.align		4
        /*0178*/ 	.byte	0x04, 0x0a
        /*017a*/ 	.short	(.L_2157 - .L_2156)
	.align		4
.L_2156:
        /*017c*/ 	.word	index@(.nv.constant0._Z9kernel_68PfS_S_S_S_S_S_S_S_S_S_S_S_S_S_S_S_S_S_S_)
        /*0180*/ 	.short	0x0380
        /*0182*/ 	.short	0x00a0


	//----- nvinfo : EIATTR_SW_WAR
	.align		4
.L_2157:
        /*0184*/ 	.byte	0x04, 0x36
        /*0186*/ 	.short	(.L_2159 - .L_2158)
.L_2158:
        /*0188*/ 	.word	0x00000008
.L_2159:


//--------------------- .nv.info._Z9kernel_67PfS_S_S_S_S_S_S_S_S_S_S_S_S_S_S_S_S_S_S_ --------------------------
	.section	.nv.info._Z9kernel_67PfS_S_S_S_S_S_S_S_S_S_S_S_S_S_S_S_S_S_S_,"",@"SHT_CUDA_INFO"
	.sectionflags	@""
	.align	4


	//----- nvinfo : EIATTR_CUDA_API_VERSION
	.align		4
        /*0000*/ 	.byte	0x04, 0x37
        /*0002*/ 	.short	(.L_2161 - .L_2160)
.L_2160:
        /*0004*/ 	.word	0x00000082


	//----- nvinfo : EIATTR_KPARAM_INFO
	.align		4
.L_2161:
        /*0008*/ 	.byte	0x04, 0x17
        /*000a*/ 	.short	(.L_2163 - .L_2162)
.L_2162:
        /*000c*/ 	.word	0x00000000
        /*0010*/ 	.short	0x0013
        /*0012*/ 	.short	0x0098
        /*0014*/ 	.byte	0x00, 0xf5, 0x21, 0x00


	//----- nvinfo : EIATTR_KPARAM_INFO
	.align		4
.L_2163:
        /*0018*/ 	.byte	0x04, 0x17
        /*001a*/ 	.short	(.L_2165 - .L_2164)
.L_2164:
        /*001c*/ 	.word	0x00000000
        /*0020*/ 	.short	0x0012
        /*0022*/ 	.short	0x0090
        /*0024*/ 	.byte	0x00, 0xf5, 0x21, 0x00


	//----- nvinfo : EIATTR_KPARAM_INFO
	.align		4
.L_2165:
        /*0028*/ 	.byte	0x04, 0x17
        /*002a*/ 	.short	(.L_2167 - .L_2166)
.L_2166:
        /*002c*/ 	.word	0x00000000
        /*0030*/ 	.short	0x0011
        /*0032*/ 	.short	0x0088
        /*0034*/ 	.byte	0x00, 0xf5, 0x21, 0x00


	//----- nvinfo : EIATTR_KPARAM_INFO
	.align		4
.L_2167:
        /*0038*/ 	.byte	0x04, 0x17
        /*003a*/ 	.short	(.L_2169 - .L_2168)
.L_2168:
        /*003c*/ 	.word	0x00000000
        /*0040*/ 	.short	0x0010
        /*0042*/ 	.short	0x0080
        /*0044*/ 	.byte	0x00, 0xf5, 0x21, 0x00


	//----- nvinfo : EIATTR_KPARAM_INFO
	.align		4
.L_2169:
        /*0048*/ 	.byte	0x04, 0x17
        /*004a*/ 	.short	(.L_2171 - .L_2170)
.L_2170:
        /*004c*/ 	.word	0x00000000
        /*0050*/ 	.short	0x000f
        /*0052*/ 	.short	0x0078
        /*0054*/ 	.byte	0x00, 0xf5, 0x21, 0x00


	//----- nvinfo : EIATTR_KPARAM_INFO
	.align		4
.L_2171:
        /*0058*/ 	.byte	0x04, 0x17
        /*005a*/ 	.short	(.L_2173 - .L_2172)
.L_2172:
        /*005c*/ 	.word	0x00000000
        /*0060*/ 	.short	0x000e
        /*0062*/ 	.short	0x0070
        /*0064*/ 	.byte	0x00, 0xf5, 0x21, 0x00


	//----- nvinfo : EIATTR_KPARAM_INFO
	.align		4
.L_2173:
        /*0068*/ 	.byte	0x04, 0x17
        /*006a*/ 	.short	(.L_2175 - .L_2174)
.L_2174:
        /*006c*/ 	.word	0x00000000
        /*0070*/ 	.short	0x000d
        /*0072*/ 	.short	0x0068
        /*0074*/ 	.byte	0x00, 0xf5, 0x21, 0x00


	//----- nvinfo : EIATTR_KPARAM_INFO
	.align		4
.L_2175:
        /*0078*/ 	.byte	0x04, 0x17
        /*007a*/ 	.short	(.L_2177 - .L_2176)
.L_2176:
        /*007c*/ 	.word	0x00000000
        /*0080*/ 	.short	0x000c
        /*0082*/ 	.short	0x0060
        /*0084*/ 	.byte	0x00, 0xf5, 0x21, 0x00


	//----- nvinfo : EIATTR_KPARAM_INFO
	.align		4
.L_2177:
        /*0088*/ 	.byte	0x04, 0x17
        /*008a*/ 	.short	(.L_2179 - .L_2178)
.L_2178:
        /*008c*/ 	.word	0x00000000
        /*0090*/ 	.short	0x000b
        /*0092*/ 	.short	0x0058
        /*0094*/ 	.byte	0x00, 0xf5, 0x21, 0x00


	//----- nvinfo : EIATTR_KPARAM_INFO
	.align		4
.L_2179:
        /*0098*/ 	.byte	0x04, 0x17
        /*009a*/ 	.short	(.L_2181 - .L_2180)
.L_2180:
        /*009c*/ 	.word	0x00000000
        /*00a0*/ 	.short	0x000a
        /*00a2*/ 	.short	0x0050
        /*00a4*/ 	.byte	0x00, 0xf5, 0x21, 0x00


	//----- nvinfo : EIATTR_KPARAM_INFO
	.align		4
.L_2181:
        /*00a8*/ 	.byte	0x04, 0x17
        /*00aa*/ 	.short	(.L_2183 - .L_2182)
.L_2182:
        /*00ac*/ 	.word	0x00000000
        /*00b0*/ 	.short	0x0009
        /*00b2*/ 	.short	0x0048
        /*00b4*/ 	.byte	0x00, 0xf5, 0x21, 0x00


	//----- nvinfo : EIATTR_KPARAM_INFO
	.align		4
.L_2183:
        /*00b8*/ 	.byte	0x04, 0x17
        /*00ba*/ 	.short	(.L_2185 - .L_2184)
.L_2184:
        /*00bc*/ 	.word	0x00000000
        /*00c0*/ 	.short	0x0008
        /*00c2*/ 	.short	0x0040
        /*00c4*/ 	.byte	0x00, 0xf5, 0x21, 0x00


	//----- nvinfo : EIATTR_KPARAM_INFO
	.align		4
.L_2185:
        /*00c8*/ 	.byte	0x04, 0x17
        /*00ca*/ 	.short	(.L_2187 - .L_2186)
.L_2186:
        /*00cc*/ 	.word	0x00000000
        /*00d0*/ 	.short	0x0007
        /*00d2*/ 	.short	0x0038
        /*00d4*/ 	.byte	0x00, 0xf5, 0x21, 0x00


	//----- nvinfo : EIATTR_KPARAM_INFO
	.align		4
.L_2187:
        /*00d8*/ 	.byte	0x04, 0x17
        /*00da*/ 	.short	(.L_2189 - .L_2188)
.L_2188:
        /*00dc*/ 	.word	0x00000000
        /*00e0*/ 	.short	0x0006
        /*00e2*/ 	.short	0x0030
        /*00e4*/ 	.byte	0x00, 0xf5, 0x21, 0x00


	//----- nvinfo : EIATTR_KPARAM_INFO
	.align		4
.L_2189:
        /*00e8*/ 	.byte	0x04, 0x17
        /*00ea*/ 	.short	(.L_2191 - .L_2190)
.L_2190:
        /*00ec*/ 	.word	0x00000000
        /*00f0*/ 	.short	0x0005
        /*00f2*/ 	.short	0x0028
        /*00f4*/ 	.byte	0x00, 0xf5, 0x21, 0x00


	//----- nvinfo : EIATTR_KPARAM_INFO
	.align		4
.L_2191:
        /*00f8*/ 	.byte	0x04, 0x17
        /*00fa*/ 	.short	(.L_2193 - .L_2192)
.L_2192:
        /*00fc*/ 	.word	0x00000000
        /*0100*/ 	.short	0x0004
        /*0102*/ 	.short	0x0020
        /*0104*/ 	.byte	0x00, 0xf5, 0x21, 0x00


	//----- nvinfo : EIATTR_KPARAM_INFO
	.align		4
.L_2193:
        /*0108*/ 	.byte	0x04, 0x17
        /*010a*/ 	.short	(.L_2195 - .L_2194)
.L_2194:
        /*010c*/ 	.word	0x00000000
        /*0110*/ 	.short	0x0003
        /*0112*/ 	.short	0x0018
        /*0114*/ 	.byte	0x00, 0xf5, 0x21, 0x00


	//----- nvinfo : EIATTR_KPARAM_INFO
	.align		4
.L_2195:
        /*0118*/ 	.byte	0x04, 0x17
        /*011a*/ 	.short	(.L_2197 - .L_2196)
.L_2196:
        /*011c*/ 	.word	0x00000000
        /*0120*/ 	.short	0x0002
        /*0122*/ 	.short	0x0010
        /*0124*/ 	.byte	0x00, 0xf5, 0x21, 0x00


	//----- nvinfo : EIATTR_KPARAM_INFO
	.align		4
.L_2197:
        /*0128*/ 	.byte	0x04, 0x17
        /*012a*/ 	.short	(.L_2199 - .L_2198)
.L_2198:
        /*012c*/ 	.word	0x00000000
        /*0130*/ 	.short	0x0001
        /*0132*/ 	.short	0x0008
        /*0134*/ 	.byte	0x00, 0xf5, 0x21, 0x00


	//----- nvinfo : EIATTR_KPARAM_INFO
	.align		4
.L_2199:
        /*0138*/ 	.byte	0x04, 0x17
        /*013a*/ 	.short	(.L_2201 - .L_2200)
.L_2200:
        /*013c*/ 	.word	0x00000000
        /*0140*/ 	.short	0x0000
        /*0142*/ 	.short	0x0000
        /*0144*/ 	.byte	0x00, 0xf5, 0x21, 0x00


	//----- nvinfo : EIATTR_SPARSE_MMA_MASK
	.align		4
.L_2201:
        /*0148*/ 	.byte	0x03, 0x50
        /*014a*/ 	.short	0x0000


	//----- nvinfo : EIATTR_MAXREG_COUNT
	.align		4
        /*014c*/ 	.byte	0x03, 0x1b
        /*014e*/ 	.short	0x00ff


	//----- nvinfo : EIATTR_MERCURY_ISA_VERSION
	.align		4
        /*0150*/ 	.byte	0x03, 0x5f
        /*0152*/ 	.short	0x0101


	//----- nvinfo : EIATTR_UNUSED_LOAD_BYTE_OFFSET
	.align		4
        /*0154*/ 	.byte	0x04, 0x44
        /*0156*/ 	.short	(.L_2203 - .L_2202)


	//   ....[0]....
.L_2202:
        /*0158*/ 	.word	0x000004a0
        /*015c*/ 	.word	0x0000fff0


	//----- nvinfo : EIATTR_VRC_CTA_INIT_COUNT
	.align		4
.L_2203:
        /*0160*/ 	.byte	0x02, 0x4a
	.zero		1
	.zero		1


	//----- nvinfo : EIATTR_EXIT_INSTR_OFFSETS
	.align		4
        /*0164*/ 	.byte	0x04, 0x1c
        /*0166*/ 	.short	(.L_2205 - .L_2204)


	//   ....[0]....
.L_2204:
        /*0168*/ 	.word	0x000007b0


	//----- nvinfo : EIATTR_CBANK_PARAM_SIZE
	.align		4
.L_2205:
        /*016c*/ 	.byte	0x03, 0x19
        /*016e*/ 	.short	0x00a0


	//----- nvinfo : EIATTR_PARAM_CBANK
	.align		4
        /*0170*/ 	.byte	0x04, 0x0a
        /*0172*/ 	.short	(.L_2207 - .L_2206)
	.align		4
.L_2206:
        /*0174*/ 	.word	index@(.nv.constant0._Z9kernel_67PfS_S_S_S_S_S_S_S_S_S_S_S_S_S_S_S_S_S_S_)
        /*0178*/ 	.short	0x0380
        /*017a*/ 	.short	0x00a0


	//----- nvinfo : EIATTR_SW_WAR
	.align		4
.L_2207:
        /*017c*/ 	.byte	0x04, 0x36
        /*017e*/ 	.short	(.L_2209 - .L_2208)
.L_2208:
        /*0180*/ 	.word	0x00000008
.L_2209:


//--------------------- .nv.info._Z9kernel_66PfS_S_S_S_S_S_S_S_S_S_S_S_S_S_S_S_S_S_S_ --------------------------
	.section	.nv.info._Z9kernel_66PfS_S_S_S_S_S_S_S_S_S_S_S_S_S_S_S_S_S_S_,"",@"SHT_CUDA_INFO"
	.sectionflags	@""
	.align	4


	//----- nvinfo : EIATTR_CUDA_API_VERSION
	.align		4
        /*0000*/ 	.byte	0x04, 0x37
        /*0002*/ 	.short	(.L_2211 - .L_2210)
.L_2210:
        /*0004*/ 	.word	0x00000082


	//----- nvinfo : EIATTR_KPARAM_INFO
	.align		4
.L_2211:
        /*0008*/ 	.byte	0x04, 0x17
        /*000a*/ 	.short	(.L_2213 - .L_2212)
.L_2212:
        /*000c*/ 	.word	0x00000000
        /*0010*/ 	.short	0x0013
        /*0012*/ 	.short	0x0098
        /*0014*/ 	.byte	0x00, 0xf5, 0x21, 0x00


	//----- nvinfo : EIATTR_KPARAM_INFO
	.align		4
.L_2213:
        /*0018*/ 	.byte	0x04, 0x17
        /*001a*/ 	.short	(.L_2215 - .L_2214)
.L_2214:
        /*001c*/ 	.word	0x00000000
        /*0020*/ 	.short	0x0012
        /*0022*/ 	.short	0x0090
        /*0024*/ 	.byte	0x00, 0xf5, 0x21, 0x00


	//----- nvinfo : EIATTR_KPARAM_INFO
	.align		4
.L_2215:
        /*0028*/ 	.byte	0x04, 0x17
        /*002a*/ 	.short	(.L_2217 - .L_2216)
.L_2216:
        /*002c*/ 	.word	0x00000000
        /*0030*/ 	.short	0x0011
        /*0032*/ 	.short	0x0088
        /*0034*/ 	.byte	0x00, 0xf5, 0x21, 0x00


	//----- nvinfo : EIATTR_KPARAM_INFO
	.align		4
.L_2217:
        /*0038*/ 	.byte	0x04, 0x17
        /*003a*/ 	.short	(.L_2219 - .L_2218)
.L_2218:
        /*003c*/ 	.word	0x00000000
        /*0040*/ 	.short	0x0010
        /*0042*/ 	.short	0x0080
        /*0044*/ 	.byte	0x00, 0xf5, 0x21, 0x00


	//----- nvinfo : EIATTR_KPARAM_INFO
	.align		4
.L_2219:
        /*0048*/ 	.byte	0x04, 0x17
        /*004a*/ 	.short	(.L_2221 - .L_2220)
.L_2220:
        /*004c*/ 	.word	0x00000000
        /*0050*/ 	.short	0x000f
        /*0052*/ 	.short	0x0078
        /*0054*/ 	.byte	0x00, 0xf5, 0x21, 0x00


	//----- nvinfo : EIATTR_KPARAM_INFO
	.align		4
.L_2221:
        /*0058*/ 	.byte	0x04, 0x17
        /*005a*/ 	.short	(.L_2223 - .L_2222)
.L_2222:
        /*005c*/ 	.word	0x00000000
        /*0060*/ 	.short	0x000e
        /*0062*/ 	.short	0x0070
        /*0064*/ 	.byte	0x00, 0xf5, 0x21, 0x00


	//----- nvinfo : EIATTR_KPARAM_INFO
	.align		4
.L_2223:
        /*0068*/ 	.byte	0x04, 0x17
        /*006a*/ 	.short	(.L_2225 - .L_2224)
.L_2224:
        /*006c*/ 	.word	0x00000000
        /*0070*/ 	.short	0x000d
        /*0072*/ 	.short	0x0068
        /*0074*/ 	.byte	0x00, 0xf5, 0x21, 0x00


	//----- nvinfo : EIATTR_KPARAM_INFO
	.align		4
.L_2225:
        /*0078*/ 	.byte	0x04, 0x17
        /*007a*/ 	.short	(.L_2227 - .L_2226)
.L_2226:
        /*007c*/ 	.word	0x00000000
        /*0080*/ 	.short	0x000c
        /*0082*/ 	.short	0x0060
        /*0084*/ 	.byte	0x00, 0xf5, 0x21, 0x00


	//----- nvinfo : EIATTR_KPARAM_INFO
	.align		4
.L_2227:
        /*0088*/ 	.byte	0x04, 0x17
        /*008a*/ 	.short	(.L_2229 - .L_2228)
.L_2228:
        /*008c*/ 	.word	0x00000000
        /*0090*/ 	.short	0x000b
        /*0092*/ 	.short	0x0058
        /*0094*/ 	.byte	0x00, 0xf5, 0x21, 0x00


	//----- nvinfo : EIATTR_KPARAM_INFO
	.align		4
.L_2229:
        /*0098*/ 	.byte	0x04, 0x17
        /*009a*/ 	.short	(.L_2231 - .L_2230)
.L_2230:
        /*009c*/ 	.word	0x00000000
        /*00a0*/ 	.short	0x000a
        /*00a2*/ 	.short	0x0050
        /*00a4*/ 	.byte	0x00, 0xf5, 0x21, 0x00


	//----- nvinfo : EIATTR_KPARAM_INFO
	.align		4
.L_2231:
        /*00a8*/ 	.byte	0x04, 0x17
        /*00aa*/ 	.short	(.L_2233 - .L_2232)
.L_2232:
        /*00ac*/ 	.word	0x00000000
        /*00b0*/ 	.short	0x0009
        /*00b2*/ 	.short	0x0048
        /*00b4*/ 	.byte	0x00, 0xf5, 0x21, 0x00


	//----- nvinfo : EIATTR_KPARAM_INFO
	.align		4
.L_2233:
        /*00b8*/ 	.byte	0x04, 0x17
        /*00ba*/ 	.short	(.L_2235 - .L_2234)
.L_2234:
        /*00bc*/ 	.word	0x00000000
        /*00c0*/ 	.short	0x0008
        /*00c2*/ 	.short	0x0040
        /*00c4*/ 	.byte	0x00, 0xf5, 0x21, 0x00


	//----- nvinfo : EIATTR_KPARAM_INFO
	.align		4
.L_2235:
        /*00c8*/ 	.byte	0x04, 0x17
        /*00ca*/ 	.short	(.L_2237 - .L_2236)
.L_2236:
        /*00cc*/ 	.word	0x00000000
        /*00d0*/ 	.short	0x0007
        /*00d2*/ 	.short	0x0038
        /*00d4*/ 	.byte	0x00, 0xf5, 0x21, 0x00


	//----- nvinfo : EIATTR_KPARAM_INFO
	.align		4
.L_2237:
        /*00d8*/ 	.byte	0x04, 0x17
        /*00da*/ 	.short	(.L_2239 - .L_2238)
.L_2238:
        /*00dc*/ 	.word	0x00000000
        /*00e0*/ 	.short	0x0006
        /*00e2*/ 	.short	0x0030
        /*00e4*/ 	.byte	0x00, 0xf5, 0x21, 0x00


	//----- nvinfo : EIATTR_KPARAM_INFO
	.align		4
.L_2239:
        /*00e8*/ 	.byte	0x04, 0x17
        /*00ea*/ 	.short	(.L_2241 - .L_2240)
.L_2240:
        /*00ec*/ 	.word	0x00000000
        /*00f0*/ 	.short	0x0005
        /*00f2*/ 	.short	0x0028
        /*00f4*/ 	.byte	0x00, 0xf5, 0x21, 0x00


	//----- nvinfo : EIATTR_KPARAM_INFO
	.align		4
.L_2241:
        /*00f8*/ 	.byte	0x04, 0x17
        /*00fa*/ 	.short	(.L_2243 - .L_2242)
.L_2242:
        /*00fc*/ 	.word	0x00000000
        /*0100*/ 	.short	0x0004
        /*0102*/ 	.short	0x0020
        /*0104*/ 	.byte	0x00, 0xf5, 0x21, 0x00


	//----- nvinfo : EIATTR_KPARAM_INFO
	.align		4
.L_2243:
        /*0108*/ 	.byte	0x04, 0x17
        /*010a*/ 	.short	(.L_2245 - .L_2244)
.L_2244:
        /*010c*/ 	.word	0x00000000
        /*0110*/ 	.short	0x0003
        /*0112*/ 	.short	0x0018
        /*0114*/ 	.byte	0x00, 0xf5, 0x21, 0x00


	//----- nvinfo : EIATTR_KPARAM_INFO
	.align		4
.L_2245:
        /*0118*/ 	.byte	0x04, 0x17
        /*011a*/ 	.short	(.L_2247 - .L_2246)
.L_2246:
        /*011c*/ 	.word	0x00000000
        /*0120*/ 	.short	0x0002
        /*0122*/ 	.short	0x0010
        /*0124*/ 	.byte	0x00, 0xf5, 0x21, 0x00


	//----- nvinfo : EIATTR_KPARAM_INFO
	.align		4
.L_2247:
        /*0128*/ 	.byte	0x04, 0x17
        /*012a*/ 	.short	(.L_2249 - .L_2248)
.L_2248:
        /*012c*/ 	.word	0x00000000
        /*0130*/ 	.short	0x0001
        /*0132*/ 	.short	0x0008
        /*0134*/ 	.byte	0x00, 0xf5, 0x21, 0x00


	//----- nvinfo : EIATTR_KPARAM_INFO
	.align		4
.L_2249:
        /*0138*/ 	.byte	0x04, 0x17
        /*013a*/ 	.short	(.L_2251 - .L_2250)
.L_2250:
        /*013c*/ 	.word	0x00000000
        /*0140*/ 	.short	0x0000
        /*0142*/ 	.short	0x0000
        /*0144*/ 	.byte	0x00, 0xf5, 0x21, 0x00


	//----- nvinfo : EIATTR_SPARSE_MMA_MASK
	.align		4
.L_2251:
        /*0148*/ 	.byte	0x03, 0x50
        /*014a*/ 	.short	0x0000


	//----- nvinfo : EIATTR_MAXREG_COUNT
	.align		4
        /*014c*/ 	.byte	0x03, 0x1b
        /*014e*/ 	.short	0x00ff


	//----- nvinfo : EIATTR_MERCURY_ISA_VERSION
	.align		4
        /*0150*/ 	.byte	0x03, 0x5f
        /*0152*/ 	.short	0x0101


	//----- nvinfo : EIATTR_UNUSED_LOAD_BYTE_OFFSET
	.align		4
        /*0154*/ 	.byte	0x04, 0x44
        /*0156*/ 	.short	(.L_2253 - .L_2252)


	//   ....[0]....
.L_2252:
        /*0158*/ 	.word	0x000004f0
        /*015c*/ 	.word	0x0000fff0


	//----- nvinfo : EIATTR_VRC_CTA_INIT_COUNT
	.align		4
.L_2253:
        /*0160*/ 	.byte	0x02, 0x4a
	.zero		1
	.zero		1


	//----- nvinfo : EIATTR_EXIT_INSTR_OFFSETS
	.align		4
        /*0164*/ 	.byte	0x04, 0x1c
        /*0166*/ 	.short	(.L_2255 - .L_2254)


	//   ....[0]....
.L_2254:
        /*0168*/ 	.word	0x000007b0


	//----- nvinfo : EIATTR_CBANK_PARAM_SIZE
	.align		4
.L_2255:
        /*016c*/ 	.byte	0x03, 0x19
        /*016e*/ 	.short	0x00a0


	//----- nvinfo : EIATTR_PARAM_CBANK
	.align		4
        /*0170*/ 	.byte	0x04, 0x0a
        /*0172*/ 	.short	(.L_2257 - .L_2256)
	.align		4
.L_2256:
        /*0174*/ 	.word	index@(.nv.constant0._Z9kernel_66PfS_S_S_S_S_S_S_S_S_S_S_S_S_S_S_S_S_S_S_)
        /*0178*/ 	.short	0x0380
        /*017a*/ 	.short	0x00a0


	//----- nvinfo : EIATTR_SW_WAR
	.align		4
.L_2257:
        /*017c*/ 	.byte	0x04, 0x36
        /*017e*/ 	.short	(.L_2259 - .L_2258)
.L_2258:
        /*0180*/ 	.word	0x00000008
.L_2259:


//--------------------- .nv.info._Z9kernel_65PfS_S_S_S_S_S_S_S_S_S_S_S_S_S_S_S_S_S_S_ --------------------------
	.section	.nv.info._Z9kernel_65PfS_S_S_S_S_S_S_S_S_S_S_S_S_S_S_S_S_S_S_,"",@"SHT_CUDA_INFO"
	.sectionflags	@""
	.align	4


	//----- nvinfo : EIATTR_CUDA_API_VERSION
	.align		4
        /*0000*/ 	.byte	0x04, 0x37
        /*0002*/ 	.short	(.L_2261 - .L_2260)
.L_2260:
        /*0004*/ 	.word	0x00000082


	//----- nvinfo : EIATTR_KPARAM_INFO
	.align		4
.L_2261:
        /*0008*/ 	.byte	0x04, 0x17
        /*000a*/ 	.short	(.L_2263 - .L_2262)
.L_2262:
        /*000c*/ 	.word	0x00000000
        /*0010*/ 	.short	0x0013
        /*0012*/ 	.short	0x0098
        /*0014*/ 	.byte	0x00, 0xf5, 0x21, 0x00


	//----- nvinfo : EIATTR_KPARAM_INFO
	.align		4
.L_2263:
        /*0018*/ 	.byte	0x04, 0x17
        /*001a*/ 	.short	(.L_2265 - .L_2264)
.L_2264:
        /*001c*/ 	.word	0x00000000
        /*0020*/ 	.short	0x0012
        /*0022*/ 	.short	0x0090
        /*0024*/ 	.byte	0x00, 0xf5, 0x21, 0x00


	//----- nvinfo : EIATTR_KPARAM_INFO
	.align		4
.L_2265:
        /*0028*/ 	.byte	0x04, 0x17
        /*002a*/ 	.short	(.L_2267 - .L_2266)
.L_2266:
        /*002c*/ 	.word	0x00000000
        /*0030*/ 	.short	0x0011
        /*0032*/ 	.short	0x0088
        /*0034*/ 	.byte	0x00, 0xf5, 0x21, 0x00


	//----- nvinfo : EIATTR_KPARAM_INFO
	.align		4
.L_2267:
        /*0038*/ 	.byte	0x04, 0x17
        /*003a*/ 	.short	(.L_2269 - .L_2268)
.L_2268:
        /*003c*/ 	.word	0x00000000
        /*0040*/ 	.short	0x0010
        /*0042*/ 	.short	0x0080
        /*0044*/ 	.byte	0x00, 0xf5, 0x21, 0x00


	//----- nvinfo : EIATTR_KPARAM_INFO
	.align		4
.L_2269:
        /*0048*/ 	.byte	0x04, 0x17
        /*004a*/ 	.short	(.L_2271 - .L_2270)
.L_2270:
        /*004c*/ 	.word	0x00000000
        /*0050*/ 	.short	0x000f
        /*0052*/ 	.short	0x0078
        /*0054*/ 	.byte	0x00, 0xf5, 0x21, 0x00


	//----- nvinfo : EIATTR_KPARAM_INFO
	.align		4
.L_2271:
        /*0058*/ 	.byte	0x04, 0x17
        /*005a*/ 	.short	(.L_2273 - .L_2272)
.L_2272:
        /*005c*/ 	.word	0x00000000
        /*0060*/ 	.short	0x000e
        /*0062*/ 	.short	0x0070
        /*0064*/ 	.byte	0x00, 0xf5, 0x21, 0x00


	//----- nvinfo : EIATTR_KPARAM_INFO
	.align		4
.L_2273:
        /*0068*/ 	.byte	0x04, 0x17
        /*006a*/ 	.short	(.L_2275 - .L_2274)
.L_2274:
        /*006c*/ 	.word	0x00000000
        /*0070*/ 	.short	0x000d
        /*0072*/ 	.short	0x0068
        /*0074*/ 	.byte	0x00, 0xf5, 0x21, 0x00


	//----- nvinfo : EIATTR_KPARAM_INFO
	.align		4
.L_2275:
        /*0078*/ 	.byte	0x04, 0x17
        /*007a*/ 	.short	(.L_2277 - .L_2276)
.L_2276:
        /*007c*/ 	.word	0x00000000
        /*0080*/ 	.short	0x000c
        /*0082*/ 	.short	0x0060
        /*0084*/ 	.byte	0x00, 0xf5, 0x21, 0x00


	//----- nvinfo : EIATTR_KPARAM_INFO
	.align		4
.L_2277:
        /*0088*/ 	.byte	0x04, 0x17
        /*008a*/ 	.short	(.L_2279 - .L_2278)
.L_2278:
        /*008c*/ 	.word	0x00000000
        /*0090*/ 	.short	0x000b
        /*0092*/ 	.short	0x0058
        /*0094*/ 	.byte	0x00, 0xf5, 0x21, 0x00


	//----- nvinfo : EIATTR_KPARAM_INFO
	.align		4
.L_2279:
        /*0098*/ 	.byte	0x04, 0x17
        /*009a*/ 	.short	(.L_2281 - .L_2280)
.L_2280:
        /*009c*/ 	.word	0x00000000
        /*00a0*/ 	.short	0x000a
        /*00a2*/ 	.short	0x0050
        /*00a4*/ 	.byte	0x00, 0xf5, 0x21, 0x00


	//----- nvinfo : EIATTR_KPARAM_INFO
	.align		4
.L_2281:
        /*00a8*/ 	.byte	0x04, 0x17
        /*00aa*/ 	.short	(.L_2283 - .L_2282)
.L_2282:
        /*00ac*/ 	.word	0x00000000
        /*00b0*/ 	.short	0x0009
        /*00b2*/ 	.short	0x0048
        /*00b4*/ 	.byte	0x00, 0xf5, 0x21, 0x00


	//----- nvinfo : EIATTR_KPARAM_INFO
	.align		4
.L_2283:
        /*00b8*/ 	.byte	0x04, 0x17
        /*00ba*/ 	.short	(.L_2285 - .L_2284)
.L_2284:
        /*00bc*/ 	.word	0x00000000
        /*00c0*/ 	.short	0x0008
        /*00c2*/ 	.short	0x0040
        /*00c4*/ 	.byte	0x00, 0xf5, 0x21, 0x00


	//----- nvinfo : EIATTR_KPARAM_INFO
	.align		4
.L_2285:
        /*00c8*/ 	.byte	0x04, 0x17
        /*00ca*/ 	.short	(.L_2287 - .L_2286)
.L_2286:
        /*00cc*/ 	.word	0x00000000
        /*00d0*/ 	.short	0x0007
        /*00d2*/ 	.short	0x0038
        /*00d4*/ 	.byte	0x00, 0xf5, 0x21, 0x00


	//----- nvinfo : EIATTR_KPARAM_INFO
	.align		4
.L_2287:
        /*00d8*/ 	.byte	0x04, 0x17
        /*00da*/ 	.short	(.L_2289 - .L_2288)
.L_2288:
        /*00dc*/ 	.word	0x00000000
        /*00e0*/ 	.short	0x0006
        /*00e2*/ 	.short	0x0030
        /*00e4*/ 	.byte	0x00, 0xf5, 0x21, 0x00


	//----- nvinfo : EIATTR_KPARAM_INFO
	.align		4
.L_2289:
        /*00e8*/ 	.byte	0x04, 0x17
        /*00ea*/ 	.short	(.L_2291 - .L_2290)
.L_2290:
        /*00ec*/ 	.word	0x00000000
        /*00f0*/ 	.short	0x0005
        /*00f2*/ 	.short	0x0028
        /*00f4*/ 	.byte	0x00, 0xf5, 0x21, 0x00


	//----- nvinfo : EIATTR_KPARAM_INFO
	.align		4
.L_2291:
        /*00f8*/ 	.byte	0x04, 0x17
        /*00fa*/ 	.short	(.L_2293 - .L_2292)
.L_2292:
        /*00fc*/ 	.word	0x00000000
        /*0100*/ 	.short	0x0004
        /*0102*/ 	.short	0x0020
        /*0104*/ 	.byte	0x00, 0xf5, 0x21, 0x00


	//----- nvinfo : EIATTR_KPARAM_INFO
	.align		4
.L_2293:
        /*0108*/ 	.byte	0x04, 0x17
        /*010a*/ 	.short	(.L_2295 - .L_2294)
.L_2294:
        /*010c*/ 	.word	0x00000000
        /*0110*/ 	.short	0x0003
        /*0112*/ 	.short	0x0018
        /*0114*/ 	.byte	0x00, 0xf5, 0x21, 0x00


	//----- nvinfo : EIATTR_KPARAM_INFO
	.align		4
.L_2295:
        /*0118*/ 	.byte	0x04, 0x17
        /*011a*/ 	.short	(.L_2297 - .L_2296)
.L_2296:
        /*011c*/ 	.word	0x00000000
        /*0120*/ 	.short	0x0002
        /*0122*/ 	.short	0x0010
        /*0124*/ 	.byte	0x00, 0xf5, 0x21, 0x00


	//----- nvinfo : EIATTR_KPARAM_INFO
	.align		4
.L_2297:
        /*0128*/ 	.byte	0x04, 0x17
        /*012a*/ 	.short	(.L_2299 - .L_2298)
.L_2298:
        /*012c*/ 	.word	0x00000000
        /*0130*/ 	.short	0x0001
        /*0132*/ 	.short	0x0008
        /*0134*/ 	.byte	0x00, 0xf5, 0x21, 0x00


	//----- nvinfo : EIATTR_KPARAM_INFO
	.align		4
.L_2299:
        /*0138*/ 	.byte	0x04, 0x17
        /*013a*/ 	.short	(.L_2301 - .L_2300)
.L_2300:
        /*013c*/ 	.word	0x00000000
        /*0140*/ 	.short	0x0000
        /*0142*/ 	.short	0x0000
        /*0144*/ 	.byte	0x00, 0xf5, 0x21, 0x00


	//----- nvinfo : EIATTR_SPARSE_MMA_MASK
	.align		4
.L_2301:
        /*0148*/ 	.byte	0x03, 0x50
        /*014a*/ 	.short	0x0000


	//----- nvinfo : EIATTR_MAXREG_COUNT
	.align		4
        /*014c*/ 	.byte	0x03, 0x1b
        /*014e*/ 	.short	0x00ff


	//----- nvinfo : EIATTR_MERCURY_ISA_VERSION
	.align		4
        /*0150*/ 	.byte	0x03, 0x5f
        /*0152*/ 	.short	0x0101


	//----- nvinfo : EIATTR_VRC_CTA_INIT_COUNT
	.align		4
        /*0154*/ 	.byte	0x02, 0x4a
	.zero		1
	.zero		1


	//----- nvinfo : EIATTR_EXIT_INSTR_OFFSETS
	.align		4
        /*0158*/ 	.byte	0x04, 0x1c
        /*015a*/ 	.short	(.L_2303 - .L_2302)


	//   ....[0]....
.L_2302:
        /*015c*/ 	.word	0x000007b0


	//----- nvinfo : EIATTR_CBANK_PARAM_SIZE
	.align		4
.L_2303:
        /*0160*/ 	.byte	0x03, 0x19
        /*0162*/ 	.short	0x00a0


	//----- nvinfo : EIATTR_PARAM_CBANK
	.align		4
        /*0164*/ 	.byte	0x04, 0x0a
        /*0166*/ 	.short	(.L_2305 - .L_2304)
	.align		4
.L_2304:
        /*0168*/ 	.word	index@(.nv.constant0._Z9kernel_65PfS_S_S_S_S_S_S_S_S_S_S_S_S_S_S_S_S_S_S_)
        /*016c*/ 	.short	0x0380
        /*016e*/ 	.short	0x00a0


	//----- nvinfo : EIATTR_SW_WAR
	.align		4
.L_2305:
        /*0170*/ 	.byte	0x04, 0x36
        /*0172*/ 	.short	(.L_2307 - .L_2306)
.L_2306:
        /*0174*/ 	.word	0x00000008
.L_2307:


//--------------------- .nv.info._Z9kernel_64PfS_S_S_S_S_S_S_S_S_S_S_S_S_S_S_S_S_S_S_ --------------------------
	.section	.nv.info._Z9kernel_64PfS_S_S_S_S_S_S_S_S_S_S_S_S_S_S_S_S_S_S_,"",@"SHT_CUDA_INFO"
	.sectionflags	@""
	.align	4


	//----- nvinfo : EIATTR_CUDA_API_VERSION
	.align		4
        /*0000*/ 	.byte	0x04, 0x37
        /*0002*/ 	.short	(.L_2309 - .L_2308)
.L_2308:
        /*0004*/ 	.word	0x00000082


	//----- nvinfo : EIATTR_KPARAM_INFO
	.align		4
.L_2309:
        /*0008*/ 	.byte	0x04, 0x17
        /*000a*/ 	.short	(.L_2311 - .L_2310)
.L_2310:
        /*000c*/ 	.word	0x00000000
        /*0010*/ 	.short	0x0013
        /*0012*/ 	.short	0x0098
        /*0014*/ 	.byte	0x00, 0xf5, 0x21, 0x00


	//----- nvinfo : EIATTR_KPARAM_INFO
	.align		4
.L_2311:
        /*0018*/ 	.byte	0x04, 0x17
        /*001a*/ 	.short	(.L_2313 - .L_2312)
.L_2312:
        /*001c*/ 	.word	0x00000000
        /*0020*/ 	.short	0x0012
        /*0022*/ 	.short	0x0090
        /*0024*/ 	.byte	0x00, 0xf5, 0x21, 0x00


	//----- nvinfo : EIATTR_KPARAM_INFO
	.align		4
.L_2313:
        /*0028*/ 	.byte	0x04, 0x17
        /*002a*/ 	.short	(.L_2315 - .L_2314)
.L_2314:
        /*002c*/ 	.word	0x00000000
        /*0030*/ 	.short	0x0011
        /*0032*/ 	.short	0x0088
        /*0034*/ 	.byte	0x00, 0xf5, 0x21, 0x00


	//----- nvinfo : EIATTR_KPARAM_INFO
	.align		4
.L_2315:
        /*0038*/ 	.byte	0x04, 0x17
        /*003a*/ 	.short	(.L_2317 - .L_2316)
.L_2316:
        /*003c*/ 	.word	0x00000000
        /*0040*/ 	.short	0x0010
        /*0042*/ 	.short	0x0080
        /*0044*/ 	.byte	0x00, 0xf5, 0x21, 0x00


	//----- nvinfo : EIATTR_KPARAM_INFO
	.align		4
.L_2317:
        /*0048*/ 	.byte	0x04, 0x17
        /*004a*/ 	.short	(.L_2319 - .L_2318)
.L_2318:
        /*004c*/ 	.word	0x00000000
        /*0050*/ 	.short	0x000f
        /*0052*/ 	.short	0x0078
        /*0054*/ 	.byte	0x00, 0xf5, 0x21, 0x00


	//----- nvinfo : EIATTR_KPARAM_INFO
	.align		4
.L_2319:
        /*0058*/ 	.byte	0x04, 0x17
        /*005a*/ 	.short	(.L_2321 - .L_2320)
.L_2320:
        /*005c*/ 	.word	0x00000000
        /*0060*/ 	.short	0x000e
        /*0062*/ 	.short	0x0070
        /*0064*/ 	.byte	0x00, 0xf5, 0x21, 0x00


	//----- nvinfo : EIATTR_KPARAM_INFO
	.align		4
.L_2321:
        /*0068*/ 	.byte	0x04, 0x17
        /*006a*/ 	.short	(.L_2323 - .L_2322)
.L_2322:
        /*006c*/ 	.word	0x00000000
        /*0070*/ 	.short	0x000d
        /*0072*/ 	.short	0x0068
        /*0074*/ 	.byte	0x00, 0xf5, 0x21, 0x00


	//----- nvinfo : EIATTR_KPARAM_INFO
	.align		4
.L_2323:
        /*0078*/ 	.byte	0x04, 0x17
        /*007a*/ 	.short	(.L_2325 - .L_2324)
.L_2324:
        /*007c*/ 	.word	0x00000000
        /*0080*/ 	.short	0x000c
        /*0082*/ 	.short	0x0060
        /*0084*/ 	.byte	0x00, 0xf5, 0x21, 0x00


	//----- nvinfo : EIATTR_KPARAM_INFO
	.align		4
.L_2325:
        /*0088*/ 	.byte	0x04, 0x17
        /*008a*/ 	.short	(.L_2327 - .L_2326)
.L_2326:
        /*008c*/ 	.word	0x00000000
        /*0090*/ 	.short	0x000b
        /*0092*/ 	.short	0x0058
        /*0094*/ 	.byte	0x00, 0xf5, 0x21, 0x00


	//----- nvinfo : EIATTR_KPARAM_INFO
	.align		4
.L_2327:
        /*0098*/ 	.byte	0x04, 0x17
        /*009a*/ 	.short	(.L_2329 - .L_2328)
.L_2328:
        /*009c*/ 	.word	0x00000000
        /*00a0*/ 	.short	0x000a
        /*00a2*/ 	.short	0x0050
        /*00a4*/ 	.byte	0x00, 0xf5, 0x21, 0x00


	//----- nvinfo : EIATTR_KPARAM_INFO
	.align		4
.L_2329:
        /*00a8*/ 	.byte	0x04, 0x17
        /*00aa*/ 	.short	(.L_2331 - .L_2330)
.L_2330:
        /*00ac*/ 	.word	0x00000000
        /*00b0*/ 	.short	0x0009
        /*00b2*/ 	.short	0x0048
        /*00b4*/ 	.byte	0x00, 0xf5, 0x21, 0x00


	//----- nvinfo : EIATTR_KPARAM_INFO
	.align		4
.L_2331:
        /*00b8*/ 	.byte	0x04, 0x17
        /*00ba*/ 	.short	(.L_2333 - .L_2332)
.L_2332:
        /*00bc*/ 	.word	0x00000000
        /*00c0*/ 	.short	0x0008
        /*00c2*/ 	.short	0x0040
        /*00c4*/ 	.byte	0x00, 0xf5, 0x21, 0x00


	//----- nvinfo : EIATTR_KPARAM_INFO
	.align		4
.L_2333:
        /*00c8*/ 	.byte	0x04, 0x17
        /*00ca*/ 	.short	(.L_2335 - .L_2334)
.L_2334:
        /*00cc*/ 	.word	0x00000000
        /*00d0*/ 	.short	0x0007
        /*00d2*/ 	.short	0x0038
        /*00d4*/ 	.byte	0x00, 0xf5, 0x21, 0x00


	//----- nvinfo : EIATTR_KPARAM_INFO
	.align		4
.L_2335:
        /*00d8*/ 	.byte	0x04, 0x17
        /*00da*/ 	.short	(.L_2337 - .L_2336)
.L_2336:
        /*00dc*/ 	.word	0x00000000
        /*00e0*/ 	.short	0x0006
        /*00e2*/ 	.short	0x0030
        /*00e4*/ 	.byte	0x00, 0xf5, 0x21, 0x00


	//----- nvinfo : EIATTR_KPARAM_INFO
	.align		4
.L_2337:
        /*00e8*/ 	.byte	0x04, 0x17
        /*00ea*/ 	.short	(.L_2339 - .L_2338)
.L_2338:
        /*00ec*/ 	.word	0x00000000
        /*00f0*/ 	.short	0x0005
        /*00f2*/ 	.short	0x0028
        /*00f4*/ 	.byte	0x00, 0xf5, 0x21, 0x00


	//----- nvinfo : EIATTR_KPARAM_INFO
	.align		4
.L_2339:
        /*00f8*/ 	.byte	0x04, 0x17
        /*00fa*/ 	.short	(.L_2341 - .L_2340)
.L_2340:
        /*00fc*/ 	.word	0x00000000
        /*0100*/ 	.short	0x0004
        /*0102*/ 	.short	0x0020
        /*0104*/ 	.byte	0x00, 0xf5, 0x21, 0x00


	//----- nvinfo : EIATTR_KPARAM_INFO
	.align		4
.L_2341:
        /*0108*/ 	.byte	0x04, 0x17
        /*010a*/ 	.short	(.L_2343 - .L_2342)
.L_2342:
        /*010c*/ 	.word	0x00000000
        /*0110*/ 	.short	0x0003
        /*0112*/ 	.short	0x0018
        /*0114*/ 	.byte	0x00, 0xf5, 0x21, 0x00


	//----- nvinfo : EIATTR_KPARAM_INFO
	.align		4
.L_2343:
        /*0118*/ 	.byte	0x04, 0x17
        /*011a*/ 	.short	(.L_2345 - .L_2344)
.L_2344:
        /*011c*/ 	.word	0x00000000
        /*0120*/ 	.short	0x0002
        /*0122*/ 	.short	0x0010
        /*0124*/ 	.byte	0x00, 0xf5, 0x21, 0x00


	//----- nvinfo : EIATTR_KPARAM_INFO
	.align		4
.L_2345:
        /*0128*/ 	.byte	0x04, 0x17
        /*012a*/ 	.short	(.L_2347 - .L_2346)
.L_2346:
        /*012c*/ 	.word	0x00000000
        /*0130*/ 	.short	0x0001
        /*0132*/ 	.short	0x0008
        /*0134*/ 	.byte	0x00, 0xf5, 0x21, 0x00


	//----- nvinfo : EIATTR_KPARAM_INFO
	.align		4
.L_2347:
        /*0138*/ 	.byte	0x04, 0x17
        /*013a*/ 	.short	(.L_2349 - .L_2348)
.L_2348:
        /*013c*/ 	.word	0x00000000
        /*0140*/ 	.short	0x0000
        /*0142*/ 	.short	0x0000
        /*0144*/ 	.byte	0x00, 0xf5, 0x21, 0x00


	//----- nvinfo : EIATTR_SPARSE_MMA_MASK
	.align		4
.L_2349:
        /*0148*/ 	.byte	0x03, 0x50
        /*014a*/ 	.short	0x0000


	//----- nvinfo : EIATTR_MAXREG_COUNT
	.align		4
        /*014c*/ 	.byte	0x03, 0x1b
        /*014e*/ 	.short	0x00ff


	//----- nvinfo : EIATTR_MERCURY_ISA_VERSION
	.align		4
        /*0150*/ 	.byte	0x03, 0x5f
        /*0152*/ 	.short	0x0101


	//----- nvinfo : EIATTR_UNUSED_LOAD_BYTE_OFFSET
	.align		4
        /*0154*/ 	.byte	0x04, 0x44
        /*0156*/ 	.short	(.L_2351 - .L_2350)


	//   ....[0]....
.L_2350:
        /*0158*/ 	.word	0x00000580
        /*015c*/ 	.word	0x0000fff0


	//----- nvinfo : EIATTR_VRC_CTA_INIT_COUNT
	.align		4
.L_2351:
        /*0160*/ 	.byte	0x02, 0x4a
	.zero		1
	.zero		1


	//----- nvinfo : EIATTR_EXIT_INSTR_OFFSETS
	.align		4
        /*0164*/ 	.byte	0x04, 0x1c
        /*0166*/ 	.short	(.L_2353 - .L_2352)


	//   ....[0]....
.L_2352:
        /*0168*/ 	.word	0x000007b0


	//----- nvinfo : EIATTR_CBANK_PARAM_SIZE
	.align		4
.L_2353:
        /*016c*/ 	.byte	0x03, 0x19
        /*016e*/ 	.short	0x00a0


	//----- nvinfo : EIATTR_PARAM_CBANK
	.align		4
        /*0170*/ 	.byte	0x04, 0x0a
        /*0172*/ 	.short	(.L_2355 - .L_2354)
	.align		4
.L_2354:
        /*0174*/ 	.word	index@(.nv.constant0._Z9kernel_64PfS_S_S_S_S_S_S_S_S_S_S_S_S_S_S_S_S_S_S_)
        /*0178*/ 	.short	0x0380
        /*017a*/ 	.short	0x00a0


	//----- nvinfo : EIATTR_SW_WAR
	.align		4
.L_2355:
        /*017c*/ 	.byte	0x04, 0x36
        /*017e*/ 	.short	(.L_2357 - .L_2356)
.L_2356:
        /*0180*/ 	.word	0x00000008
.L_2357:


//--------------------- .nv.info._Z9kernel_63PfS_S_S_S_S_S_S_S_S_S_S_S_S_S_S_S_S_S_S_ --------------------------
	.section	.nv.info._Z9kernel_63PfS_S_S_S_S_S_S_S_S_S_S_S_S_S_S_S_S_S_S_,"",@"SHT_CUDA_INFO"
	.sectionflags	@""
	.align	4


	//----- nvinfo : EIATTR_CUDA_API_VERSION
	.align		4
        /*0000*/ 	.byte	0x04, 0x37
        /*0002*/ 	.short	(.L_2359 - .L_2358)
.L_2358:
        /*0004*/ 	.word	0x00000082


	//----- nvinfo : EIATTR_KPARAM_INFO
	.align		4
.L_2359:
        /*0008*/ 	.byte	0x04, 0x17
        /*000a*/ 	.short	(.L_2361 - .L_2360)
.L_2360:
        /*000c*/ 	.word	0x00000000
        /*0010*/ 	.short	0x0013
        /*0012*/ 	.short	0x0098
        /*0014*/ 	.byte	0x00, 0xf5, 0x21, 0x00


	//----- nvinfo : EIATTR_KPARAM_INFO
	.align		4
.L_2361:
        /*0018*/ 	.byte	0x04, 0x17
        /*001a*/ 	.short	(.L_2363 - .L_2362)
.L_2362:
        /*001c*/ 	.word	0x00000000
        /*0020*/ 	.short	0x0012
        /*0022*/ 	.short	0x0090
        /*0024*/ 	.byte	0x00, 0xf5, 0x21, 0x00


	//----- nvinfo : EIATTR_KPARAM_INFO
	.align		4
.L_2363:
        /*0028*/ 	.byte	0x04, 0x17
        /*002a*/ 	.short	(.L_2365 - .L_2364)
.L_2364:
        /*002c*/ 	.word	0x00000000
        /*0030*/ 	.short	0x0011
        /*0032*/ 	.short	0x0088
        /*0034*/ 	.byte	0x00, 0xf5, 0x21, 0x00


	//----- nvinfo : EIATTR_KPARAM_INFO
	.align		4
.L_2365:
        /*0038*/ 	.byte	0x04, 0x17
        /*003a*/ 	.short	(.L_2367 - .L_2366)
.L_2366:
        /*003c*/ 	.word	0x00000000
        /*0040*/ 	.short	0x0010
        /*0042*/ 	.short	0x0080
        /*0044*/ 	.byte	0x00, 0xf5, 0x21, 0x00


	//----- nvinfo : EIATTR_KPARAM_INFO
	.align		4
.L_2367:
        /*0048*/ 	.byte	0x04, 0x17
        /*004a*/ 	.short	(.L_2369 - .L_2368)
.L_2368:
        /*004c*/ 	.word	0x00000000
        /*0050*/ 	.short	0x000f
        /*0052*/ 	.short	0x0078
        /*0054*/ 	.byte	0x00, 0xf5, 0x21, 0x00


	//----- nvinfo : EIATTR_KPARAM_INFO
	.align		4
.L_2369:
        /*0058*/ 	.byte	0x04, 0x17
        /*005a*/ 	.short	(.L_2371 - .L_2370)
.L_2370:
        /*005c*/ 	.word	0x00000000
        /*0060*/ 	.short	0x000e
        /*0062*/ 	.short	0x0070
        /*0064*/ 	.byte	0x00, 0xf5, 0x21, 0x00


	//----- nvinfo : EIATTR_KPARAM_INFO
	.align		4
.L_2371:
        /*0068*/ 	.byte	0x04, 0x17
        /*006a*/ 	.short	(.L_2373 - .L_2372)
.L_2372:
        /*006c*/ 	.word	0x00000000
        /*0070*/ 	.short	0x000d
        /*0072*/ 	.short	0x0068
        /*0074*/ 	.byte	0x00, 0xf5, 0x21, 0x00


	//----- nvinfo : EIATTR_KPARAM_INFO
	.align		4
.L_2373:
        /*0078*/ 	.byte	0x04, 0x17
        /*007a*/ 	.short	(.L_2375 - .L_2374)
.L_2374:
        /*007c*/ 	.word	0x00000000
        /*0080*/ 	.short	0x000c
        /*0082*/ 	.short	0x0060
        /*0084*/ 	.byte	0x00, 0xf5, 0x21, 0x00


	//----- nvinfo : EIATTR_KPARAM_INFO
	.align		4
.L_2375:
        /*0088*/ 	.byte	0x04, 0x17
        /*008a*/ 	.short	(.L_2377 - .L_2376)
.L_2376:
        /*008c*/ 	.word	0x00000000
        /*0090*/ 	.short	0x000b
        /*0092*/ 	.short	0x0058
        /*0094*/ 	.byte	0x00, 0xf5, 0x21, 0x00


	//----- nvinfo : EIATTR_KPARAM_INFO
	.align		4
.L_2377:
        /*0098*/ 	.byte	0x04, 0x17
        /*009a*/ 	.short	(.L_2379 - .L_2378)
.L_2378:
        /*009c*/ 	.word	0x00000000
        /*00a0*/ 	.short	0x000a
        /*00a2*/ 	.short	0x0050
        /*00a4*/ 	.byte	0x00, 0xf5, 0x21, 0x00


	//----- nvinfo : EIATTR_KPARAM_INFO
	.align		4
.L_2379:
        /*00a8*/ 	.byte	0x04, 0x17
        /*00aa*/ 	.short	(.L_2381 - .L_2380)
.L_2380:
        /*00ac*/ 	.word	0x00000000
        /*00b0*/ 	.short	0x0009
        /*00b2*/ 	.short	0x0048
        /*00b4*/ 	.byte	0x00, 0xf5, 0x21, 0x00


	//----- nvinfo : EIATTR_KPARAM_INFO
	.align		4
.L_2381:
        /*00b8*/ 	.byte	0x04, 0x17
        /*00ba*/ 	.short	(.L_2383 - .L_2382)
.L_2382:
        /*00bc*/ 	.word	0x00000000
        /*00c0*/ 	.short	0x0008
        /*00c2*/ 	.short	0x0040
        /*00c4*/ 	.byte	0x00, 0xf5, 0x21, 0x00


	//----- nvinfo : EIATTR_KPARAM_INFO
	.align		4
.L_2383:
        /*00c8*/ 	.byte	0x04, 0x17
        /*00ca*/ 	.short	(.L_2385 - .L_2384)
.L_2384:
        /*00cc*/ 	.word	0x00000000
        /*00d0*/ 	.short	0x0007
        /*00d2*/ 	.short	0x0038
        /*00d4*/ 	.byte	0x00, 0xf5, 0x21, 0x00


	//----- nvinfo : EIATTR_KPARAM_INFO
	.align		4
.L_2385:
        /*00d8*/ 	.byte	0x04, 0x17
        /*00da*/ 	.short	(.L_2387 - .L_2386)
.L_2386:
        /*00dc*/ 	.word	0x00000000
        /*00e0*/ 	.short	0x0006
        /*00e2*/ 	.short	0x0030
        /*00e4*/ 	.byte	0x00, 0xf5, 0x21, 0x00


	//----- nvinfo : EIATTR_KPARAM_INFO
	.align		4
.L_2387:
        /*00e8*/ 	.byte	0x04, 0x17
        /*00ea*/ 	.short	(.L_2389 - .L_2388)
.L_2388:
        /*00ec*/ 	.word	0x00000000
        /*00f0*/ 	.short	0x0005
        /*00f2*/ 	.short	0x0028
        /*00f4*/ 	.byte	0x00, 0xf5, 0x21, 0x00


	//----- nvinfo : EIATTR_KPARAM_INFO
	.align		4
.L_2389:
        /*00f8*/ 	.byte	0x04, 0x17
        /*00fa*/ 	.short	(.L_2391 - .L_2390)
.L_2390:
        /*00fc*/ 	.word	0x00000000
        /*0100*/ 	.short	0x0004
        /*0102*/ 	.short	0x0020
        /*0104*/ 	.byte	0x00, 0xf5, 0x21, 0x00


	//----- nvinfo : EIATTR_KPARAM_INFO
	.align		4
.L_2391:
        /*0108*/ 	.byte	0x04, 0x17
        /*010a*/ 	.short	(.L_2393 - .L_2392)
.L_2392:
        /*010c*/ 	.word	0x00000000
        /*0110*/ 	.short	0x0003
        /*0112*/ 	.short	0x0018
        /*0114*/ 	.byte	0x00, 0xf5, 0x21, 0x00


	//----- nvinfo : EIATTR_KPARAM_INFO
	.align		4
.L_2393:
        /*0118*/ 	.byte	0x04, 0x17
        /*011a*/ 	.short	(.L_2395 - .L_2394)
.L_2394:
        /*011c*/ 	.word	0x00000000
        /*0120*/ 	.short	0x0002
        /*0122*/ 	.short	0x0010
        /*0124*/ 	.byte	0x00, 0xf5, 0x21, 0x00


	//----- nvinfo : EIATTR_KPARAM_INFO
	.align		4
.L_2395:
        /*0128*/ 	.byte	0x04, 0x17
        /*012a*/ 	.short	(.L_2397 - .L_2396)
.L_2396:
        /*012c*/ 	.word	0x00000000
        /*0130*/ 	.short	0x0001
        /*0132*/ 	.short	0x0008
        /*0134*/ 	.byte	0x00, 0xf5, 0x21, 0x00


	//----- nvinfo : EIATTR_KPARAM_INFO
	.align		4
.L_2397:
        /*0138*/ 	.byte	0x04, 0x17
        /*013a*/ 	.short	(.L_2399 - .L_2398)
.L_2398:
        /*013c*/ 	.word	0x00000000
        /*0140*/ 	.short	0x0000
        /*0142*/ 	.short	0x0000
        /*0144*/ 	.byte	0x00, 0xf5, 0x21, 0x00


	//----- nvinfo : EIATTR_SPARSE_MMA_MASK
	.align		4
.L_2399:
        /*0148*/ 	.byte	0x03, 0x50
        /*014a*/ 	.short	0x0000


	//----- nvinfo : EIATTR_MAXREG_COUNT
	.align		4
        /*014c*/ 	.byte	0x03, 0x1b
        /*014e*/ 	.short	0x00ff


	//----- nvinfo : EIATTR_MERCURY_ISA_VERSION
	.align		4
        /*0150*/ 	.byte	0x03, 0x5f
        /*0152*/ 	.short	0x0101


	//----- nvinfo : EIATTR_UNUSED_LOAD_BYTE_OFFSET
	.align		4
        /*0154*/ 	.byte	0x04, 0x44
        /*0156*/ 	.short	(.L_2401 - .L_2400)


	//   ....[0]....
.L_2400:
        /*0158*/ 	.word	0x00000500
        /*015c*/ 	.word	0x0000fff0


	//----- nvinfo : EIATTR_VRC_CTA_INIT_COUNT
	.align		4
.L_2401:
        /*0160*/ 	.byte	0x02, 0x4a
	.zero		1
	.zero		1


	//----- nvinfo : EIATTR_EXIT_INSTR_OFFSETS
	.align		4
        /*0164*/ 	.byte	0x04, 0x1c
        /*0166*/ 	.short	(.L_2403 - .L_2402)


	//   ....[0]....
.L_2402:
        /*0168*/ 	.word	0x000007a0


	//----- nvinfo : EIATTR_CBANK_PARAM_SIZE
	.align		4
.L_2403:
        /*016c*/ 	.byte	0x03, 0x19
        /*016e*/ 	.short	0x00a0


	//----- nvinfo : EIATTR_PARAM_CBANK
	.align		4
        /*0170*/ 	.byte	0x04, 0x0a
        /*0172*/ 	.short	(.L_2405 - .L_2404)
	.align		4
.L_2404:
        /*0174*/ 	.word	index@(.nv.constant0._Z9kernel_63PfS_S_S_S_S_S_S_S_S_S_S_S_S_S_S_S_S_S_S_)
        /*0178*/ 	.short	0x0380
        /*017a*/ 	.short	0x00a0


	//----- nvinfo : EIATTR_SW_WAR
	.align		4
.L_2405:
        /*017c*/ 	.byte	0x04, 0x36
        /*017e*/ 	.short	(.L_2407 - .L_2406)
.L_2406:
        /*0180*/ 	.word	0x00000008
.L_2407:


//--------------------- .nv.info._Z9kernel_62PfS_S_S_S_S_S_S_S_S_S_S_S_S_S_S_S_S_S_S_ --------------------------
	.section	.nv.info._Z9kernel_62PfS_S_S_S_S_S_S_S_S_S_S_S_S_S_S_S_S_S_S_,"",@"SHT_CUDA_INFO"
	.sectionflags	@""
	.align	4


	//----- nvinfo : EIATTR_CUDA_API_VERSION
	.align		4
        /*0000*/ 	.byte	0x04, 0x37
        /*0002*/ 	.short	(.L_2409 - .L_2408)
.L_2408:
        /*0004*/ 	.word	0x00000082


	//----- nvinfo : EIATTR_KPARAM_INFO
	.align		4
.L_2409:
        /*0008*/ 	.byte	0x04, 0x17
        /*000a*/ 	.short	(.L_2411 - .L_2410)
.L_2410:
        /*000c*/ 	.word	0x00000000
        /*0010*/ 	.short	0x0013
        /*0012*/ 	.short	0x0098
        /*0014*/ 	.byte	0x00, 0xf5, 0x21, 0x00


	//----- nvinfo : EIATTR_KPARAM_INFO
	.align		4
.L_2411:
        /*0018*/ 	.byte	0x04, 0x17
        /*001a*/ 	.short	(.L_2413 - .L_2412)
.L_2412:
        /*001c*/ 	.word	0x00000000
        /*0020*/ 	.short	0x0012
        /*0022*/ 	.short	0x0090
        /*0024*/ 	.byte	0x00, 0xf5, 0x21, 0x00


	//----- nvinfo : EIATTR_KPARAM_INFO
	.align		4
.L_2413:
        /*0028*/ 	.byte	0x04, 0x17
        /*002a*/ 	.short	(.L_2415 - .L_2414)
.L_2414:
        /*002c*/ 	.word	0x00000000
        /*0030*/ 	.short	0x0011
        /*0032*/ 	.short	0x0088
        /*0034*/ 	.byte	0x00, 0xf5, 0x21, 0x00


	//----- nvinfo : EIATTR_KPARAM_INFO
	.align		4
.L_2415:
        /*0038*/ 	.byte	0x04, 0x17
        /*003a*/ 	.short	(.L_2417 - .L_2416)
.L_2416:
        /*003c*/ 	.word	0x00000000
        /*0040*/ 	.short	0x0010
        /*0042*/ 	.short	0x0080
        /*0044*/ 	.byte	0x00, 0xf5, 0x21, 0x00


	//----- nvinfo : EIATTR_KPARAM_INFO
	.align		4
.L_2417:
        /*0048*/ 	.byte	0x04, 0x17
        /*004a*/ 	.short	(.L_2419 - .L_2418)
.L_2418:
        /*004c*/ 	.word	0x00000000
        /*0050*/ 	.short	0x000f
        /*0052*/ 	.short	0x0078
        /*0054*/ 	.byte	0x00, 0xf5, 0x21, 0x00


	//----- nvinfo : EIATTR_KPARAM_INFO
	.align		4
.L_2419:
        /*0058*/ 	.byte	0x04, 0x17
        /*005a*/ 	.short	(.L_2421 - .L_2420)
.L_2420:
        /*005c*/ 	.word	0x00000000
        /*0060*/ 	.short	0x000e
        /*0062*/ 	.short	0x0070
        /*0064*/ 	.byte	0x00, 0xf5, 0x21, 0x00


	//----- nvinfo : EIATTR_KPARAM_INFO
	.align		4
.L_2421:
        /*0068*/ 	.byte	0x04, 0x17
        /*006a*/ 	.short	(.L_2423 - .L_2422)
.L_2422:
        /*006c*/ 	.word	0x00000000
        /*0070*/ 	.short	0x000d
        /*0072*/ 	.short	0x0068
        /*0074*/ 	.byte	0x00, 0xf5, 0x21, 0x00


	//----- nvinfo : EIATTR_KPARAM_INFO
	.align		4
.L_2423:
        /*0078*/ 	.byte	0x04, 0x17
        /*007a*/ 	.short	(.L_2425 - .L_2424)
.L_2424:
        /*007c*/ 	.word	0x00000000
        /*0080*/ 	.short	0x000c
        /*0082*/ 	.short	0x0060
        /*0084*/ 	.byte	0x00, 0xf5, 0x21, 0x00


	//----- nvinfo : EIATTR_KPARAM_INFO
	.align		4
.L_2425:
        /*0088*/ 	.byte	0x04, 0x17
        /*008a*/ 	.short	(.L_2427 - .L_2426)
.L_2426:
        /*008c*/ 	.word	0x00000000
        /*0090*/ 	.short	0x000b
        /*0092*/ 	.short	0x0058
        /*0094*/ 	.byte	0x00, 0xf5, 0x21, 0x00


	//----- nvinfo : EIATTR_KPARAM_INFO
	.align		4
.L_2427:
        /*0098*/ 	.byte	0x04, 0x17
        /*009a*/ 	.short	(.L_2429 - .L_2428)
.L_2428:
        /*009c*/ 	.word	0x00000000
        /*00a0*/ 	.short	0x000a
        /*00a2*/ 	.short	0x0050
        /*00a4*/ 	.byte	0x00, 0xf5, 0x21, 0x00


	//----- nvinfo : EIATTR_KPARAM_INFO
	.align		4
.L_2429:
        /*00a8*/ 	.byte	0x04, 0x17
        /*00aa*/ 	.short	(.L_2431 - .L_2430)
.L_2430:
        /*00ac*/ 	.word	0x00000000
        /*00b0*/ 	.short	0x0009
        /*00b2*/ 	.short	0x0048
        /*00b4*/ 	.byte	0x00, 0xf5, 0x21, 0x00


	//----- nvinfo : EIATTR_KPARAM_INFO
	.align		4
.L_2431:
        /*00b8*/ 	.byte	0x04, 0x17
        /*00ba*/ 	.short	(.L_2433 - .L_2432)
.L_2432:
        /*00bc*/ 	.word	0x00000000
        /*00c0*/ 	.short	0x0008
        /*00c2*/ 	.short	0x0040
        /*00c4*/ 	.byte	0x00, 0xf5, 0x21, 0x00


	//----- nvinfo : EIATTR_KPARAM_INFO
	.align		4
.L_2433:
        /*00c8*/ 	.byte	0x04, 0x17
        /*00ca*/ 	.short	(.L_2435 - .L_2434)
.L_2434:
        /*00cc*/ 	.word	0x00000000
        /*00d0*/ 	.short	0x0007
        /*00d2*/ 	.short	0x0038
        /*00d4*/ 	.byte	0x00, 0xf5, 0x21, 0x00


	//----- nvinfo : EIATTR_KPARAM_INFO
	.align		4
.L_2435:
        /*00d8*/ 	.byte	0x04, 0x17
        /*00da*/ 	.short	(.L_2437 - .L_2436)
.L_2436:
        /*00dc*/ 	.word	0x00000000
        /*00e0*/ 	.short	0x0006
        /*00e2*/ 	.short	0x0030
        /*00e4*/ 	.byte	0x00, 0xf5, 0x21, 0x00


	//----- nvinfo : EIATTR_KPARAM_INFO
	.align		4
.L_2437:
        /*00e8*/ 	.byte	0x04, 0x17
        /*00ea*/ 	.short	(.L_2439 - .L_2438)
.L_2438:
        /*00ec*/ 	.word	0x00000000
        /*00f0*/ 	.short	0x0005
        /*00f2*/ 	.short	0x0028
        /*00f4*/ 	.byte	0x00, 0xf5, 0x21, 0x00


	//----- nvinfo : EIATTR_KPARAM_INFO
	.align		4
.L_2439:
        /*00f8*/ 	.byte	0x04, 0x17
        /*00fa*/ 	.short	(.L_2441 - .L_2440)
.L_2440:
        /*00fc*/ 	.word	0x00000000
        /*0100*/ 	.short	0x0004
        /*0102*/ 	.short	0x0020
        /*0104*/ 	.byte	0x00, 0xf5, 0x21, 0x00


	//----- nvinfo : EIATTR_KPARAM_INFO
	.align		4
.L_2441:
        /*0108*/ 	.byte	0x04, 0x17
        /*010a*/ 	.short	(.L_2443 - .L_2442)
.L_2442:
        /*010c*/ 	.word	0x00000000
        /*0110*/ 	.short	0x0003
        /*0112*/ 	.short	0x0018
        /*0114*/ 	.byte	0x00, 0xf5, 0x21, 0x00


	//----- nvinfo : EIATTR_KPARAM_INFO
	.align		4
.L_2443:
        /*0118*/ 	.byte	0x04, 0x17
        /*011a*/ 	.short	(.L_2445 - .L_2444)
.L_2444:
        /*011c*/ 	.word	0x00000000
        /*0120*/ 	.short	0x0002
        /*0122*/ 	.short	0x0010
        /*0124*/ 	.byte	0x00, 0xf5, 0x21, 0x00


	//----- nvinfo : EIATTR_KPARAM_INFO
	.align		4
.L_2445:
        /*0128*/ 	.byte	0x04, 0x17
        /*012a*/ 	.short	(.L_2447 - .L_2446)
.L_2446:
        /*012c*/ 	.word	0x00000000
        /*0130*/ 	.short	0x0001
        /*0132*/ 	.short	0x0008
        /*0134*/ 	.byte	0x00, 0xf5, 0x21, 0x00


	//----- nvinfo : EIATTR_KPARAM_INFO
	.align		4
.L_2447:
        /*0138*/ 	.byte	0x04, 0x17
        /*013a*/ 	.short	(.L_2449 - .L_2448)
.L_2448:
        /*013c*/ 	.word	0x00000000
        /*0140*/ 	.short	0x0000
        /*0142*/ 	.short	0x0000
        /*0144*/ 	.byte	0x00, 0xf5, 0x21, 0x00


	//----- nvinfo : EIATTR_SPARSE_MMA_MASK
	.align		4
.L_2449:
        /*0148*/ 	.byte	0x03, 0x50
        /*014a*/ 	.short	0x0000


	//----- nvinfo : EIATTR_MAXREG_COUNT
	.align		4
        /*014c*/ 	.byte	0x03, 0x1b
        /*014e*/ 	.short	0x00ff


	//----- nvinfo : EIATTR_MERCURY_ISA_VERSION
	.align		4
        /*0150*/ 	.byte	0x03, 0x5f
        /*0152*/ 	.short	0x0101


	//----- nvinfo : EIATTR_VRC_CTA_INIT_COUNT
	.align		4
        /*0154*/ 	.byte	0x02, 0x4a
	.zero		1
	.zero		1


	//----- nvinfo : EIATTR_EXIT_INSTR_OFFSETS
	.align		4
        /*0158*/ 	.byte	0x04, 0x1c
        /*015a*/ 	.short	(.L_2451 - .L_2450)


	//   ....[0]....
.L_2450:
        /*015c*/ 	.word	0x000007b0


	//----- nvinfo : EIATTR_CBANK_PARAM_SIZE
	.align		4
.L_2451:
        /*0160*/ 	.byte	0x03, 0x19
        /*0162*/ 	.short	0x00a0


	//----- nvinfo : EIATTR_PARAM_CBANK
	.align		4
        /*0164*/ 	.byte	0x04, 0x0a
        /*0166*/ 	.short	(.L_2453 - .L_2452)
	.align		4
.L_2452:
        /*0168*/ 	.word	index@(.nv.constant0._Z9kernel_62PfS_S_S_S_S_S_S_S_S_S_S_S_S_S_S_S_S_S_S_)
        /*016c*/ 	.short	0x0380
        /*016e*/ 	.short	0x00a0


	//----- nvinfo : EIATTR_SW_WAR
	.align		4
.L_2453:
        /*0170*/ 	.byte	0x04, 0x36
        /*0172*/ 	.short	(.L_2455 - .L_2454)
.L_2454:
        /*0174*/ 	.word	0x00000008
.L_2455:


//--------------------- .nv.info._Z9kernel_61PfS_S_S_S_S_S_S_S_S_S_S_S_S_S_S_S_S_S_S_ --------------------------
	.section	.nv.info._Z9kernel_61PfS_S_S_S_S_S_S_S_S_S_S_S_S_S_S_S_S_S_S_,"",@"SHT_CUDA_INFO"
	.sectionflags	@""
	.align	4


	//----- nvinfo : EIATTR_CUDA_API_VERSION
	.align		4
        /*0000*/ 	.byte	0x04, 0x37
        /*0002*/ 	.short	(.L_2457 - .L_2456)
.L_2456:
        /*0004*/ 	.word	0x00000082


	//----- nvinfo : EIATTR_KPARAM_INFO
	.align		4
.L_2457:
        /*0008*/ 	.byte	0x04, 0x17
        /*000a*/ 	.short	(.L_2459 - .L_2458)
.L_2458:
        /*000c*/ 	.word	0x00000000
        /*0010*/ 	.short	0x0013
        /*0012*/ 	.short	0x0098
        /*0014*/ 	.byte	0x00, 0xf5, 0x21, 0x00


	//----- nvinfo : EIATTR_KPARAM_INFO
	.align		4
.L_2459:
        /*0018*/ 	.byte	0x04, 0x17
        /*001a*/ 	.short	(.L_2461 - .L_2460)
.L_2460:
        /*001c*/ 	.word	0x00000000
        /*0020*/ 	.short	0x0012
        /*0022*/ 	.short	0x0090
        /*0024*/ 	.byte	0x00, 0xf5, 0x21, 0x00


	//----- nvinfo : EIATTR_KPARAM_INFO
	.align		4
.L_2461:
        /*0028*/ 	.byte	0x04, 0x17
        /*002a*/ 	.short	(.L_2463 - .L_2462)
.L_2462:
        /*002c*/ 	.word	0x00000000
        /*0030*/ 	.short	0x0011
        /*0032*/ 	.short	0x0088
        /*0034*/ 	.byte	0x00, 0xf5, 0x21, 0x00


	//----- nvinfo : EIATTR_KPARAM_INFO
	.align		4
.L_2463:
        /*0038*/ 	.byte	0x04, 0x17
        /*003a*/ 	.short	(.L_2465 - .L_2464)
.L_2464:
        /*003c*/ 	.word	0x00000000
        /*0040*/ 	.short	0x0010
        /*0042*/ 	.short	0x0080
        /*0044*/ 	.byte	0x00, 0xf5, 0x21, 0x00


	//----- nvinfo : EIATTR_KPARAM_INFO
	.align		4
.L_2465:
        /*0048*/ 	.byte	0x04, 0x17
        /*004a*/ 	.short	(.L_2467 - .L_2466)
.L_2466:
        /*004c*/ 	.word	0x00000000
        /*0050*/ 	.short	0x000f
        /*0052*/ 	.short	0x0078
        /*0054*/ 	.byte	0x00, 0xf5, 0x21, 0x00


	//----- nvinfo : EIATTR_KPARAM_INFO
	.align		4
.L_2467:
        /*0058*/ 	.byte	0x04, 0x17
        /*005a*/ 	.short	(.L_2469 - .L_2468)
.L_2468:
        /*005c*/ 	.word	0x00000000
        /*0060*/ 	.short	0x000e
        /*0062*/ 	.short	0x0070
        /*0064*/ 	.byte	0x00, 0xf5, 0x21, 0x00


	//----- nvinfo : EIATTR_KPARAM_INFO
	.align		4
.L_2469:
        /*0068*/ 	.byte	0x04, 0x17
        /*006a*/ 	.short	(.L_2471 - .L_2470)
.L_2470:
        /*006c*/ 	.word	0x00000000
        /*0070*/ 	.short	0x000d
        /*0072*/ 	.short	0x0068
        /*0074*/ 	.byte	0x00, 0xf5, 0x21, 0x00


	//----- nvinfo : EIATTR_KPARAM_INFO
	.align		4
.L_2471:
        /*0078*/ 	.byte	0x04, 0x17
        /*007a*/ 	.short	(.L_2473 - .L_2472)
.L_2472:
        /*007c*/ 	.word	0x00000000
        /*0080*/ 	.short	0x000c
        /*0082*/ 	.short	0x0060
        /*0084*/ 	.byte	0x00, 0xf5, 0x21, 0x00


	//----- nvinfo : EIATTR_KPARAM_INFO
	.align		4
.L_2473:
        /*0088*/ 	.byte	0x04, 0x17
        /*008a*/ 	.short	(.L_2475 - .L_2474)
.L_2474:
        /*008c*/ 	.word	0x00000000
        /*0090*/ 	.short	0x000b
        /*0092*/ 	.short	0x0058
        /*0094*/ 	.byte	0x00, 0xf5, 0x21, 0x00


	//----- nvinfo : EIATTR_KPARAM_INFO
	.align		4
.L_2475:
        /*0098*/ 	.byte	0x04, 0x17
        /*009a*/ 	.short	(.L_2477 - .L_2476)
.L_2476:
        /*009c*/ 	.word	0x00000000
        /*00a0*/ 	.short	0x000a
        /*00a2*/ 	.short	0x0050
        /*00a4*/ 	.byte	0x00, 0xf5, 0x21, 0x00


	//----- nvinfo : EIATTR_KPARAM_INFO
	.align		4
.L_2477:
        /*00a8*/ 	.byte	0x04, 0x17
        /*00aa*/ 	.short	(.L_2479 - .L_2478)
.L_2478:
        /*00ac*/ 	.word	0x00000000
        /*00b0*/ 	.short	0x0009
        /*00b2*/ 	.short	0x0048
        /*00b4*/ 	.byte	0x00, 0xf5, 0x21, 0x00


	//----- nvinfo : EIATTR_KPARAM_INFO
	.align		4
.L_2479:
        /*00b8*/ 	.byte	0x04, 0x17
        /*00ba*/ 	.short	(.L_2481 - .L_2480)
.L_2480:
        /*00bc*/ 	.word	0x00000000
        /*00c0*/ 	.short	0x0008
        /*00c2*/ 	.short	0x0040
        /*00c4*/ 	.byte	0x00, 0xf5, 0x21, 0x00


	//----- nvinfo : EIATTR_KPARAM_INFO
	.align		4
.L_2481:
        /*00c8*/ 	.byte	0x04, 0x17
        /*00ca*/ 	.short	(.L_2483 - .L_2482)
.L_2482:
        /*00cc*/ 	.word	0x00000000
        /*00d0*/ 	.short	0x0007
        /*00d2*/ 	.short	0x0038
        /*00d4*/ 	.byte	0x00, 0xf5, 0x21, 0x00


	//----- nvinfo : EIATTR_KPARAM_INFO
	.align		4
.L_2483:
        /*00d8*/ 	.byte	0x04, 0x17
        /*00da*/ 	.short	(.L_2485 - .L_2484)
.L_2484:
        /*00dc*/ 	.word	0x00000000
        /*00e0*/ 	.short	0x0006
        /*00e2*/ 	.short	0x0030
        /*00e4*/ 	.byte	0x00, 0xf5, 0x21, 0x00


	//----- nvinfo : EIATTR_KPARAM_INFO
	.align		4
.L_2485:
        /*00e8*/ 	.byte	0x04, 0x17
        /*00ea*/ 	.short	(.L_2487 - .L_2486)
.L_2486:
        /*00ec*/ 	.word	0x00000000
        /*00f0*/ 	.short	0x0005
        /*00f2*/ 	.short	0x0028
        /*00f4*/ 	.byte	0x00, 0xf5, 0x21, 0x00


	//----- nvinfo : EIATTR_KPARAM_INFO
	.align		4
.L_2487:
        /*00f8*/ 	.byte	0x04, 0x17
        /*00fa*/ 	.short	(.L_2489 - .L_2488)
.L_2488:
        /*00fc*/ 	.word	0x00000000
        /*0100*/ 	.short	0x0004
        /*0102*/ 	.short	0x0020
        /*0104*/ 	.byte	0x00, 0xf5, 0x21, 0x00


	//----- nvinfo : EIATTR_KPARAM_INFO
	.align		4
.L_2489:
        /*0108*/ 	.byte	0x04, 0x17
        /*010a*/ 	.short	(.L_2491 - .L_2490)
.L_2490:
        /*010c*/ 	.word	0x00000000
        /*0110*/ 	.short	0x0003
        /*0112*/ 	.short	0x0018
        /*0114*/ 	.byte	0x00, 0xf5, 0x21, 0x00


	//----- nvinfo : EIATTR_KPARAM_INFO
	.align		4
.L_2491:
        /*0118*/ 	.byte	0x04, 0x17
        /*011a*/ 	.short	(.L_2493 - .L_2492)
.L_2492:
        /*011c*/ 	.word	0x00000000
        /*0120*/ 	.short	0x0002
        /*0122*/ 	.short	0x0010
        /*0124*/ 	.byte	0x00, 0xf5, 0x21, 0x00


	//----- nvinfo : EIATTR_KPARAM_INFO
	.align		4
.L_2493:
        /*0128*/ 	.byte	0x04, 0x17
        /*012a*/ 	.short	(.L_2495 - .L_2494)
.L_2494:
        /*012c*/ 	.word	0x00000000
        /*0130*/ 	.short	0x0001
        /*0132*/ 	.short	0x0008
        /*0134*/ 	.byte	0x00, 0xf5, 0x21, 0x00


	//----- nvinfo : EIATTR_KPARAM_INFO
	.align		4
.L_2495:
        /*0138*/ 	.byte	0x04, 0x17
        /*013a*/ 	.short	(.L_2497 - .L_2496)
.L_2496:
        /*013c*/ 	.word	0x00000000
        /*0140*/ 	.short	0x0000
        /*0142*/ 	.short	0x0000
        /*0144*/ 	.byte	0x00, 0xf5, 0x21, 0x00


	//----- nvinfo : EIATTR_SPARSE_MMA_MASK
	.align		4
.L_2497:
        /*0148*/ 	.byte	0x03, 0x50
        /*014a*/ 	.short	0x0000


	//----- nvinfo : EIATTR_MAXREG_COUNT
	.align		4
        /*014c*/ 	.byte	0x03, 0x1b
        /*014e*/ 	.short	0x00ff


	//----- nvinfo : EIATTR_MERCURY_ISA_VERSION
	.align		4
        /*0150*/ 	.byte	0x03, 0x5f
        /*0152*/ 	.short	0x0101


	//----- nvinfo : EIATTR_UNUSED_LOAD_BYTE_OFFSET
	.align		4
        /*0154*/ 	.byte	0x04, 0x44
        /*0156*/ 	.short	(.L_2499 - .L_2498)


	//   ....[0]....
.L_2498:
        /*0158*/ 	.word	0x00000580
        /*015c*/ 	.word	0x0000fff0


	//----- nvinfo : EIATTR_VRC_CTA_INIT_COUNT
	.align		4
.L_2499:
        /*0160*/ 	.byte	0x02, 0x4a
	.zero		1
	.zero		1


	//----- nvinfo : EIATTR_EXIT_INSTR_OFFSETS
	.align		4
        /*0164*/ 	.byte	0x04, 0x1c
        /*0166*/ 	.short	(.L_2501 - .L_2500)


	//   ....[0]....
.L_2500:
        /*0168*/ 	.word	0x000007c0


	//----- nvinfo : EIATTR_CBANK_PARAM_SIZE
	.align		4
.L_2501:
        /*016c*/ 	.byte	0x03, 0x19
        /*016e*/ 	.short	0x00a0


	//----- nvinfo : EIATTR_PARAM_CBANK
	.align		4
        /*0170*/ 	.byte	0x04, 0x0a
        /*0172*/ 	.short	(.L_2503 - .L_2502)
	.align		4
.L_2502:
        /*0174*/ 	.word	index@(.nv.constant0._Z9kernel_61PfS_S_S_S_S_S_S_S_S_S_S_S_S_S_S_S_S_S_S_)
        /*0178*/ 	.short	0x0380
        /*017a*/ 	.short	0x00a0


	//----- nvinfo : EIATTR_SW_WAR
	.align		4
.L_2503:
        /*017c*/ 	.byte	0x04, 0x36
        /*017e*/ 	.short	(.L_2505 - .L_2504)
.L_2504:
        /*0180*/ 	.word	0x00000008
.L_2505:


//--------------------- .nv.info._Z9kernel_60PfS_S_S_S_S_S_S_S_S_S_S_S_S_S_S_S_S_S_S_ --------------------------
	.section	.nv.info._Z9kernel_60PfS_S_S_S_S_S_S_S_S_S_S_S_S_S_S_S_S_S_S_,"",@"SHT_CUDA_INFO"
	.sectionflags	@""
	.align	4


	//----- nvinfo : EIATTR_CUDA_API_VERSION
	.align		4
        /*0000*/ 	.byte	0x04, 0x37
        /*0002*/ 	.short	(.L_2507 - .L_2506)
.L_2506:
        /*0004*/ 	.word	0x00000082


	//----- nvinfo : EIATTR_KPARAM_INFO
	.align		4
.L_2507:
        /*0008*/ 	.byte	0x04, 0x17
        /*000a*/ 	.short	(.L_2509 - .L_2508)
.L_2508:
        /*000c*/ 	.word	0x00000000
        /*0010*/ 	.short	0x0013
        /*0012*/ 	.short	0x0098
        /*0014*/ 	.byte	0x00, 0xf5, 0x21, 0x00


	//----- nvinfo : EIATTR_KPARAM_INFO
	.align		4
.L_2509:
        /*0018*/ 	.byte	0x04, 0x17
        /*001a*/ 	.short	(.L_2511 - .L_2510)
.L_2510:
        /*001c*/ 	.word	0x00000000
        /*0020*/ 	.short	0x0012
        /*0022*/ 	.short	0x0090
        /*0024*/ 	.byte	0x00, 0xf5, 0x21, 0x00


	//----- nvinfo : EIATTR_KPARAM_INFO
	.align		4
.L_2511:
        /*0028*/ 	.byte	0x04, 0x17
        /*002a*/ 	.short	(.L_2513 - .L_2512)
.L_2512:
        /*002c*/ 	.word	0x00000000
        /*0030*/ 	.short	0x0011
        /*0032*/ 	.short	0x0088
        /*0034*/ 	.byte	0x00, 0xf5, 0x21, 0x00


	//----- nvinfo : EIATTR_KPARAM_INFO
	.align		4
.L_2513:
        /*0038*/ 	.byte	0x04, 0x17
        /*003a*/ 	.short	(.L_2515 - .L_2514)
.L_2514:
        /*003c*/ 	.word	0x00000000
        /*0040*/ 	.short	0x0010
        /*0042*/ 	.short	0x0080
        /*0044*/ 	.byte	0x00, 0xf5, 0x21, 0x00


	//----- nvinfo : EIATTR_KPARAM_INFO
	.align		4
.L_2515:
        /*0048*/ 	.byte	0x04, 0x17
        /*004a*/ 	.short	(.L_2517 - .L_2516)
.L_2516:
        /*004c*/ 	.word	0x00000000
        /*0050*/ 	.short	0x000f
        /*0052*/ 	.short	0x0078
        /*0054*/ 	.byte	0x00, 0xf5, 0x21, 0x00


	//----- nvinfo : EIATTR_KPARAM_INFO
	.align		4
.L_2517:
        /*0058*/ 	.byte	0x04, 0x17
        /*005a*/ 	.short	(.L_2519 - .L_2518)
.L_2518:
        /*005c*/ 	.word	0x00000000
        /*0060*/ 	.short	0x000e
        /*0062*/ 	.short	0x0070
        /*0064*/ 	.byte	0x00, 0xf5, 0x21, 0x00


	//----- nvinfo : EIATTR_KPARAM_INFO
	.align		4
.L_2519:
        /*0068*/ 	.byte	0x04, 0x17
        /*006a*/ 	.short	(.L_2521 - .L_2520)
.L_2520:
        /*006c*/ 	.word	0x00000000
        /*0070*/ 	.short	0x000d
        /*0072*/ 	.short	0x0068
        /*0074*/ 	.byte	0x00, 0xf5, 0x21, 0x00


	//----- nvinfo : EIATTR_KPARAM_INFO
	.align		4
.L_2521:
        /*0078*/ 	.byte	0x04, 0x17
        /*007a*/ 	.short	(.L_2523 - .L_2522)
.L_2522:
        /*007c*/ 	.word	0x00000000
        /*0080*/ 	.short	0x000c
        /*0082*/ 	.short	0x0060
        /*0084*/ 	.byte	0x00, 0xf5, 0x21, 0x00


	//----- nvinfo : EIATTR_KPARAM_INFO
	.align		4
.L_2523:
        /*0088*/ 	.byte	0x04, 0x17
        /*008a*/ 	.short	(.L_2525 - .L_2524)
.L_2524:
        /*008c*/ 	.word	0x00000000
        /*0090*/ 	.short	0x000b
        /*0092*/ 	.short	0x0058
        /*0094*/ 	.byte	0x00, 0xf5, 0x21, 0x00


	//----- nvinfo : EIATTR_KPARAM_INFO
	.align		4
.L_2525:
        /*0098*/ 	.byte	0x04, 0x17
        /*009a*/ 	.short	(.L_2527 - .L_2526)
.L_2526:
        /*009c*/ 	.word	0x00000000
        /*00a0*/ 	.short	0x000a
        /*00a2*/ 	.short	0x0050
        /*00a4*/ 	.byte	0x00, 0xf5, 0x21, 0x00


	//----- nvinfo : EIATTR_KPARAM_INFO
	.align		4
.L_2527:
        /*00a8*/ 	.byte	0x04, 0x17
        /*00aa*/ 	.short	(.L_2529 - .L_2528)
.L_2528:
        /*00ac*/ 	.word	0x00000000
        /*00b0*/ 	.short	0x0009
        /*00b2*/ 	.short	0x0048
        /*00b4*/ 	.byte	0x00, 0xf5, 0x21, 0x00


	//----- nvinfo : EIATTR_KPARAM_INFO
	.align		4
.L_2529:
        /*00b8*/ 	.byte	0x04, 0x17
        /*00ba*/ 	.short	(.L_2531 - .L_2530)
.L_2530:
        /*00bc*/ 	.word	0x00000000
        /*00c0*/ 	.short	0x0008
        /*00c2*/ 	.short	0x0040
        /*00c4*/ 	.byte	0x00, 0xf5, 0x21, 0x00


	//----- nvinfo : EIATTR_KPARAM_INFO
	.align		4
.L_2531:
        /*00c8*/ 	.byte	0x04, 0x17
        /*00ca*/ 	.short	(.L_2533 - .L_2532)
.L_2532:
        /*00cc*/ 	.word	0x00000000
        /*00d0*/ 	.short	0x0007
        /*00d2*/ 	.short	0x0038
        /*00d4*/ 	.byte	0x00, 0xf5, 0x21, 0x00


	//----- nvinfo : EIATTR_KPARAM_INFO
	.align		4
.L_2533:
        /*00d8*/ 	.byte	0x04, 0x17
        /*00da*/ 	.short	(.L_2535 - .L_2534)
.L_2534:
        /*00dc*/ 	.word	0x00000000
        /*00e0*/ 	.short	0x0006
        /*00e2*/ 	.short	0x0030
        /*00e4*/ 	.byte	0x00, 0xf5, 0x21, 0x00


	//----- nvinfo : EIATTR_KPARAM_INFO
	.align		4
.L_2535:
        /*00e8*/ 	.byte	0x04, 0x17
        /*00ea*/ 	.short	(.L_2537 - .L_2536)
.L_2536:
        /*00ec*/ 	.word	0x00000000
        /*00f0*/ 	.short	0x0005
        /*00f2*/ 	.short	0x0028
        /*00f4*/ 	.byte	0x00, 0xf5, 0x21, 0x00


	//----- nvinfo : EIATTR_KPARAM_INFO
	.align		4
.L_2537:
        /*00f8*/ 	.byte	0x04, 0x17
        /*00fa*/ 	.short	(.L_2539 - .L_2538)
.L_2538:
        /*00fc*/ 	.word	0x00000000
        /*0100*/ 	.short	0x0004
        /*0102*/ 	.short	0x0020
        /*0104*/ 	.byte	0x00, 0xf5, 0x21, 0x00


	//----- nvinfo : EIATTR_KPARAM_INFO
	.align		4
.L_2539:
        /*0108*/ 	.byte	0x04, 0x17
        /*010a*/ 	.short	(.L_2541 - .L_2540)
.L_2540:
        /*010c*/ 	.word	0x00000000
        /*0110*/ 	.short	0x0003
        /*0112*/ 	.short	0x0018
        /*0114*/ 	.byte	0x00, 0xf5, 0x21, 0x00


	//----- nvinfo : EIATTR_KPARAM_INFO
	.align		4
.L_2541:
        /*0118*/ 	.byte	0x04, 0x17
        /*011a*/ 	.short	(.L_2543 - .L_2542)
.L_2542:
        /*011c*/ 	.word	0x00000000
        /*0120*/ 	.short	0x0002
        /*0122*/ 	.short	0x0010
        /*0124*/ 	.byte	0x00, 0xf5, 0x21, 0x00


	//----- nvinfo : EIATTR_KPARAM_INFO
	.align		4
.L_2543:
        /*0128*/ 	.byte	0x04, 0x17
        /*012a*/ 	.short	(.L_2545 - .L_2544)
.L_2544:
        /*012c*/ 	.word	0x00000000
        /*0130*/ 	.short	0x0001
        /*0132*/ 	.short	0x0008
        /*0134*/ 	.byte	0x00, 0xf5, 0x21, 0x00


	//----- nvinfo : EIATTR_KPARAM_INFO
	.align		4
.L_2545:
        /*0138*/ 	.byte	0x04, 0x17
        /*013a*/ 	.short	(.L_2547 - .L_2546)
.L_2546:
        /*013c*/ 	.word	0x00000000
        /*0140*/ 	.short	0x0000
        /*0142*/ 	.short	0x0000
        /*0144*/ 	.byte	0x00, 0xf5, 0x21, 0x00


	//----- nvinfo : EIATTR_SPARSE_MMA_MASK
	.align		4
.L_2547:
        /*0148*/ 	.byte	0x03, 0x50
        /*014a*/ 	.short	0x0000


	//----- nvinfo : EIATTR_MAXREG_COUNT
	.align		4
        /*014c*/ 	.byte	0x03, 0x1b
        /*014e*/ 	.short	0x00ff


	//----- nvinfo : EIATTR_MERCURY_ISA_VERSION
	.align		4
        /*0150*/ 	.byte	0x03, 0x5f
        /*0152*/ 	.short	0x0101


	//----- nvinfo : EIATTR_UNUSED_LOAD_BYTE_OFFSET
	.align		4
        /*0154*/ 	.byte	0x04, 0x44
        /*0156*/ 	.short	(.L_2549 - .L_2548)


	//   ....[0]....
.L_2548:
        /*0158*/ 	.word	0x00000490
        /*015c*/ 	.word	0x0000ff0f


	//   ....[1]....
        /*0160*/ 	.word	0x00000550
        /*0164*/ 	.word	0x0000ff0f


	//----- nvinfo : EIATTR_VRC_CTA_INIT_COUNT
	.align		4
.L_2549:
        /*0168*/ 	.byte	0x02, 0x4a
	.zero		1
	.zero		1


	//----- nvinfo : EIATTR_EXIT_INSTR_OFFSETS
	.align		4
        /*016c*/ 	.byte	0x04, 0x1c
        /*016e*/ 	.short	(.L_2551 - .L_2550)


	//   ....[0]....
.L_2550:
        /*0170*/ 	.word	0x00000790


	//----- nvinfo : EIATTR_CBANK_PARAM_SIZE
	.align		4
.L_2551:
        /*0174*/ 	.byte	0x03, 0x19
        /*0176*/ 	.short	0x00a0


	//----- nvinfo : EIATTR_PARAM_CBANK
	.align		4
        /*0178*/ 	.byte	0x04, 0x0a
        /*017a*/ 	.short	(.L_2553 - .L_2552)
	.align		4
.L_2552:
        /*017c*/ 	.word	index@(.nv.constant0._Z9kernel_60PfS_S_S_S_S_S_S_S_S_S_S_S_S_S_S_S_S_S_S_)
        /*0180*/ 	.short	0x0380
        /*0182*/ 	.short	0x00a0


	//----- nvinfo : EIATTR_SW_WAR
	.align		4
.L_2553:
        /*0184*/ 	.byte	0x04, 0x36
        /*0186*/ 	.short	(.L_2555 - .L_2554)
.L_2554:
        /*0188*/ 	.word	0x00000008
.L_2555:


//--------------------- .nv.info._Z9kernel_59PfS_S_S_S_S_S_S_S_S_S_S_S_S_S_S_S_S_S_S_ --------------------------
	.section	.nv.info._Z9kernel_59PfS_S_S_S_S_S_S_S_S_S_S_S_S_S_S_S_S_S_S_,"",@"SHT_CUDA_INFO"
	.sectionflags	@""
	.align	4


	//----- nvinfo : EIATTR_CUDA_API_VERSION
	.align		4
        /*0000*/ 	.byte	0x04, 0x37
        /*0002*/ 	.short	(.L_2557 - .L_2556)
.L_2556:
        /*0004*/ 	.word	0x00000082


	//----- nvinfo : EIATTR_KPARAM_INFO
	.align		4
.L_2557:
        /*0008*/ 	.byte	0x04, 0x17
        /*000a*/ 	.short	(.L_2559 - .L_2558)
.L_2558:
        /*000c*/ 	.word	0x00000000
        /*0010*/ 	.short	0x0013
        /*0012*/ 	.short	0x0098
        /*0014*/ 	.byte	0x00, 0xf5, 0x21, 0x00


	//----- nvinfo : EIATTR_KPARAM_INFO
	.align		4
.L_2559:
        /*0018*/ 	.byte	0x04, 0x17
        /*001a*/ 	.short	(.L_2561 - .L_2560)
.L_2560:
        /*001c*/ 	.word	0x00000000
        /*0020*/ 	.short	0x0012
        /*0022*/ 	.short	0x0090
        /*0024*/ 	.byte	0x00, 0xf5, 0x21, 0x00


	//----- nvinfo : EIATTR_KPARAM_INFO
	.align		4
.L_2561:
        /*0028*/ 	.byte	0x04, 0x17
        /*002a*/ 	.short	(.L_2563 - .L_2562)
.L_2562:
        /*002c*/ 	.word	0x00000000
        /*0030*/ 	.short	0x0011
        /*0032*/ 	.short	0x0088
        /*0034*/ 	.byte	0x00, 0xf5, 0x21, 0x00


	//----- nvinfo : EIATTR_KPARAM_INFO
	.align		4
.L_2563:
        /*0038*/ 	.byte	0x04, 0x17
        /*003a*/ 	.short	(.L_2565 - .L_2564)
.L_2564:
        /*003c*/ 	.word	0x00000000
        /*0040*/ 	.short	0x0010
        /*0042*/ 	.short	0x0080
        /*0044*/ 	.byte	0x00, 0xf5, 0x21, 0x00


	//----- nvinfo : EIATTR_KPARAM_INFO
	.align		4
.L_2565:
        /*0048*/ 	.byte	0x04, 0x17
        /*004a*/ 	.short	(.L_2567 - .L_2566)
.L_2566:
        /*004c*/ 	.word	0x00000000
        /*0050*/ 	.short	0x000f
        /*0052*/ 	.short	0x0078
        /*0054*/ 	.byte	0x00, 0xf5, 0x21, 0x00


	//----- nvinfo : EIATTR_KPARAM_INFO
	.align		4
.L_2567:
        /*0058*/ 	.byte	0x04, 0x17
        /*005a*/ 	.short	(.L_2569 - .L_2568)
.L_2568:
        /*005c*/ 	.word	0x00000000
        /*0060*/ 	.short	0x000e
        /*0062*/ 	.short	0x0070
        /*0064*/ 	.byte	0x00, 0xf5, 0x21, 0x00


	//----- nvinfo : EIATTR_KPARAM_INFO
	.align		4
.L_2569:
        /*0068*/ 	.byte	0x04, 0x17
        /*006a*/ 	.short	(.L_2571 - .L_2570)
.L_2570:
        /*006c*/ 	.word	0x00000000
        /*0070*/ 	.short	0x000d
        /*0072*/ 	.short	0x0068
        /*0074*/ 	.byte	0x00, 0xf5, 0x21, 0x00


	//----- nvinfo : EIATTR_KPARAM_INFO
	.align		4
.L_2571:
        /*0078*/ 	.byte	0x04, 0x17
        /*007a*/ 	.short	(.L_2573 - .L_2572)
.L_2572:
        /*007c*/ 	.word	0x00000000
        /*0080*/ 	.short	0x000c
        /*0082*/ 	.short	0x0060
        /*0084*/ 	.byte	0x00, 0xf5, 0x21, 0x00


	//----- nvinfo : EIATTR_KPARAM_INFO
	.align		4
.L_2573:
        /*0088*/ 	.byte	0x04, 0x17
        /*008a*/ 	.short	(.L_2575 - .L_2574)
.L_2574:
        /*008c*/ 	.word	0x00000000
        /*0090*/ 	.short	0x000b
        /*0092*/ 	.short	0x0058
        /*0094*/ 	.byte	0x00, 0xf5, 0x21, 0x00


	//----- nvinfo : EIATTR_KPARAM_INFO
	.align		4
.L_2575:
        /*0098*/ 	.byte	0x04, 0x17
        /*009a*/ 	.short	(.L_2577 - .L_2576)
.L_2576:
        /*009c*/ 	.word	0x00000000
        /*00a0*/ 	.short	0x000a
        /*00a2*/ 	.short	0x0050
        /*00a4*/ 	.byte	0x00, 0xf5, 0x21, 0x00


	//----- nvinfo : EIATTR_KPARAM_INFO
	.align		4
.L_2577:
        /*00a8*/ 	.byte	0x04, 0x17
        /*00aa*/ 	.short	(.L_2579 - .L_2578)
.L_2578:
        /*00ac*/ 	.word	0x00000000
        /*00b0*/ 	.short	0x0009
        /*00b2*/ 	.short	0x0048
        /*00b4*/ 	.byte	0x00, 0xf5, 0x21, 0x00


	//----- nvinfo : EIATTR_KPARAM_INFO
	.align		4
.L_2579:
        /*00b8*/ 	.byte	0x04, 0x17
        /*00ba*/ 	.short	(.L_2581 - .L_2580)
.L_2580:
        /*00bc*/ 	.word	0x00000000
        /*00c0*/ 	.short	0x0008
        /*00c2*/ 	.short	0x0040
        /*00c4*/ 	.byte	0x00, 0xf5, 0x21, 0x00


	//----- nvinfo : EIATTR_KPARAM_INFO
	.align		4
.L_2581:
        /*00c8*/ 	.byte	0x04, 0x17
        /*00ca*/ 	.short	(.L_2583 - .L_2582)
.L_2582:
        /*00cc*/ 	.word	0x00000000
        /*00d0*/ 	.short	0x0007
        /*00d2*/ 	.short	0x0038
        /*00d4*/ 	.byte	0x00, 0xf5, 0x21, 0x00


	//----- nvinfo : EIATTR_KPARAM_INFO
	.align		4
.L_2583:
        /*00d8*/ 	.byte	0x04, 0x17
        /*00da*/ 	.short	(.L_2585 - .L_2584)
.L_2584:
        /*00dc*/ 	.word	0x00000000
        /*00e0*/ 	.short	0x0006
        /*00e2*/ 	.short	0x0030
        /*00e4*/ 	.byte	0x00, 0xf5, 0x21, 0x00


	//----- nvinfo : EIATTR_KPARAM_INFO
	.align		4
.L_2585:
        /*00e8*/ 	.byte	0x04, 0x17
        /*00ea*/ 	.short	(.L_2587 - .L_2586)
.L_2586:
        /*00ec*/ 	.word	0x00000000
        /*00f0*/ 	.short	0x0005
        /*00f2*/ 	.short	0x0028
        /*00f4*/ 	.byte	0x00, 0xf5, 0x21, 0x00


	//----- nvinfo : EIATTR_KPARAM_INFO
	.align		4
.L_2587:
        /*00f8*/ 	.byte	0x04, 0x17
        /*00fa*/ 	.short	(.L_2589 - .L_2588)
.L_2588:
        /*00fc*/ 	.word	0x00000000
        /*0100*/ 	.short	0x0004
        /*0102*/ 	.short	0x0020
        /*0104*/ 	.byte	0x00, 0xf5, 0x21, 0x00


	//----- nvinfo : EIATTR_KPARAM_INFO
	.align		4
.L_2589:
        /*0108*/ 	.byte	0x04, 0x17
        /*010a*/ 	.short	(.L_2591 - .L_2590)
.L_2590:
        /*010c*/ 	.word	0x00000000
        /*0110*/ 	.short	0x0003
        /*0112*/ 	.short	0x0018
        /*0114*/ 	.byte	0x00, 0xf5, 0x21, 0x00


	//----- nvinfo : EIATTR_KPARAM_INFO
	.align		4
.L_2591:
        /*0118*/ 	.byte	0x04, 0x17
        /*011a*/ 	.short	(.L_2593 - .L_2592)
.L_2592:
        /*011c*/ 	.word	0x00000000
        /*0120*/ 	.short	0x0002
        /*0122*/ 	.short	0x0010
        /*0124*/ 	.byte	0x00, 0xf5, 0x21, 0x00


	//----- nvinfo : EIATTR_KPARAM_INFO
	.align		4
.L_2593:
        /*0128*/ 	.byte	0x04, 0x17
        /*012a*/ 	.short	(.L_2595 - .L_2594)
.L_2594:
        /*012c*/ 	.word	0x00000000
        /*0130*/ 	.short	0x0001
        /*0132*/ 	.short	0x0008
        /*0134*/ 	.byte	0x00, 0xf5, 0x21, 0x00


	//----- nvinfo : EIATTR_KPARAM_INFO
	.align		4
.L_2595:
        /*0138*/ 	.byte	0x04, 0x17
        /*013a*/ 	.short	(.L_2597 - .L_2596)
.L_2596:
        /*013c*/ 	.word	0x00000000
        /*0140*/ 	.short	0x0000
        /*0142*/ 	.short	0x0000
        /*0144*/ 	.byte	0x00, 0xf5, 0x21, 0x00


	//----- nvinfo : EIATTR_SPARSE_MMA_MASK
	.align		4
.L_2597:
        /*0148*/ 	.byte	0x03, 0x50
        /*014a*/ 	.short	0x0000


	//----- nvinfo : EIATTR_MAXREG_COUNT
	.align		4
        /*014c*/ 	.byte	0x03, 0x1b
        /*014e*/ 	.short	0x00ff


	//----- nvinfo : EIATTR_MERCURY_ISA_VERSION
	.align		4
        /*0150*/ 	.byte	0x03, 0x5f
        /*0152*/ 	.short	0x0101


	//----- nvinfo : EIATTR_UNUSED_LOAD_BYTE_OFFSET
	.align		4
        /*0154*/ 	.byte	0x04, 0x44
        /*0156*/ 	.short	(.L_2599 - .L_2598)


	//   ....[0]....
.L_2598:
        /*0158*/ 	.word	0x000004c0
        /*015c*/ 	.word	0x0000fff0


	//----- nvinfo : EIATTR_VRC_CTA_INIT_COUNT
	.align		4
.L_2599:
        /*0160*/ 	.byte	0x02, 0x4a
	.zero		1
	.zero		1


	//----- nvinfo : EIATTR_EXIT_INSTR_OFFSETS
	.align		4
        /*0164*/ 	.byte	0x04, 0x1c
        /*0166*/ 	.short	(.L_2601 - .L_2600)


	//   ....[0]....
.L_2600:
        /*0168*/ 	.word	0x000007a0


	//----- nvinfo : EIATTR_CBANK_PARAM_SIZE
	.align		4
.L_2601:
        /*016c*/ 	.byte	0x03, 0x19
        /*016e*/ 	.short	0x00a0


	//----- nvinfo : EIATTR_PARAM_CBANK
	.align		4
        /*0170*/ 	.byte	0x04, 0x0a
        /*0172*/ 	.short	(.L_2603 - .L_2602)
	.align		4
.L_2602:
        /*0174*/ 	.word	index@(.nv.constant0._Z9kernel_59PfS_S_S_S_S_S_S_S_S_S_S_S_S_S_S_S_S_S_S_)
        /*0178*/ 	.short	0x0380
        /*017a*/ 	.short	0x00a0


	//----- nvinfo : EIATTR_SW_WAR
	.align		4
.L_2603:
        /*017c*/ 	.byte	0x04, 0x36
        /*017e*/ 	.short	(.L_2605 - .L_2604)
.L_2604:
        /*0180*/ 	.word	0x00000008
.L_2605:


//--------------------- .nv.info._Z9kernel_58PfS_S_S_S_S_S_S_S_S_S_S_S_S_S_S_S_S_S_S_ --------------------------
	.section	.nv.info._Z9kernel_58PfS_S_S_S_S_S_S_S_S_S_S_S_S_S_S_S_S_S_S_,"",@"SHT_CUDA_INFO"
	.sectionflags	@""
	.align	4


	//----- nvinfo : EIATTR_CUDA_API_VERSION
	.align		4
        /*0000*/ 	.byte	0x04, 0x37
        /*0002*/ 	.short	(.L_2607 - .L_2606)
.L_2606:
        /*0004*/ 	.word	0x00000082


	//----- nvinfo : EIATTR_KPARAM_INFO
	.align		4
.L_2607:
        /*0008*/ 	.byte	0x04, 0x17
        /*000a*/ 	.short	(.L_2609 - .L_2608)
.L_2608:
        /*000c*/ 	.word	0x00000000
        /*0010*/ 	.short	0x0013
        /*0012*/ 	.short	0x0098
        /*0014*/ 	.byte	0x00, 0xf5, 0x21, 0x00


	//----- nvinfo : EIATTR_KPARAM_INFO
	.align		4
.L_2609:
        /*0018*/ 	.byte	0x04, 0x17
        /*001a*/ 	.short	(.L_2611 - .L_2610)
.L_2610:
        /*001c*/ 	.word	0x00000000
        /*0020*/ 	.short	0x0012
        /*0022*/ 	.short	0x0090
        /*0024*/ 	.byte	0x00, 0xf5, 0x21, 0x00


	//----- nvinfo : EIATTR_KPARAM_INFO
	.align		4
.L_2611:
        /*0028*/ 	.byte	0x04, 0x17
        /*002a*/ 	.short	(.L_2613 - .L_2612)
.L_2612:
        /*002c*/ 	.word	0x00000000
        /*0030*/ 	.short	0x0011
        /*0032*/ 	.short	0x0088
        /*0034*/ 	.byte	0x00, 0xf5, 0x21, 0x00


	//----- nvinfo : EIATTR_KPARAM_INFO
	.align		4
.L_2613:
        /*0038*/ 	.byte	0x04, 0x17
        /*003a*/ 	.short	(.L_2615 - .L_2614)
.L_2614:
        /*003c*/ 	.word	0x00000000
        /*0040*/ 	.short	0x0010
        /*0042*/ 	.short	0x0080
        /*0044*/ 	.byte	0x00, 0xf5, 0x21, 0x00


	//----- nvinfo : EIATTR_KPARAM_INFO
	.align		4
.L_2615:
        /*0048*/ 	.byte	0x04, 0x17
        /*004a*/ 	.short	(.L_2617 - .L_2616)
.L_2616:
        /*004c*/ 	.word	0x00000000
        /*0050*/ 	.short	0x000f
        /*0052*/ 	.short	0x0078
        /*0054*/ 	.byte	0x00, 0xf5, 0x21, 0x00


	//----- nvinfo : EIATTR_KPARAM_INFO
	.align		4
.L_2617:
        /*0058*/ 	.byte	0x04, 0x17
        /*005a*/ 	.short	(.L_2619 - .L_2618)
.L_2618:
        /*005c*/ 	.word	0x00000000
        /*0060*/ 	.short	0x000e
        /*0062*/ 	.short	0x0070
        /*0064*/ 	.byte	0x00, 0xf5, 0x21, 0x00


	//----- nvinfo : EIATTR_KPARAM_INFO
	.align		4
.L_2619:
        /*0068*/ 	.byte	0x04, 0x17
        /*006a*/ 	.short	(.L_2621 - .L_2620)
.L_2620:
        /*006c*/ 	.word	0x00000000
        /*0070*/ 	.short	0x000d
        /*0072*/ 	.short	0x0068
        /*0074*/ 	.byte	0x00, 0xf5, 0x21, 0x00


	//----- nvinfo : EIATTR_KPARAM_INFO
	.align		4
.L_2621:
        /*0078*/ 	.byte	0x04, 0x17
        /*007a*/ 	.short	(.L_2623 - .L_2622)
.L_2622:
        /*007c*/ 	.word	0x00000000
        /*0080*/ 	.short	0x000c
        /*0082*/ 	.short	0x0060
        /*0084*/ 	.byte	0x00, 0xf5, 0x21, 0x00


	//----- nvinfo : EIATTR_KPARAM_INFO
	.align		4
.L_2623:
        /*0088*/ 	.byte	0x04, 0x17
        /*008a*/ 	.short	(.L_2625 - .L_2624)
.L_2624:
        /*008c*/ 	.word	0x00000000
        /*0090*/ 	.short	0x000b
        /*0092*/ 	.short	0x0058
        /*0094*/ 	.byte	0x00, 0xf5, 0x21, 0x00


	//----- nvinfo : EIATTR_KPARAM_INFO
	.align		4
.L_2625:
        /*0098*/ 	.byte	0x04, 0x17
        /*009a*/ 	.short	(.L_2627 - .L_2626)
.L_2626:
        /*009c*/ 	.word	0x00000000
        /*00a0*/ 	.short	0x000a
        /*00a2*/ 	.short	0x0050
        /*00a4*/ 	.byte	0x00, 0xf5, 0x21, 0x00


	//----- nvinfo : EIATTR_KPARAM_INFO
	.align		4
.L_2627:
        /*00a8*/ 	.byte	0x04, 0x17
        /*00aa*/ 	.short	(.L_2629 - .L_2628)
.L_2628:
        /*00ac*/ 	.word	0x00000000
        /*00b0*/ 	.short	0x0009
        /*00b2*/ 	.short	0x0048
        /*00b4*/ 	.byte	0x00, 0xf5, 0x21, 0x00


	//----- nvinfo : EIATTR_KPARAM_INFO
	.align		4
.L_2629:
        /*00b8*/ 	.byte	0x04, 0x17
        /*00ba*/ 	.short	(.L_2631 - .L_2630)
.L_2630:
        /*00bc*/ 	.word	0x00000000
        /*00c0*/ 	.short	0x0008
        /*00c2*/ 	.short	0x0040
        /*00c4*/ 	.byte	0x00, 0xf5, 0x21, 0x00


	//----- nvinfo : EIATTR_KPARAM_INFO
	.align		4
.L_2631:
        /*00c8*/ 	.byte	0x04, 0x17
        /*00ca*/ 	.short	(.L_2633 - .L_2632)
.L_2632:
        /*00cc*/ 	.word	0x00000000
        /*00d0*/ 	.short	0x0007
        /*00d2*/ 	.short	0x0038
        /*00d4*/ 	.byte	0x00, 0xf5, 0x21, 0x00


	//----- nvinfo : EIATTR_KPARAM_INFO
	.align		4
.L_2633:
        /*00d8*/ 	.byte	0x04, 0x17
        /*00da*/ 	.short	(.L_2635 - .L_2634)
.L_2634:
        /*00dc*/ 	.word	0x00000000
        /*00e0*/ 	.short	0x0006
        /*00e2*/ 	.short	0x0030
        /*00e4*/ 	.byte	0x00, 0xf5, 0x21, 0x00


	//----- nvinfo : EIATTR_KPARAM_INFO
	.align		4
.L_2635:
        /*00e8*/ 	.byte	0x04, 0x17
        /*00ea*/ 	.short	(.L_2637 - .L_2636)
.L_2636:
        /*00ec*/ 	.word	0x00000000
        /*00f0*/ 	.short	0x0005
        /*00f2*/ 	.short	0x0028
        /*00f4*/ 	.byte	0x00, 0xf5, 0x21, 0x00


	//----- nvinfo : EIATTR_KPARAM_INFO
	.align		4
.L_2637:
        /*00f8*/ 	.byte	0x04, 0x17
        /*00fa*/ 	.short	(.L_2639 - .L_2638)
.L_2638:
        /*00fc*/ 	.word	0x00000000
        /*0100*/ 	.short	0x0004
        /*0102*/ 	.short	0x0020
        /*0104*/ 	.byte	0x00, 0xf5, 0x21, 0x00


	//----- nvinfo : EIATTR_KPARAM_INFO
	.align		4
.L_2639:
        /*0108*/ 	.byte	0x04, 0x17
        /*010a*/ 	.short	(.L_2641 - .L_2640)
.L_2640:
        /*010c*/ 	.word	0x00000000
        /*0110*/ 	.short	0x0003
        /*0112*/ 	.short	0x0018
        /*0114*/ 	.byte	0x00, 0xf5, 0x21, 0x00


	//----- nvinfo : EIATTR_KPARAM_INFO
	.align		4
.L_2641:
        /*0118*/ 	.byte	0x04, 0x17
        /*011a*/ 	.short	(.L_2643 - .L_2642)
.L_2642:
        /*011c*/ 	.word	0x00000000
        /*0120*/ 	.short	0x0002
        /*0122*/ 	.short	0x0010
        /*0124*/ 	.byte	0x00, 0xf5, 0x21, 0x00


	//----- nvinfo : EIATTR_KPARAM_INFO
	.align		4
.L_2643:
        /*0128*/ 	.byte	0x04, 0x17
        /*012a*/ 	.short	(.L_2645 - .L_2644)
.L_2644:
        /*012c*/ 	.word	0x00000000
        /*0130*/ 	.short	0x0001
        /*0132*/ 	.short	0x0008
        /*0134*/ 	.byte	0x00, 0xf5, 0x21, 0x00


	//----- nvinfo : EIATTR_KPARAM_INFO
	.align		4
.L_2645:
        /*0138*/ 	.byte	0x04, 0x17
        /*013a*/ 	.short	(.L_2647 - .L_2646)
.L_2646:
        /*013c*/ 	.word	0x00000000
        /*0140*/ 	.short	0x0000
        /*0142*/ 	.short	0x0000
        /*0144*/ 	.byte	0x00, 0xf5, 0x21, 0x00


	//----- nvinfo : EIATTR_SPARSE_MMA_MASK
	.align		4
.L_2647:
        /*0148*/ 	.byte	0x03, 0x50
        /*014a*/ 	.short	0x0000


	//----- nvinfo : EIATTR_MAXREG_COUNT
	.align		4
        /*014c*/ 	.byte	0x03, 0x1b
        /*014e*/ 	.short	0x00ff


	//----- nvinfo : EIATTR_MERCURY_ISA_VERSION
	.align		4
        /*0150*/ 	.byte	0x03, 0x5f
        /*0152*/ 	.short	0x0101


	//----- nvinfo : EIATTR_UNUSED_LOAD_BYTE_OFFSET
	.align		4
        /*0154*/ 	.byte	0x04, 0x44
        /*0156*/ 	.short	(.L_2649 - .L_2648)


	//   ....[0]....
.L_2648:
        /*0158*/ 	.word	0x000004a0
        /*015c*/ 	.word	0x0000fff0


	//----- nvinfo : EIATTR_VRC_CTA_INIT_COUNT
	.align		4
.L_2649:
        /*0160*/ 	.byte	0x02, 0x4a
	.zero		1
	.zero		1


	//----- nvinfo : EIATTR_EXIT_INSTR_OFFSETS
	.align		4
        /*0164*/ 	.byte	0x04, 0x1c
        /*0166*/ 	.short	(.L_2651 - .L_2650)


	//   ....[0]....
.L_2650:
        /*0168*/ 	.word	0x000007a0


	//----- nvinfo : EIATTR_CBANK_PARAM_SIZE
	.align		4
.L_2651:
        /*016c*/ 	.byte	0x03, 0x19
        /*016e*/ 	.short	0x00a0


	//----- nvinfo : EIATTR_PARAM_CBANK
	.align		4
        /*0170*/ 	.byte	0x04, 0x0a
        /*0172*/ 	.short	(.L_2653 - .L_2652)
	.align		4
.L_2652:
        /*0174*/ 	.word	index@(.nv.constant0._Z9kernel_58PfS_S_S_S_S_S_S_S_S_S_S_S_S_S_S_S_S_S_S_)
        /*0178*/ 	.short	0x0380
        /*017a*/ 	.short	0x00a0


	//----- nvinfo : EIATTR_SW_WAR
	.align		4
.L_2653:
        /*017c*/ 	.byte	0x04, 0x36
        /*017e*/ 	.short	(.L_2655 - .L_2654)
.L_2654:
        /*0180*/ 	.word	0x00000008
.L_2655:


//--------------------- .nv.info._Z9kernel_57PfS_S_S_S_S_S_S_S_S_S_S_S_S_S_S_S_S_S_S_ --------------------------
	.section	.nv.info._Z9kernel_57PfS_S_S_S_S_S_S_S_S_S_S_S_S_S_S_S_S_S_S_,"",@"SHT_CUDA_INFO"
	.sectionflags	@""
	.align	4


	//----- nvinfo : EIATTR_CUDA_API_VERSION
	.align		4
        /*0000*/ 	.byte	0x04, 0x37
        /*0002*/ 	.short	(.L_2657 - .L_2656)
.L_2656:
        /*0004*/ 	.word	0x00000082


	//----- nvinfo : EIATTR_KPARAM_INFO
	.align		4
.L_2657:
        /*0008*/ 	.byte	0x04, 0x17
        /*000a*/ 	.short	(.L_2659 - .L_2658)
.L_2658:
        /*000c*/ 	.word	0x00000000
        /*0010*/ 	.short	0x0013
        /*0012*/ 	.short	0x0098
        /*0014*/ 	.byte	0x00, 0xf5, 0x21, 0x00


	//----- nvinfo : EIATTR_KPARAM_INFO
	.align		4
.L_2659:
        /*0018*/ 	.byte	0x04, 0x17
        /*001a*/ 	.short	(.L_2661 - .L_2660)
.L_2660:
        /*001c*/ 	.word	0x00000000
        /*0020*/ 	.short	0x0012
        /*0022*/ 	.short	0x0090
        /*0024*/ 	.byte	0x00, 0xf5, 0x21, 0x00


	//----- nvinfo : EIATTR_KPARAM_INFO
	.align		4
.L_2661:
        /*0028*/ 	.byte	0x04, 0x17
        /*002a*/ 	.short	(.L_2663 - .L_2662)
.L_2662:
        /*002c*/ 	.word	0x00000000
        /*0030*/ 	.short	0x0011
        /*0032*/ 	.short	0x0088
        /*0034*/ 	.byte	0x00, 0xf5, 0x21, 0x00


	//----- nvinfo : EIATTR_KPARAM_INFO
	.align		4
.L_2663:
        /*0038*/ 	.byte	0x04, 0x17
        /*003a*/ 	.short	(.L_2665 - .L_2664)
.L_2664:
        /*003c*/ 	.word	0x00000000
        /*0040*/ 	.short	0x0010
        /*0042*/ 	.short	0x0080
        /*0044*/ 	.byte	0x00, 0xf5, 0x21, 0x00


	//----- nvinfo : EIATTR_KPARAM_INFO
	.align		4
.L_2665:
        /*0048*/ 	.byte	0x04, 0x17
        /*004a*/ 	.short	(.L_2667 - .L_2666)
.L_2666:
        /*004c*/ 	.word	0x00000000
        /*0050*/ 	.short	0x000f
        /*0052*/ 	.short	0x0078
        /*0054*/ 	.byte	0x00, 0xf5, 0x21, 0x00


	//----- nvinfo : EIATTR_KPARAM_INFO
	.align		4
.L_2667:
        /*0058*/ 	.byte	0x04, 0x17
        /*005a*/ 	.short	(.L_2669 - .L_2668)
.L_2668:
        /*005c*/ 	.word	0x00000000
        /*0060*/ 	.short	0x000e
        /*0062*/ 	.short	0x0070
        /*0064*/ 	.byte	0x00, 0xf5, 0x21, 0x00


	//----- nvinfo : EIATTR_KPARAM_INFO
	.align		4
.L_2669:
        /*0068*/ 	.byte	0x04, 0x17
        /*006a*/ 	.short	(.L_2671 - .L_2670)
.L_2670:
        /*006c*/ 	.word	0x00000000
        /*0070*/ 	.short	0x000d
        /*0072*/ 	.short	0x0068
        /*0074*/ 	.byte	0x00, 0xf5, 0x21, 0x00


	//----- nvinfo : EIATTR_KPARAM_INFO
	.align		4
.L_2671:
        /*0078*/ 	.byte	0x04, 0x17
        /*007a*/ 	.short	(.L_2673 - .L_2672)
.L_2672:
        /*007c*/ 	.word	0x00000000
        /*0080*/ 	.short	0x000c
        /*0082*/ 	.short	0x0060
        /*0084*/ 	.byte	0x00, 0xf5, 0x21, 0x00


	//----- nvinfo : EIATTR_KPARAM_INFO
	.align		4
.L_2673:
        /*0088*/ 	.byte	0x04, 0x17
        /*008a*/ 	.short	(.L_2675 - .L_2674)
.L_2674:
        /*008c*/ 	.word	0x00000000
        /*0090*/ 	.short	0x000b
        /*0092*/ 	.short	0x0058
        /*0094*/ 	.byte	0x00, 0xf5, 0x21, 0x00


	//----- nvinfo : EIATTR_KPARAM_INFO
	.align		4
.L_2675:
        /*0098*/ 	.byte	0x04, 0x17
        /*009a*/ 	.short	(.L_2677 - .L_2676)
.L_2676:
        /*009c*/ 	.word	0x00000000
        /*00a0*/ 	.short	0x000a
        /*00a2*/ 	.short	0x0050
        /*00a4*/ 	.byte	0x00, 0xf5, 0x21, 0x00


	//----- nvinfo : EIATTR_KPARAM_INFO
	.align		4
.L_2677:
        /*00a8*/ 	.byte	0x04, 0x17
        /*00aa*/ 	.short	(.L_2679 - .L_2678)
.L_2678:
        /*00ac*/ 	.word	0x00000000
        /*00b0*/ 	.short	0x0009
        /*00b2*/ 	.short	0x0048
        /*00b4*/ 	.byte	0x00, 0xf5, 0x21, 0x00


	//----- nvinfo : EIATTR_KPARAM_INFO
	.align		4
.L_2679:
        /*00b8*/ 	.byte	0x04, 0x17
        /*00ba*/ 	.short	(.L_2681 - .L_2680)
.L_2680:
        /*00bc*/ 	.word	0x00000000
        /*00c0*/ 	.short	0x0008
        /*00c2*/ 	.short	0x0040
        /*00c4*/ 	.byte	0x00, 0xf5, 0x21, 0x00


	//----- nvinfo : EIATTR_KPARAM_INFO
	.align		4
.L_2681:
        /*00c8*/ 	.byte	0x04, 0x17
        /*00ca*/ 	.short	(.L_2683 - .L_2682)
.L_2682:
        /*00cc*/ 	.word	0x00000000
        /*00d0*/ 	.short	0x0007
        /*00d2*/ 	.short	0x0038
        /*00d4*/ 	.byte	0x00, 0xf5, 0x21, 0x00


	//----- nvinfo : EIATTR_KPARAM_INFO
	.align		4
.L_2683:
        /*00d8*/ 	.byte	0x04, 0x17
        /*00da*/ 	.short	(.L_2685 - .L_2684)
.L_2684:
        /*00dc*/ 	.word	0x00000000
        /*00e0*/ 	.short	0x0006
        /*00e2*/ 	.short	0x0030
        /*00e4*/ 	.byte	0x00, 0xf5, 0x21, 0x00


	//----- nvinfo : EIATTR_KPARAM_INFO
	.align		4
.L_2685:
        /*00e8*/ 	.byte	0x04, 0x17
        /*00ea*/ 	.short	(.L_2687 - .L_2686)
.L_2686:
        /*00ec*/ 	.word	0x00000000
        /*00f0*/ 	.short	0x0005
        /*00f2*/ 	.short	0x0028
        /*00f4*/ 	.byte	0x00, 0xf5, 0x21, 0x00


	//----- nvinfo : EIATTR_KPARAM_INFO
	.align		4
.L_2687:
        /*00f8*/ 	.byte	0x04, 0x17
        /*00fa*/ 	.short	(.L_2689 - .L_2688)
.L_2688:
        /*00fc*/ 	.word	0x00000000
        /*0100*/ 	.short	0x0004
        /*0102*/ 	.short	0x0020
        /*0104*/ 	.byte	0x00, 0xf5, 0x21, 0x00


	//----- nvinfo : EIATTR_KPARAM_INFO
	.align		4
.L_2689:
        /*0108*/ 	.byte	0x04, 0x17
        /*010a*/ 	.short	(.L_2691 - .L_2690)
.L_2690:
        /*010c*/ 	.word	0x00000000
        /*0110*/ 	.short	0x0003
        /*0112*/ 	.short	0x0018
        /*0114*/ 	.byte	0x00, 0xf5, 0x21, 0x00


	//----- nvinfo : EIATTR_KPARAM_INFO
	.align		4
.L_2691:
        /*0118*/ 	.byte	0x04, 0x17
        /*011a*/ 	.short	(.L_2693 - .L_2692)
.L_2692:
        /*011c*/ 	.word	0x00000000
        /*0120*/ 	.short	0x0002
        /*0122*/ 	.short	0x0010
        /*0124*/ 	.byte	0x00, 0xf5, 0x21, 0x00


	//----- nvinfo : EIATTR_KPARAM_INFO
	.align		4
.L_2693:
        /*0128*/ 	.byte	0x04, 0x17
        /*012a*/ 	.short	(.L_2695 - .L_2694)
.L_2694:
        /*012c*/ 	.word	0x00000000
        /*0130*/ 	.short	0x0001
        /*0132*/ 	.short	0x0008
        /*0134*/ 	.byte	0x00, 0xf5, 0x21, 0x00


	//----- nvinfo : EIATTR_KPARAM_INFO
	.align		4
.L_2695:
        /*0138*/ 	.byte	0x04, 0x17
        /*013a*/ 	.short	(.L_2697 - .L_2696)
.L_2696:
        /*013c*/ 	.word	0x00000000
        /*0140*/ 	.short	0x0000
        /*0142*/ 	.short	0x0000
        /*0144*/ 	.byte	0x00, 0xf5, 0x21, 0x00


	//----- nvinfo : EIATTR_SPARSE_MMA_MASK
	.align		4
.L_2697:
        /*0148*/ 	.byte	0x03, 0x50
        /*014a*/ 	.short	0x0000


	//----- nvinfo : EIATTR_MAXREG_COUNT
	.align		4
        /*014c*/ 	.byte	0x03, 0x1b
        /*014e*/ 	.short	0x00ff


	//----- nvinfo : EIATTR_MERCURY_ISA_VERSION
	.align		4
        /*0150*/ 	.byte	0x03, 0x5f
        /*0152*/ 	.short	0x0101


	//----- nvinfo : EIATTR_UNUSED_LOAD_BYTE_OFFSET
	.align		4
        /*0154*/ 	.byte	0x04, 0x44
        /*0156*/ 	.short	(.L_2699 - .L_2698)


	//   ....[0]....
.L_2698:
        /*0158*/ 	.word	0x000004d0
        /*015c*/ 	.word	0x00000fff


	//----- nvinfo : EIATTR_VRC_CTA_INIT_COUNT
	.align		4
.L_2699:
        /*0160*/ 	.byte	0x02, 0x4a
	.zero		1
	.zero		1


	//----- nvinfo : EIATTR_EXIT_INSTR_OFFSETS
	.align		4
        /*0164*/ 	.byte	0x04, 0x1c
        /*0166*/ 	.short	(.L_2701 - .L_2700)


	//   ....[0]....
.L_2700:
        /*0168*/ 	.word	0x000007b0


	//----- nvinfo : EIATTR_CBANK_PARAM_SIZE
	.align		4
.L_2701:
        /*016c*/ 	.byte	0x03, 0x19
        /*016e*/ 	.short	0x00a0


	//----- nvinfo : EIATTR_PARAM_CBANK
	.align		4
        /*0170*/ 	.byte	0x04, 0x0a
        /*0172*/ 	.short	(.L_2703 - .L_2702)
	.align		4
.L_2702:
        /*0174*/ 	.word	index@(.nv.constant0._Z9kernel_57PfS_S_S_S_S_S_S_S_S_S_S_S_S_S_S_S_S_S_S_)
        /*0178*/ 	.short	0x0380
        /*017a*/ 	.short	0x00a0


	//----- nvinfo : EIATTR_SW_WAR
	.align		4
.L_2703:
        /*017c*/ 	.byte	0x04, 0x36
        /*017e*/ 	.short	(.L_2705 - .L_2704)
.L_2704:
        /*0180*/ 	.word	0x00000008
.L_2705:


//--------------------- .nv.info._Z9kernel_56PfS_S_S_S_S_S_S_S_S_S_S_S_S_S_S_S_S_S_S_ --------------------------
	.section	.nv.info._Z9kernel_56PfS_S_S_S_S_S_S_S_S_S_S_S_S_S_S_S_S_S_S_,"",@"SHT_CUDA_INFO"
	.sectionflags	@""
	.align	4


	//----- nvinfo : EIATTR_CUDA_API_VERSION
	.align		4
        /*0000*/ 	.byte	0x04, 0x37
        /*0002*/ 	.short	(.L_2707 - .L_2706)
.L_2706:
        /*0004*/ 	.word	0x00000082


	//----- nvinfo : EIATTR_KPARAM_INFO
	.align		4
.L_2707:
        /*0008*/ 	.byte	0x04, 0x17
        /*000a*/ 	.short	(.L_2709 - .L_2708)
.L_2708:
        /*000c*/ 	.word	0x00000000
        /*0010*/ 	.short	0x0013
        /*0012*/ 	.short	0x0098
        /*0014*/ 	.byte	0x00, 0xf5, 0x21, 0x00


	//----- nvinfo : EIATTR_KPARAM_INFO
	.align		4
.L_2709:
        /*0018*/ 	.byte	0x04, 0x17
        /*001a*/ 	.short	(.L_2711 - .L_2710)
.L_2710:
        /*001c*/ 	.word	0x00000000
        /*0020*/ 	.short	0x0012
        /*0022*/ 	.short	0x0090
        /*0024*/ 	.byte	0x00, 0xf5, 0x21, 0x00


	//----- nvinfo : EIATTR_KPARAM_INFO
	.align		4
.L_2711:
        /*0028*/ 	.byte	0x04, 0x17
        /*002a*/ 	.short	(.L_2713 - .L_2712)
.L_2712:
        /*002c*/ 	.word	0x00000000
        /*0030*/ 	.short	0x0011
        /*0032*/ 	.short	0x0088
        /*0034*/ 	.byte	0x00, 0xf5, 0x21, 0x00


	//----- nvinfo : EIATTR_KPARAM_INFO
	.align		4
.L_2713:
        /*0038*/ 	.byte	0x04, 0x17
        /*003a*/ 	.short	(.L_2715 - .L_2714)
.L_2714:
        /*003c*/ 	.word	0x00000000
        /*0040*/ 	.short	0x0010
        /*0042*/ 	.short	0x0080
        /*0044*/ 	.byte	0x00, 0xf5, 0x21, 0x00


	//----- nvinfo : EIATTR_KPARAM_INFO
	.align		4
.L_2715:
        /*0048*/ 	.byte	0x04, 0x17
        /*004a*/ 	.short	(.L_2717 - .L_2716)
.L_2716:
        /*004c*/ 	.word	0x00000000
        /*0050*/ 	.short	0x000f
        /*0052*/ 	.short	0x0078
        /*0054*/ 	.byte	0x00, 0xf5, 0x21, 0x00


	//----- nvinfo : EIATTR_KPARAM_INFO
	.align		4
.L_2717:
        /*0058*/ 	.byte	0x04, 0x17
        /*005a*/ 	.short	(.L_2719 - .L_2718)
.L_2718:
        /*005c*/ 	.word	0x00000000
        /*0060*/ 	.short	0x000e
        /*0062*/ 	.short	0x0070
        /*0064*/ 	.byte	0x00, 0xf5, 0x21, 0x00


	//----- nvinfo : EIATTR_KPARAM_INFO
	.align		4
.L_2719:
        /*0068*/ 	.byte	0x04, 0x17
        /*006a*/ 	.short	(.L_2721 - .L_2720)
.L_2720:
        /*006c*/ 	.word	0x00000000
        /*0070*/ 	.short	0x000d
        /*0072*/ 	.short	0x0068
        /*0074*/ 	.byte	0x00, 0xf5, 0x21, 0x00


	//----- nvinfo : EIATTR_KPARAM_INFO
	.align		4
.L_2721:
        /*0078*/ 	.byte	0x04, 0x17
        /*007a*/ 	.short	(.L_2723 - .L_2722)
.L_2722:
        /*007c*/ 	.word	0x00000000
        /*0080*/ 	.short	0x000c
        /*0082*/ 	.short	0x0060
        /*0084*/ 	.byte	0x00, 0xf5, 0x21, 0x00


	//----- nvinfo : EIATTR_KPARAM_INFO
	.align		4
.L_2723:
        /*0088*/ 	.byte	0x04, 0x17
        /*008a*/ 	.short	(.L_2725 - .L_2724)
.L_2724:
        /*008c*/ 	.word	0x00000000
        /*0090*/ 	.short	0x000b
        /*0092*/ 	.short	0x0058
        /*0094*/ 	.byte	0x00, 0xf5, 0x21, 0x00


	//----- nvinfo : EIATTR_KPARAM_INFO
	.align		4
.L_2725:
        /*0098*/ 	.byte	0x04, 0x17
        /*009a*/ 	.short	(.L_2727 - .L_2726)
.L_2726:
        /*009c*/ 	.word	0x00000000
        /*00a0*/ 	.short	0x000a
        /*00a2*/ 	.short	0x0050
        /*00a4*/ 	.byte	0x00, 0xf5, 0x21, 0x00


	//----- nvinfo : EIATTR_KPARAM_INFO
	.align		4
.L_2727:
        /*00a8*/ 	.byte	0x04, 0x17
        /*00aa*/ 	.short	(.L_2729 - .L_2728)
.L_2728:
        /*00ac*/ 	.word	0x00000000
        /*00b0*/ 	.short	0x0009
        /*00b2*/ 	.short	0x0048
        /*00b4*/ 	.byte	0x00, 0xf5, 0x21, 0x00


	//----- nvinfo : EIATTR_KPARAM_INFO
	.align		4
.L_2729:
        /*00b8*/ 	.byte	0x04, 0x17
        /*00ba*/ 	.short	(.L_2731 - .L_2730)
.L_2730:
        /*00bc*/ 	.word	0x00000000
        /*00c0*/ 	.short	0x0008
        /*00c2*/ 	.short	0x0040
        /*00c4*/ 	.byte	0x00, 0xf5, 0x21, 0x00


	//----- nvinfo : EIATTR_KPARAM_INFO
	.align		4
.L_2731:
        /*00c8*/ 	.byte	0x04, 0x17
        /*00ca*/ 	.short	(.L_2733 - .L_2732)
.L_2732:
        /*00cc*/ 	.word	0x00000000
        /*00d0*/ 	.short	0x0007
        /*00d2*/ 	.short	0x0038
        /*00d4*/ 	.byte	0x00, 0xf5, 0x21, 0x00


	//----- nvinfo : EIATTR_KPARAM_INFO
	.align		4
.L_2733:
        /*00d8*/ 	.byte	0x04, 0x17
        /*00da*/ 	.short	(.L_2735 - .L_2734)
.L_2734:
        /*00dc*/ 	.word	0x00000000
        /*00e0*/ 	.short	0x0006
        /*00e2*/ 	.short	0x0030
        /*00e4*/ 	.byte	0x00, 0xf5, 0x21, 0x00


	//----- nvinfo : EIATTR_KPARAM_INFO
	.align		4
.L_2735:
        /*00e8*/ 	.byte	0x04, 0x17
        /*00ea*/ 	.short	(.L_2737 - .L_2736)
.L_2736:
        /*00ec*/ 	.word	0x00000000
        /*00f0*/ 	.short	0x0005
        /*00f2*/ 	.short	0x0028
        /*00f4*/ 	.byte	0x00, 0xf5, 0x21, 0x00


	//----- nvinfo : EIATTR_KPARAM_INFO
	.align		4
.L_2737:
        /*00f8*/ 	.byte	0x04, 0x17
        /*00fa*/ 	.short	(.L_2739 - .L_2738)
.L_2738:
        /*00fc*/ 	.word	0x00000000
        /*0100*/ 	.short	0x0004
        /*0102*/ 	.short	0x0020
        /*0104*/ 	.byte	0x00, 0xf5, 0x21, 0x00


	//----- nvinfo : EIATTR_KPARAM_INFO
	.align		4
.L_2739:
        /*0108*/ 	.byte	0x04, 0x17
        /*010a*/ 	.short	(.L_2741 - .L_2740)
.L_2740:
        /*010c*/ 	.word	0x00000000
        /*0110*/ 	.short	0x0003
        /*0112*/ 	.short	0x0018
        /*0114*/ 	.byte	0x00, 0xf5, 0x21, 0x00


	//----- nvinfo : EIATTR_KPARAM_INFO
	.align		4
.L_2741:
        /*0118*/ 	.byte	0x04, 0x17
        /*011a*/ 	.short	(.L_2743 - .L_2742)
.L_2742:
        /*011c*/ 	.word	0x00000000
        /*0120*/ 	.short	0x0002
        /*0122*/ 	.short	0x0010
        /*0124*/ 	.byte	0x00, 0xf5, 0x21, 0x00


	//----- nvinfo : EIATTR_KPARAM_INFO
	.align		4
.L_2743:
        /*0128*/ 	.byte	0x04, 0x17
        /*012a*/ 	.short	(.L_2745 - .L_2744)
.L_2744:
        /*012c*/ 	.word	0x00000000
        /*0130*/ 	.short	0x0001
        /*0132*/ 	.short	0x0008
        /*0134*/ 	.byte	0x00, 0xf5, 0x21, 0x00


	//----- nvinfo : EIATTR_KPARAM_INFO
	.align		4
.L_2745:
        /*0138*/ 	.byte	0x04, 0x17
        /*013a*/ 	.short	(.L_2747 - .L_2746)
.L_2746:
        /*013c*/ 	.word	0x00000000
        /*0140*/ 	.short	0x0000
        /*0142*/ 	.short	0x0000
        /*0144*/ 	.byte	0x00, 0xf5, 0x21, 0x00


	//----- nvinfo : EIATTR_SPARSE_MMA_MASK
	.align		4
.L_2747:
        /*0148*/ 	.byte	0x03, 0x50
        /*014a*/ 	.short	0x0000


	//----- nvinfo : EIATTR_MAXREG_COUNT
	.align		4
        /*014c*/ 	.byte	0x03, 0x1b
        /*014e*/ 	.short	0x00ff


	//----- nvinfo : EIATTR_MERCURY_ISA_VERSION
	.align		4
        /*0150*/ 	.byte	0x03, 0x5f
        /*0152*/ 	.short	0x0101


	//----- nvinfo : EIATTR_VRC_CTA_INIT_COUNT
	.align		4
        /*0154*/ 	.byte	0x02, 0x4a
	.zero		1
	.zero		1


	//----- nvinfo : EIATTR_EXIT_INSTR_OFFSETS
	.align		4
        /*0158*/ 	.byte	0x04, 0x1c
        /*015a*/ 	.short	(.L_2749 - .L_2748)


	//   ....[0]....
.L_2748:
        /*015c*/ 	.word	0x000007b0


	//----- nvinfo : EIATTR_CBANK_PARAM_SIZE
	.align		4
.L_2749:
        /*0160*/ 	.byte	0x03, 0x19
        /*0162*/ 	.short	0x00a0


	//----- nvinfo : EIATTR_PARAM_CBANK
	.align		4
        /*0164*/ 	.byte	0x04, 0x0a
        /*0166*/ 	.short	(.L_2751 - .L_2750)
	.align		4
.L_2750:
        /*0168*/ 	.word	index@(.nv.constant0._Z9kernel_56PfS_S_S_S_S_S_S_S_S_S_S_S_S_S_S_S_S_S_S_)
        /*016c*/ 	.short	0x0380
        /*016e*/ 	.short	0x00a0


	//----- nvinfo : EIATTR_SW_WAR
	.align		4
.L_2751:
        /*0170*/ 	.byte	0x04, 0x36
        /*0172*/ 	.short	(.L_2753 - .L_2752)
.L_2752:
        /*0174*/ 	.word	0x00000008
.L_2753:


//--------------------- .nv.info._Z9kernel_55PfS_S_S_S_S_S_S_S_S_S_S_S_S_S_S_S_S_S_S_ --------------------------
	.section	.nv.info._Z9kernel_55PfS_S_S_S_S_S_S_S_S_S_S_S_S_S_S_S_S_S_S_,"",@"SHT_CUDA_INFO"
	.sectionflags	@""
	.align	4


	//----- nvinfo : EIATTR_CUDA_API_VERSION
	.align		4
        /*0000*/ 	.byte	0x04, 0x37
        /*0002*/ 	.short	(.L_2755 - .L_2754)
.L_2754:
        /*0004*/ 	.word	0x00000082


	//----- nvinfo : EIATTR_KPARAM_INFO
	.align		4
.L_2755:
        /*0008*/ 	.byte	0x04, 0x17
        /*000a*/ 	.short	(.L_2757 - .L_2756)
.L_2756:
        /*000c*/ 	.word	0x00000000
        /*0010*/ 	.short	0x0013
        /*0012*/ 	.short	0x0098
        /*0014*/ 	.byte	0x00, 0xf5, 0x21, 0x00


	//----- nvinfo : EIATTR_KPARAM_INFO
	.align		4
.L_2757:
        /*0018*/ 	.byte	0x04, 0x17
        /*001a*/ 	.short	(.L_2759 - .L_2758)
.L_2758:
        /*001c*/ 	.word	0x00000000
        /*0020*/ 	.short	0x0012
        /*0022*/ 	.short	0x0090
        /*0024*/ 	.byte	0x00, 0xf5, 0x21, 0x00


	//----- nvinfo : EIATTR_KPARAM_INFO
	.align		4
.L_2759:
        /*0028*/ 	.byte	0x04, 0x17
        /*002a*/ 	.short	(.L_2761 - .L_2760)
.L_2760:
        /*002c*/ 	.word	0x00000000
        /*0030*/ 	.short	0x0011
        /*0032*/ 	.short	0x0088
        /*0034*/ 	.byte	0x00, 0xf5, 0x21, 0x00


	//----- nvinfo : EIATTR_KPARAM_INFO
	.align		4
.L_2761:
        /*0038*/ 	.byte	0x04, 0x17
        /*003a*/ 	.short	(.L_2763 - .L_2762)
.L_2762:
        /*003c*/ 	.word	0x00000000
        /*0040*/ 	.short	0x0010
        /*0042*/ 	.short	0x0080
        /*0044*/ 	.byte	0x00, 0xf5, 0x21, 0x00


	//----- nvinfo : EIATTR_KPARAM_INFO
	.align		4
.L_2763:
        /*0048*/ 	.byte	0x04, 0x17
        /*004a*/ 	.short	(.L_2765 - .L_2764)
.L_2764:
        /*004c*/ 	.word	0x00000000
        /*0050*/ 	.short	0x000f
        /*0052*/ 	.short	0x0078
        /*0054*/ 	.byte	0x00, 0xf5, 0x21, 0x00


	//----- nvinfo : EIATTR_KPARAM_INFO
	.align		4
.L_2765:
        /*0058*/ 	.byte	0x04, 0x17
        /*005a*/ 	.short	(.L_2767 - .L_2766)
.L_2766:
        /*005c*/ 	.word	0x00000000
        /*0060*/ 	.short	0x000e
        /*0062*/ 	.short	0x0070
        /*0064*/ 	.byte	0x00, 0xf5, 0x21, 0x00


	//----- nvinfo : EIATTR_KPARAM_INFO
	.align		4
.L_2767:
        /*0068*/ 	.byte	0x04, 0x17
        /*006a*/ 	.short	(.L_2769 - .L_2768)
.L_2768:
        /*006c*/ 	.word	0x00000000
        /*0070*/ 	.short	0x000d
        /*0072*/ 	.short	0x0068
        /*0074*/ 	.byte	0x00, 0xf5, 0x21, 0x00


	//----- nvinfo : EIATTR_KPARAM_INFO
	.align		4
.L_2769:
        /*0078*/ 	.byte	0x04, 0x17
        /*007a*/ 	.short	(.L_2771 - .L_2770)
.L_2770:
        /*007c*/ 	.word	0x00000000
        /*0080*/ 	.short	0x000c
        /*0082*/ 	.short	0x0060
        /*0084*/ 	.byte	0x00, 0xf5, 0x21, 0x00


	//----- nvinfo : EIATTR_KPARAM_INFO
	.align		4
.L_2771:
        /*0088*/ 	.byte	0x04, 0x17
        /*008a*/ 	.short	(.L_2773 - .L_2772)
.L_2772:
        /*008c*/ 	.word	0x00000000
        /*0090*/ 	.short	0x000b
        /*0092*/ 	.short	0x0058
        /*0094*/ 	.byte	0x00, 0xf5, 0x21, 0x00


	//----- nvinfo : EIATTR_KPARAM_INFO
	.align		4
.L_2773:
        /*0098*/ 	.byte	0x04, 0x17
        /*009a*/ 	.short	(.L_2775 - .L_2774)
.L_2774:
        /*009c*/ 	.word	0x00000000
        /*00a0*/ 	.short	0x000a
        /*00a2*/ 	.short	0x0050
        /*00a4*/ 	.byte	0x00, 0xf5, 0x21, 0x00


	//----- nvinfo : EIATTR_KPARAM_INFO
	.align		4
.L_2775:
        /*00a8*/ 	.byte	0x04, 0x17
        /*00aa*/ 	.short	(.L_2777 - .L_2776)
.L_2776:
        /*00ac*/ 	.word	0x00000000
        /*00b0*/ 	.short	0x0009
        /*00b2*/ 	.short	0x0048
        /*00b4*/ 	.byte	0x00, 0xf5, 0x21, 0x00


	//----- nvinfo : EIATTR_KPARAM_INFO
	.align		4
.L_2777:
        /*00b8*/ 	.byte	0x04, 0x17
        /*00ba*/ 	.short	(.L_2779 - .L_2778)
.L_2778:
        /*00bc*/ 	.word	0x00000000
        /*00c0*/ 	.short	0x0008
        /*00c2*/ 	.short	0x0040
        /*00c4*/ 	.byte	0x00, 0xf5, 0x21, 0x00


	//----- nvinfo : EIATTR_KPARAM_INFO
	.align		4
.L_2779:
        /*00c8*/ 	.byte	0x04, 0x17
        /*00ca*/ 	.short	(.L_2781 - .L_2780)
.L_2780:
        /*00cc*/ 	.word	0x00000000
        /*00d0*/ 	.short	0x0007
        /*00d2*/ 	.short	0x0038
        /*00d4*/ 	.byte	0x00, 0xf5, 0x21, 0x00


	//----- nvinfo : EIATTR_KPARAM_INFO
	.align		4
.L_2781:
        /*00d8*/ 	.byte	0x04, 0x17
        /*00da*/ 	.short	(.L_2783 - .L_2782)
.L_2782:
        /*00dc*/ 	.word	0x00000000
        /*00e0*/ 	.short	0x0006
        /*00e2*/ 	.short	0x0030
        /*00e4*/ 	.byte	0x00, 0xf5, 0x21, 0x00


	//----- nvinfo : EIATTR_KPARAM_INFO
	.align		4
.L_2783:
        /*00e8*/ 	.byte	0x04, 0x17
        /*00ea*/ 	.short	(.L_2785 - .L_2784)
.L_2784:
        /*00ec*/ 	.word	0x00000000
        /*00f0*/ 	.short	0x0005
        /*00f2*/ 	.short	0x0028
        /*00f4*/ 	.byte	0x00, 0xf5, 0x21, 0x00


	//----- nvinfo : EIATTR_KPARAM_INFO
	.align		4
.L_2785:
        /*00f8*/ 	.byte	0x04, 0x17
        /*00fa*/ 	.short	(.L_2787 - .L_2786)
.L_2786:
        /*00fc*/ 	.word	0x00000000
        /*0100*/ 	.short	0x0004
        /*0102*/ 	.short	0x0020
        /*0104*/ 	.byte	0x00, 0xf5, 0x21, 0x00


	//----- nvinfo : EIATTR_KPARAM_INFO
	.align		4
.L_2787:
        /*0108*/ 	.byte	0x04, 0x17
        /*010a*/ 	.short	(.L_2789 - .L_2788)
.L_2788:
        /*010c*/ 	.word	0x00000000
        /*0110*/ 	.short	0x0003
        /*0112*/ 	.short	0x0018
        /*0114*/ 	.byte	0x00, 0xf5, 0x21, 0x00


	//----- nvinfo : EIATTR_KPARAM_INFO
	.align		4
.L_2789:
        /*0118*/ 	.byte	0x04, 0x17
        /*011a*/ 	.short	(.L_2791 - .L_2790)
.L_2790:
        /*011c*/ 	.word	0x00000000
        /*0120*/ 	.short	0x0002
        /*0122*/ 	.short	0x0010
        /*0124*/ 	.byte	0x00, 0xf5, 0x21, 0x00


	//----- nvinfo : EIATTR_KPARAM_INFO
	.align		4
.L_2791:
        /*0128*/ 	.byte	0x04, 0x17
        /*012a*/ 	.short	(.L_2793 - .L_2792)
.L_2792:
        /*012c*/ 	.word	0x00000000
        /*0130*/ 	.short	0x0001
        /*0132*/ 	.short	0x0008
        /*0134*/ 	.byte	0x00, 0xf5, 0x21, 0x00


	//----- nvinfo : EIATTR_KPARAM_INFO
	.align		4
.L_2793:
        /*0138*/ 	.byte	0x04, 0x17
        /*013a*/ 	.short	(.L_2795 - .L_2794)
.L_2794:
        /*013c*/ 	.word	0x00000000
        /*0140*/ 	.short	0x0000
        /*0142*/ 	.short	0x0000
        /*0144*/ 	.byte	0x00, 0xf5, 0x21, 0x00


	//----- nvinfo : EIATTR_SPARSE_MMA_MASK
	.align		4
.L_2795:
        /*0148*/ 	.byte	0x03, 0x50
        /*014a*/ 	.short	0x0000


	//----- nvinfo : EIATTR_MAXREG_COUNT
	.align		4
        /*014c*/ 	.byte	0x03, 0x1b
        /*014e*/ 	.short	0x00ff


	//----- nvinfo : EIATTR_MERCURY_ISA_VERSION
	.align		4
        /*0150*/ 	.byte	0x03, 0x5f
        /*0152*/ 	.short	0x0101


	//----- nvinfo : EIATTR_VRC_CTA_INIT_COUNT
	.align		4
        /*0154*/ 	.byte	0x02, 0x4a
	.zero		1
	.zero		1


	//----- nvinfo : EIATTR_EXIT_INSTR_OFFSETS
	.align		4
        /*0158*/ 	.byte	0x04, 0x1c
        /*015a*/ 	.short	(.L_2797 - .L_2796)


	//   ....[0]....
.L_2796:
        /*015c*/ 	.word	0x000007a0


	//----- nvinfo : EIATTR_CBANK_PARAM_SIZE
	.align		4
.L_2797:
        /*0160*/ 	.byte	0x03, 0x19
        /*0162*/ 	.short	0x00a0


	//----- nvinfo : EIATTR_PARAM_CBANK
	.align		4
        /*0164*/ 	.byte	0x04, 0x0a
        /*0166*/ 	.short	(.L_2799 - .L_2798)
	.align		4
.L_2798:
        /*0168*/ 	.word	index@(.nv.constant0._Z9kernel_55PfS_S_S_S_S_S_S_S_S_S_S_S_S_S_S_S_S_S_S_)
        /*016c*/ 	.short	0x0380
        /*016e*/ 	.short	0x00a0


	//----- nvinfo : EIATTR_SW_WAR
	.align		4
.L_2799:
        /*0170*/ 	.byte	0x04, 0x36
        /*0172*/ 	.short	(.L_2801 - .L_2800)
.L_2800:
        /*0174*/ 	.word	0x00000008
.L_2801:


//--------------------- .nv.info._Z9kernel_54PfS_S_S_S_S_S_S_S_S_S_S_S_S_S_S_S_S_S_S_ --------------------------
	.section	.nv.info._Z9kernel_54PfS_S_S_S_S_S_S_S_S_S_S_S_S_S_S_S_S_S_S_,"",@"SHT_CUDA_INFO"
	.sectionflags	@""
	.align	4


	//----- nvinfo : EIATTR_CUDA_API_VERSION
	.align		4
        /*0000*/ 	.byte	0x04, 0x37
        /*0002*/ 	.short	(.L_2803 - .L_2802)
.L_2802:
        /*0004*/ 	.word	0x00000082


	//----- nvinfo : EIATTR_KPARAM_INFO
	.align		4
.L_2803:
        /*0008*/ 	.byte	0x04, 0x17
        /*000a*/ 	.short	(.L_2805 - .L_2804)
.L_2804:
        /*000c*/ 	.word	0x00000000
        /*0010*/ 	.short	0x0013
        /*0012*/ 	.short	0x0098
        /*0014*/ 	.byte	0x00, 0xf5, 0x21, 0x00


	//----- nvinfo : EIATTR_KPARAM_INFO
	.align		4
.L_2805:
        /*0018*/ 	.byte	0x04, 0x17
        /*001a*/ 	.short	(.L_2807 - .L_2806)
.L_2806:
        /*001c*/ 	.word	0x00000000
        /*0020*/ 	.short	0x0012
        /*0022*/ 	.short	0x0090
        /*0024*/ 	.byte	0x00, 0xf5, 0x21, 0x00


	//----- nvinfo : EIATTR_KPARAM_INFO
	.align		4
.L_2807:
        /*0028*/ 	.byte	0x04, 0x17
        /*002a*/ 	.short	(.L_2809 - .L_2808)
.L_2808:
        /*002c*/ 	.word	0x00000000
        /*0030*/ 	.short	0x0011
        /*0032*/ 	.short	0x0088
        /*0034*/ 	.byte	0x00, 0xf5, 0x21, 0x00


	//----- nvinfo : EIATTR_KPARAM_INFO
	.align		4
.L_2809:
        /*0038*/ 	.byte	0x04, 0x17
        /*003a*/ 	.short	(.L_2811 - .L_2810)
.L_2810:
        /*003c*/ 	.word	0x00000000
        /*0040*/ 	.short	0x0010
        /*0042*/ 	.short	0x0080
        /*0044*/ 	.byte	0x00, 0xf5, 0x21, 0x00


	//----- nvinfo : EIATTR_KPARAM_INFO
	.align		4
.L_2811:
        /*0048*/ 	.byte	0x04, 0x17
        /*004a*/ 	.short	(.L_2813 - .L_2812)
.L_2812:
        /*004c*/ 	.word	0x00000000
        /*0050*/ 	.short	0x000f
        /*0052*/ 	.short	0x0078
        /*0054*/ 	.byte	0x00, 0xf5, 0x21, 0x00


	//----- nvinfo : EIATTR_KPARAM_INFO
	.align		4
.L_2813:
        /*0058*/ 	.byte	0x04, 0x17
        /*005a*/ 	.short	(.L_2815 - .L_2814)
.L_2814:
        /*005c*/ 	.word	0x00000000
        /*0060*/ 	.short	0x000e
        /*0062*/ 	.short	0x0070
        /*0064*/ 	.byte	0x00, 0xf5, 0x21, 0x00


	//----- nvinfo : EIATTR_KPARAM_INFO
	.align		4
.L_2815:
        /*0068*/ 	.byte	0x04, 0x17
        /*006a*/ 	.short	(.L_2817 - .L_2816)
.L_2816:
        /*006c*/ 	.word	0x00000000
        /*0070*/ 	.short	0x000d
        /*0072*/ 	.short	0x0068
        /*0074*/ 	.byte	0x00, 0xf5, 0x21, 0x00


	//----- nvinfo : EIATTR_KPARAM_INFO
	.align		4
.L_2817:
        /*0078*/ 	.byte	0x04, 0x17
        /*007a*/ 	.short	(.L_2819 - .L_2818)
.L_2818:
        /*007c*/ 	.word	0x00000000
        /*0080*/ 	.short	0x000c
        /*0082*/ 	.short	0x0060
        /*0084*/ 	.byte	0x00, 0xf5, 0x21, 0x00


	//----- nvinfo : EIATTR_KPARAM_INFO
	.align		4
.L_2819:
        /*0088*/ 	.byte	0x04, 0x17
        /*008a*/ 	.short	(.L_2821 - .L_2820)
.L_2820:
        /*008c*/ 	.word	0x00000000
        /*0090*/ 	.short	0x000b
        /*0092*/ 	.short	0x0058
        /*0094*/ 	.byte	0x00, 0xf5, 0x21, 0x00


	//----- nvinfo : EIATTR_KPARAM_INFO
	.align		4
.L_2821:
        /*0098*/ 	.byte	0x04, 0x17
        /*009a*/ 	.short	(.L_2823 - .L_2822)
.L_2822:
        /*009c*/ 	.word	0x00000000
        /*00a0*/ 	.short	0x000a
        /*00a2*/ 	.short	0x0050
        /*00a4*/ 	.byte	0x00, 0xf5, 0x21, 0x00


	//----- nvinfo : EIATTR_KPARAM_INFO
	.align		4
.L_2823:
        /*00a8*/ 	.byte	0x04, 0x17
        /*00aa*/ 	.short	(.L_2825 - .L_2824)
.L_2824:
        /*00ac*/ 	.word	0x00000000
        /*00b0*/ 	.short	0x0009
        /*00b2*/ 	.short	0x0048
        /*00b4*/ 	.byte	0x00, 0xf5, 0x21, 0x00


	//----- nvinfo : EIATTR_KPARAM_INFO
	.align		4
.L_2825:
        /*00b8*/ 	.byte	0x04, 0x17
        /*00ba*/ 	.short	(.L_2827 - .L_2826)
.L_2826:
        /*00bc*/ 	.word	0x00000000
        /*00c0*/ 	.short	0x0008
        /*00c2*/ 	.short	0x0040
        /*00c4*/ 	.byte	0x00, 0xf5, 0x21, 0x00


	//----- nvinfo : EIATTR_KPARAM_INFO
	.align		4
.L_2827:
        /*00c8*/ 	.byte	0x04, 0x17
        /*00ca*/ 	.short	(.L_2829 - .L_2828)
.L_2828:
        /*00cc*/ 	.word	0x00000000
        /*00d0*/ 	.short	0x0007
        /*00d2*/ 	.short	0x0038
        /*00d4*/ 	.byte	0x00, 0xf5, 0x21, 0x00


	//----- nvinfo : EIATTR_KPARAM_INFO
	.align		4
.L_2829:
        /*00d8*/ 	.byte	0x04, 0x17
        /*00da*/ 	.short	(.L_2831 - .L_2830)
.L_2830:
        /*00dc*/ 	.word	0x00000000
        /*00e0*/ 	.short	0x0006
        /*00e2*/ 	.short	0x0030
        /*00e4*/ 	.byte	0x00, 0xf5, 0x21, 0x00


	//----- nvinfo : EIATTR_KPARAM_INFO
	.align		4
.L_2831:
        /*00e8*/ 	.byte	0x04, 0x17
        /*00ea*/ 	.short	(.L_2833 - .L_2832)
.L_2832:
        /*00ec*/ 	.word	0x00000000
        /*00f0*/ 	.short	0x0005
        /*00f2*/ 	.short	0x0028
        /*00f4*/ 	.byte	0x00, 0xf5, 0x21, 0x00


	//----- nvinfo : EIATTR_KPARAM_INFO
	.align		4
.L_2833:
        /*00f8*/ 	.byte	0x04, 0x17
        /*00fa*/ 	.short	(.L_2835 - .L_2834)
.L_2834:
        /*00fc*/ 	.word	0x00000000
        /*0100*/ 	.short	0x0004
        /*0102*/ 	.short	0x0020
        /*0104*/ 	.byte	0x00, 0xf5, 0x21, 0x00


	//----- nvinfo : EIATTR_KPARAM_INFO
	.align		4
.L_2835:
        /*0108*/ 	.byte	0x04, 0x17
        /*010a*/ 	.short	(.L_2837 - .L_2836)
.L_2836:
        /*010c*/ 	.word	0x00000000
        /*0110*/ 	.short	0x0003
        /*0112*/ 	.short	0x0018
        /*0114*/ 	.byte	0x00, 0xf5, 0x21, 0x00


	//----- nvinfo : EIATTR_KPARAM_INFO
	.align		4
.L_2837:
        /*0118*/ 	.byte	0x04, 0x17
        /*011a*/ 	.short	(.L_2839 - .L_2838)
.L_2838:
        /*011c*/ 	.word	0x00000000
        /*0120*/ 	.short	0x0002
        /*0122*/ 	.short	0x0010
        /*0124*/ 	.byte	0x00, 0xf5, 0x21, 0x00


	//----- nvinfo : EIATTR_KPARAM_INFO
	.align		4
.L_2839:
        /*0128*/ 	.byte	0x04, 0x17
        /*012a*/ 	.short	(.L_2841 - .L_2840)
.L_2840:
        /*012c*/ 	.word	0x00000000
        /*0130*/ 	.short	0x0001
        /*0132*/ 	.short	0x0008
        /*0134*/ 	.byte	0x00, 0xf5, 0x21, 0x00


	//----- nvinfo : EIATTR_KPARAM_INFO
	.align		4
.L_2841:
        /*0138*/ 	.byte	0x04, 0x17
        /*013a*/ 	.short	(.L_2843 - .L_2842)
.L_2842:
        /*013c*/ 	.word	0x00000000
        /*0140*/ 	.short	0x0000
        /*0142*/ 	.short	0x0000
        /*0144*/ 	.byte	0x00, 0xf5, 0x21, 0x00


	//----- nvinfo : EIATTR_SPARSE_MMA_MASK
	.align		4
.L_2843:
        /*0148*/ 	.byte	0x03, 0x50
        /*014a*/ 	.short	0x0000


	//----- nvinfo : EIATTR_MAXREG_COUNT
	.align		4
        /*014c*/ 	.byte	0x03, 0x1b
        /*014e*/ 	.short	0x00ff


	//----- nvinfo : EIATTR_MERCURY_ISA_VERSION
	.align		4
        /*0150*/ 	.byte	0x03, 0x5f
        /*0152*/ 	.short	0x0101


	//----- nvinfo : EIATTR_UNUSED_LOAD_BYTE_OFFSET
	.align		4
        /*0154*/ 	.byte	0x04, 0x44
        /*0156*/ 	.short	(.L_2845 - .L_2844)


	//   ....[0]....
.L_2844:
        /*0158*/ 	.word	0x000004a0
        /*015c*/ 	.word	0x0000fff0


	//   ....[1]....
        /*0160*/ 	.word	0x00000500
        /*0164*/ 	.word	0x0000ff0f


	//----- nvinfo : EIATTR_VRC_CTA_INIT_COUNT
	.align		4
.L_2845:
        /*0168*/ 	.byte	0x02, 0x4a
	.zero		1
	.zero		1


	//----- nvinfo : EIATTR_EXIT_INSTR_OFFSETS
	.align		4
        /*016c*/ 	.byte	0x04, 0x1c
        /*016e*/ 	.short	(.L_2847 - .L_2846)


	//   ....[0]....
.L_2846:
        /*0170*/ 	.word	0x00000790


	//----- nvinfo : EIATTR_CBANK_PARAM_SIZE
	.align		4
.L_2847:
        /*0174*/ 	.byte	0x03, 0x19
        /*0176*/ 	.short	0x00a0


	//----- nvinfo : EIATTR_PARAM_CBANK
	.align		4
        /*0178*/ 	.byte	0x04, 0x0a
        /*017a*/ 	.short	(.L_2849 - .L_2848)
	.align		4
.L_2848:
        /*017c*/ 	.word	index@(.nv.constant0._Z9kernel_54PfS_S_S_S_S_S_S_S_S_S_S_S_S_S_S_S_S_S_S_)
        /*0180*/ 	.short	0x0380
        /*0182*/ 	.short	0x00a0


	//----- nvinfo : EIATTR_SW_WAR
	.align		4
.L_2849:
        /*0184*/ 	.byte	0x04, 0x36
        /*0186*/ 	.short	(.L_2851 - .L_2850)
.L_2850:
        /*0188*/ 	.word	0x00000008
.L_2851:


//--------------------- .nv.info._Z9kernel_53PfS_S_S_S_S_S_S_S_S_S_S_S_S_S_S_S_S_S_S_ --------------------------
	.section	.nv.info._Z9kernel_53PfS_S_S_S_S_S_S_S_S_S_S_S_S_S_S_S_S_S_S_,"",@"SHT_CUDA_INFO"
	.sectionflags	@""
	.align	4


	//----- nvinfo : EIATTR_CUDA_API_VERSION
	.align		4
        /*0000*/ 	.byte	0x04, 0x37
        /*0002*/ 	.short	(.L_2853 - .L_2852)
.L_2852:
        /*0004*/ 	.word	0x00000082


	//----- nvinfo : EIATTR_KPARAM_INFO
	.align		4
.L_2853:
        /*0008*/ 	.byte	0x04, 0x17
        /*000a*/ 	.short	(.L_2855 - .L_2854)
.L_2854:
        /*000c*/ 	.word	0x00000000
        /*0010*/ 	.short	0x0013
        /*0012*/ 	.short	0x0098
        /*0014*/ 	.byte	0x00, 0xf5, 0x21, 0x00


	//----- nvinfo : EIATTR_KPARAM_INFO
	.align		4
.L_2855:
        /*0018*/ 	.byte	0x04, 0x17
        /*001a*/ 	.short	(.L_2857 - .L_2856)
.L_2856:
        /*001c*/ 	.word	0x00000000
        /*0020*/ 	.short	0x0012
        /*0022*/ 	.short	0x0090
        /*0024*/ 	.byte	0x00, 0xf5, 0x21, 0x00


	//----- nvinfo : EIATTR_KPARAM_INFO
	.align		4
.L_2857:
        /*0028*/ 	.byte	0x04, 0x17
        /*002a*/ 	.short	(.L_2859 - .L_2858)
.L_2858:
        /*002c*/ 	.word	0x00000000
        /*0030*/ 	.short	0x0011
        /*0032*/ 	.short	0x0088
        /*0034*/ 	.byte	0x00, 0xf5, 0x21, 0x00


	//----- nvinfo : EIATTR_KPARAM_INFO
	.align		4
.L_2859:
        /*0038*/ 	.byte	0x04, 0x17
        /*003a*/ 	.short	(.L_2861 - .L_2860)
.L_2860:
        /*003c*/ 	.word	0x00000000
        /*0040*/ 	.short	0x0010
        /*0042*/ 	.short	0x0080
        /*0044*/ 	.byte	0x00, 0xf5, 0x21, 0x00


	//----- nvinfo : EIATTR_KPARAM_INFO
	.align		4
.L_2861:
        /*0048*/ 	.byte	0x04, 0x17
        /*004a*/ 	.short	(.L_2863 - .L_2862)
.L_2862:
        /*004c*/ 	.word	0x00000000
        /*0050*/ 	.short	0x000f
        /*0052*/ 	.short	0x0078
        /*0054*/ 	.byte	0x00, 0xf5, 0x21, 0x00


	//----- nvinfo : EIATTR_KPARAM_INFO
	.align		4
.L_2863:
        /*0058*/ 	.byte	0x04, 0x17
        /*005a*/ 	.short	(.L_2865 - .L_2864)
.L_2864:
        /*005c*/ 	.word	0x00000000
        /*0060*/ 	.short	0x000e
        /*0062*/ 	.short	0x0070
        /*0064*/ 	.byte	0x00, 0xf5, 0x21, 0x00


	//----- nvinfo : EIATTR_KPARAM_INFO
	.align		4
.L_2865:
        /*0068*/ 	.byte	0x04, 0x17
        /*006a*/ 	.short	(.L_2867 - .L_2866)
.L_2866:
        /*006c*/ 	.word	0x00000000
        /*0070*/ 	.short	0x000d
        /*0072*/ 	.short	0x0068
        /*0074*/ 	.byte	0x00, 0xf5, 0x21, 0x00


	//----- nvinfo : EIATTR_KPARAM_INFO
	.align		4
.L_2867:
        /*0078*/ 	.byte	0x04, 0x17
        /*007a*/ 	.short	(.L_2869 - .L_2868)
.L_2868:
        /*007c*/ 	.word	0x00000000
        /*0080*/ 	.short	0x000c
        /*0082*/ 	.short	0x0060
        /*0084*/ 	.byte	0x00, 0xf5, 0x21, 0x00


	//----- nvinfo : EIATTR_KPARAM_INFO
	.align		4
.L_2869:
        /*0088*/ 	.byte	0x04, 0x17
        /*008a*/ 	.short	(.L_2871 - .L_2870)
.L_2870:
        /*008c*/ 	.word	0x00000000
        /*0090*/ 	.short	0x000b
        /*0092*/ 	.short	0x0058
        /*0094*/ 	.byte	0x00, 0xf5, 0x21, 0x00


	//----- nvinfo : EIATTR_KPARAM_INFO
	.align		4
.L_2871:
        /*0098*/ 	.byte	0x04, 0x17
        /*009a*/ 	.short	(.L_2873 - .L_2872)
.L_2872:
        /*009c*/ 	.word	0x00000000
        /*00a0*/ 	.short	0x000a
        /*00a2*/ 	.short	0x0050
        /*00a4*/ 	.byte	0x00, 0xf5, 0x21, 0x00


	//----- nvinfo : EIATTR_KPARAM_INFO
	.align		4
.L_2873:
        /*00a8*/ 	.byte	0x04, 0x17
        /*00aa*/ 	.short	(.L_2875 - .L_2874)
.L_2874:
        /*00ac*/ 	.word	0x00000000
        /*00b0*/ 	.short	0x0009
        /*00b2*/ 	.short	0x0048
        /*00b4*/ 	.byte	0x00, 0xf5, 0x21, 0x00


	//----- nvinfo : EIATTR_KPARAM_INFO
	.align		4
.L_2875:
        /*00b8*/ 	.byte	0x04, 0x17
        /*00ba*/ 	.short	(.L_2877 - .L_2876)
.L_2876:
        /*00bc*/ 	.word	0x00000000
        /*00c0*/ 	.short	0x0008
        /*00c2*/ 	.short	0x0040
        /*00c4*/ 	.byte	0x00, 0xf5, 0x21, 0x00


	//----- nvinfo : EIATTR_KPARAM_INFO
	.align		4
.L_2877:
        /*00c8*/ 	.byte	0x04, 0x17
        /*00ca*/ 	.short	(.L_2879 - .L_2878)
.L_2878:
        /*00cc*/ 	.word	0x00000000
        /*00d0*/ 	.short	0x0007
        /*00d2*/ 	.short	0x0038
        /*00d4*/ 	.byte	0x00, 0xf5, 0x21, 0x00


	//----- nvinfo : EIATTR_KPARAM_INFO
	.align		4
.L_2879:
        /*00d8*/ 	.byte	0x04, 0x17
        /*00da*/ 	.short	(.L_2881 - .L_2880)
.L_2880:
        /*00dc*/ 	.word	0x00000000
        /*00e0*/ 	.short	0x0006
        /*00e2*/ 	.short	0x0030
        /*00e4*/ 	.byte	0x00, 0xf5, 0x21, 0x00


	//----- nvinfo : EIATTR_KPARAM_INFO
	.align		4
.L_2881:
        /*00e8*/ 	.byte	0x04, 0x17
        /*00ea*/ 	.short	(.L_2883 - .L_2882)
.L_2882:
        /*00ec*/ 	.word	0x00000000
        /*00f0*/ 	.short	0x0005
        /*00f2*/ 	.short	0x0028
        /*00f4*/ 	.byte	0x00, 0xf5, 0x21, 0x00


	//----- nvinfo : EIATTR_KPARAM_INFO
	.align		4
.L_2883:
        /*00f8*/ 	.byte	0x04, 0x17
        /*00fa*/ 	.short	(.L_2885 - .L_2884)
.L_2884:
        /*00fc*/ 	.word	0x00000000
        /*0100*/ 	.short	0x0004
        /*0102*/ 	.short	0x0020
        /*0104*/ 	.byte	0x00, 0xf5, 0x21, 0x00


	//----- nvinfo : EIATTR_KPARAM_INFO
	.align		4
.L_2885:
        /*0108*/ 	.byte	0x04, 0x17
        /*010a*/ 	.short	(.L_2887 - .L_2886)
.L_2886:
        /*010c*/ 	.word	0x00000000
        /*0110*/ 	.short	0x0003
        /*0112*/ 	.short	0x0018
        /*0114*/ 	.byte	0x00, 0xf5, 0x21, 0x00


	//----- nvinfo : EIATTR_KPARAM_INFO
	.align		4
.L_2887:
        /*0118*/ 	.byte	0x04, 0x17
        /*011a*/ 	.short	(.L_2889 - .L_2888)
.L_2888:
        /*011c*/ 	.word	0x00000000
        /*0120*/ 	.short	0x0002
        /*0122*/ 	.short	0x0010
        /*0124*/ 	.byte	0x00, 0xf5, 0x21, 0x00


	//----- nvinfo : EIATTR_KPARAM_INFO
	.align		4
.L_2889:
        /*0128*/ 	.byte	0x04, 0x17
        /*012a*/ 	.short	(.L_2891 - .L_2890)
.L_2890:
        /*012c*/ 	.word	0x00000000
        /*0130*/ 	.short	0x0001
        /*0132*/ 	.short	0x0008
        /*0134*/ 	.byte	0x00, 0xf5, 0x21, 0x00


	//----- nvinfo : EIATTR_KPARAM_INFO
	.align		4
.L_2891:
        /*0138*/ 	.byte	0x04, 0x17
        /*013a*/ 	.short	(.L_2893 - .L_2892)
.L_2892:
        /*013c*/ 	.word	0x00000000
        /*0140*/ 	.short	0x0000
        /*0142*/ 	.short	0x0000
        /*0144*/ 	.byte	0x00, 0xf5, 0x21, 0x00


	//----- nvinfo : EIATTR_SPARSE_MMA_MASK
	.align		4
.L_2893:
        /*0148*/ 	.byte	0x03, 0x50
        /*014a*/ 	.short	0x0000


	//----- nvinfo : EIATTR_MAXREG_COUNT
	.align		4
        /*014c*/ 	.byte	0x03, 0x1b
        /*014e*/ 	.short	0x00ff


	//----- nvinfo : EIATTR_MERCURY_ISA_VERSION
	.align		4
        /*0150*/ 	.byte	0x03, 0x5f
        /*0152*/ 	.short	0x0101


	//----- nvinfo : EIATTR_UNUSED_LOAD_BYTE_OFFSET
	.align		4
        /*0154*/ 	.byte	0x04, 0x44
        /*0156*/ 	.short	(.L_2895 - .L_2894)


	//   ....[0]....
.L_2894:
        /*0158*/ 	.word	0x00000500
        /*015c*/ 	.word	0x0000ff0f


	//----- nvinfo : EIATTR_VRC_CTA_INIT_COUNT
	.align		4
.L_2895:
        /*0160*/ 	.byte	0x02, 0x4a
	.zero		1
	.zero		1


	//----- nvinfo : EIATTR_EXIT_INSTR_OFFSETS
	.align		4
        /*0164*/ 	.byte	0x04, 0x1c
        /*0166*/ 	.short	(.L_2897 - .L_2896)


	//   ....[0]....
.L_2896:
        /*0168*/ 	.word	0x000007b0


	//----- nvinfo : EIATTR_CBANK_PARAM_SIZE
	.align		4
.L_2897:
        /*016c*/ 	.byte	0x03, 0x19
        /*016e*/ 	.short	0x00a0


	//----- nvinfo : EIATTR_PARAM_CBANK
	.align		4
        /*0170*/ 	.byte	0x04, 0x0a
        /*0172*/ 	.short	(.L_2899 - .L_2898)
	.align		4
.L_2898:
        /*0174*/ 	.word	index@(.nv.constant0._Z9kernel_53PfS_S_S_S_S_S_S_S_S_S_S_S_S_S_S_S_S_S_S_)
        /*0178*/ 	.short	0x0380
        /*017a*/ 	.short	0x00a0


	//----- nvinfo : EIATTR_SW_WAR
	.align		4
.L_2899:
        /*017c*/ 	.byte	0x04, 0x36
        /*017e*/ 	.short	(.L_2901 - .L_2900)
.L_2900:
        /*0180*/ 	.word	0x00000008
.L_2901:


//--------------------- .nv.info._Z9kernel_52PfS_S_S_S_S_S_S_S_S_S_S_S_S_S_S_S_S_S_S_ --------------------------
	.section	.nv.info._Z9kernel_52PfS_S_S_S_S_S_S_S_S_S_S_S_S_S_S_S_S_S_S_,"",@"SHT_CUDA_INFO"
	.sectionflags	@""
	.align	4


	//----- nvinfo : EIATTR_CUDA_API_VERSION
	.align		4
        /*0000*/ 	.byte	0x04, 0x37
        /*0002*/ 	.short	(.L_2903 - .L_2902)
.L_2902:
        /*0004*/ 	.word	0x00000082


	//----- nvinfo : EIATTR_KPARAM_INFO
	.align		4
.L_2903:
        /*0008*/ 	.byte	0x04, 0x17
        /*000a*/ 	.short	(.L_2905 - .L_2904)
.L_2904:
        /*000c*/ 	.word	0x00000000
        /*0010*/ 	.short	0x0013
        /*0012*/ 	.short	0x0098
        /*0014*/ 	.byte	0x00, 0xf5, 0x21, 0x00


	//----- nvinfo : EIATTR_KPARAM_INFO
	.align		4
.L_2905:
        /*0018*/ 	.byte	0x04, 0x17
        /*001a*/ 	.short	(.L_2907 - .L_2906)
.L_2906:
        /*001c*/ 	.word	0x00000000
        /*0020*/ 	.short	0x0012
        /*0022*/ 	.short	0x0090
        /*0024*/ 	.byte	0x00, 0xf5, 0x21, 0x00


	//----- nvinfo : EIATTR_KPARAM_INFO
	.align		4
.L_2907:
        /*0028*/ 	.byte	0x04, 0x17
        /*002a*/ 	.short	(.L_2909 - .L_2908)
.L_2908:
        /*002c*/ 	.word	0x00000000
        /*0030*/ 	.short	0x0011
        /*0032*/ 	.short	0x0088
        /*0034*/ 	.byte	0x00, 0xf5, 0x21, 0x00


	//----- nvinfo : EIATTR_KPARAM_INFO
	.align		4
.L_2909:
        /*0038*/ 	.byte	0x04, 0x17
        /*003a*/ 	.short	(.L_2911 - .L_2910)
.L_2910:
        /*003c*/ 	.word	0x00000000
        /*0040*/ 	.short	0x0010
        /*0042*/ 	.short	0x0080
        /*0044*/ 	.byte	0x00, 0xf5, 0x21, 0x00


	//----- nvinfo : EIATTR_KPARAM_INFO
	.align		4
.L_2911:
        /*0048*/ 	.byte	0x04, 0x17
        /*004a*/ 	.short	(.L_2913 - .L_2912)
.L_2912:
        /*004c*/ 	.word	0x00000000
        /*0050*/ 	.short	0x000f
        /*0052*/ 	.short	0x0078
        /*0054*/ 	.byte	0x00, 0xf5, 0x21, 0x00


	//----- nvinfo : EIATTR_KPARAM_INFO
	.align		4
.L_2913:
        /*0058*/ 	.byte	0x04, 0x17
        /*005a*/ 	.short	(.L_2915 - .L_2914)
.L_2914:
        /*005c*/ 	.word	0x00000000
        /*0060*/ 	.short	0x000e
        /*0062*/ 	.short	0x0070
        /*0064*/ 	.byte	0x00, 0xf5, 0x21, 0x00


	//----- nvinfo : EIATTR_KPARAM_INFO
	.align		4
.L_2915:
        /*0068*/ 	.byte	0x04, 0x17
        /*006a*/ 	.short	(.L_2917 - .L_2916)
.L_2916:
        /*006c*/ 	.word	0x00000000
        /*0070*/ 	.short	0x000d
        /*0072*/ 	.short	0x0068
        /*0074*/ 	.byte	0x00, 0xf5, 0x21, 0x00


	//----- nvinfo : EIATTR_KPARAM_INFO
	.align		4
.L_2917:
        /*0078*/ 	.byte	0x04, 0x17
        /*007a*/ 	.short	(.L_2919 - .L_2918)
.L_2918:
        /*007c*/ 	.word	0x00000000
        /*0080*/ 	.short	0x000c
        /*0082*/ 	.short	0x0060
        /*0084*/ 	.byte	0x00, 0xf5, 0x21, 0x00


	//----- nvinfo : EIATTR_KPARAM_INFO
	.align		4
.L_2919:
        /*0088*/ 	.byte	0x04, 0x17
        /*008a*/ 	.short	(.L_2921 - .L_2920)
.L_2920:
        /*008c*/ 	.word	0x00000000
        /*0090*/ 	.short	0x000b
        /*0092*/ 	.short	0x0058
        /*0094*/ 	.byte	0x00, 0xf5, 0x21, 0x00


	//----- nvinfo : EIATTR_KPARAM_INFO
	.align		4
.L_2921:
        /*0098*/ 	.byte	0x04, 0x17
        /*009a*/ 	.short	(.L_2923 - .L_2922)
.L_2922:
        /*009c*/ 	.word	0x00000000
        /*00a0*/ 	.short	0x000a
        /*00a2*/ 	.short	0x0050
        /*00a4*/ 	.byte	0x00, 0xf5, 0x21, 0x00


	//----- nvinfo : EIATTR_KPARAM_INFO
	.align		4
.L_2923:
        /*00a8*/ 	.byte	0x04, 0x17
        /*00aa*/ 	.short	(.L_2925 - .L_2924)
.L_2924:
        /*00ac*/ 	.word	0x00000000
        /*00b0*/ 	.short	0x0009
        /*00b2*/ 	.short	0x0048
        /*00b4*/ 	.byte	0x00, 0xf5, 0x21, 0x00


	//----- nvinfo : EIATTR_KPARAM_INFO
	.align		4
.L_2925:
        /*00b8*/ 	.byte	0x04, 0x17
        /*00ba*/ 	.short	(.L_2927 - .L_2926)
.L_2926:
        /*00bc*/ 	.word	0x00000000
        /*00c0*/ 	.short	0x0008
        /*00c2*/ 	.short	0x0040
        /*00c4*/ 	.byte	0x00, 0xf5, 0x21, 0x00


	//----- nvinfo : EIATTR_KPARAM_INFO
	.align		4
.L_2927:
        /*00c8*/ 	.byte	0x04, 0x17
        /*00ca*/ 	.short	(.L_2929 - .L_2928)
.L_2928:
        /*00cc*/ 	.word	0x00000000
        /*00d0*/ 	.short	0x0007
        /*00d2*/ 	.short	0x0038
        /*00d4*/ 	.byte	0x00, 0xf5, 0x21, 0x00


	//----- nvinfo : EIATTR_KPARAM_INFO
	.align		4
.L_2929:
        /*00d8*/ 	.byte	0x04, 0x17
        /*00da*/ 	.short	(.L_2931 - .L_2930)
.L_2930:
        /*00dc*/ 	.word	0x00000000
        /*00e0*/ 	.short	0x0006
        /*00e2*/ 	.short	0x0030
        /*00e4*/ 	.byte	0x00, 0xf5, 0x21, 0x00


	//----- nvinfo : EIATTR_KPARAM_INFO
	.align		4
.L_2931:
        /*00e8*/ 	.byte	0x04, 0x17
        /*00ea*/ 	.short	(.L_2933 - .L_2932)
.L_2932:
        /*00ec*/ 	.word	0x00000000
        /*00f0*/ 	.short	0x0005
        /*00f2*/ 	.short	0x0028
        /*00f4*/ 	.byte	0x00, 0xf5, 0x21, 0x00


	//----- nvinfo : EIATTR_KPARAM_INFO
	.align		4
.L_2933:
        /*00f8*/ 	.byte	0x04, 0x17
        /*00fa*/ 	.short	(.L_2935 - .L_2934)
.L_2934:
        /*00fc*/ 	.word	0x00000000
        /*0100*/ 	.short	0x0004
        /*0102*/ 	.short	0x0020
        /*0104*/ 	.byte	0x00, 0xf5, 0x21, 0x00


	//----- nvinfo : EIATTR_KPARAM_INFO
	.align		4
.L_2935:
        /*0108*/ 	.byte	0x04, 0x17
        /*010a*/ 	.short	(.L_2937 - .L_2936)
.L_2936:
        /*010c*/ 	.word	0x00000000
        /*0110*/ 	.short	0x0003
        /*0112*/ 	.short	0x0018
        /*0114*/ 	.byte	0x00, 0xf5, 0x21, 0x00


	//----- nvinfo : EIATTR_KPARAM_INFO
	.align		4
.L_2937:
        /*0118*/ 	.byte	0x04, 0x17
        /*011a*/ 	.short	(.L_2939 - .L_2938)
.L_2938:
        /*011c*/ 	.word	0x00000000
        /*0120*/ 	.short	0x0002
        /*0122*/ 	.short	0x0010
        /*0124*/ 	.byte	0x00, 0xf5, 0x21, 0x00


	//----- nvinfo : EIATTR_KPARAM_INFO
	.align		4
.L_2939:
        /*0128*/ 	.byte	0x04, 0x17
        /*012a*/ 	.short	(.L_2941 - .L_2940)
.L_2940:
        /*012c*/ 	.word	0x00000000
        /*0130*/ 	.short	0x0001
        /*0132*/ 	.short	0x0008
        /*0134*/ 	.byte	0x00, 0xf5, 0x21, 0x00


	//----- nvinfo : EIATTR_KPARAM_INFO
	.align		4
.L_2941:
        /*0138*/ 	.byte	0x04, 0x17
        /*013a*/ 	.short	(.L_2943 - .L_2942)
.L_2942:
        /*013c*/ 	.word	0x00000000
        /*0140*/ 	.short	0x0000
        /*0142*/ 	.short	0x0000
        /*0144*/ 	.byte	0x00, 0xf5, 0x21, 0x00


	//----- nvinfo : EIATTR_SPARSE_MMA_MASK
	.align		4
.L_2943:
        /*0148*/ 	.byte	0x03, 0x50
        /*014a*/ 	.short	0x0000


	//----- nvinfo : EIATTR_MAXREG_COUNT
	.align		4
        /*014c*/ 	.byte	0x03, 0x1b
        /*014e*/ 	.short	0x00ff


	//----- nvinfo : EIATTR_MERCURY_ISA_VERSION
	.align		4
        /*0150*/ 	.byte	0x03, 0x5f
        /*0152*/ 	.short	0x0101


	//----- nvinfo : EIATTR_VRC_CTA_INIT_COUNT
	.align		4
        /*0154*/ 	.byte	0x02, 0x4a
	.zero		1
	.zero		1


	//----- nvinfo : EIATTR_EXIT_INSTR_OFFSETS
	.align		4
        /*0158*/ 	.byte	0x04, 0x1c
        /*015a*/ 	.short	(.L_2945 - .L_2944)


	//   ....[0]....
.L_2944:
        /*015c*/ 	.word	0x000007b0


	//----- nvinfo : EIATTR_CBANK_PARAM_SIZE
	.align		4
.L_2945:
        /*0160*/ 	.byte	0x03, 0x19
        /*0162*/ 	.short	0x00a0


	//----- nvinfo : EIATTR_PARAM_CBANK
	.align		4
        /*0164*/ 	.byte	0x04, 0x0a
        /*0166*/ 	.short	(.L_2947 - .L_2946)
	.align		4
.L_2946:
        /*0168*/ 	.word	index@(.nv.constant0._Z9kernel_52PfS_S_S_S_S_S_S_S_S_S_S_S_S_S_S_S_S_S_S_)
        /*016c*/ 	.short	0x0380
        /*016e*/ 	.short	0x00a0


	//----- nvinfo : EIATTR_SW_WAR
	.align		4
.L_2947:
        /*0170*/ 	.byte	0x04, 0x36
        /*0172*/ 	.short	(.L_2949 - .L_2948)
.L_2948:
        /*0174*/ 	.word	0x00000008
.L_2949:


//--------------------- .nv.info._Z9kernel_51PfS_S_S_S_S_S_S_S_S_S_S_S_S_S_S_S_S_S_S_ --------------------------
	.section	.nv.info._Z9kernel_51PfS_S_S_S_S_S_S_S_S_S_S_S_S_S_S_S_S_S_S_,"",@"SHT_CUDA_INFO"
	.sectionflags	@""
	.align	4


	//----- nvinfo : EIATTR_CUDA_API_VERSION
	.align		4
        /*0000*/ 	.byte	0x04, 0x37
        /*0002*/ 	.short	(.L_2951 - .L_2950)
.L_2950:
        /*0004*/ 	.word	0x00000082


	//----- nvinfo : EIATTR_KPARAM_INFO
	.align		4
.L_2951:
        /*0008*/ 	.byte	0x04, 0x17
        /*000a*/ 	.short	(.L_2953 - .L_2952)
.L_2952:
        /*000c*/ 	.word	0x00000000
        /*0010*/ 	.short	0x0013
        /*0012*/ 	.short	0x0098
        /*0014*/ 	.byte	0x00, 0xf5, 0x21, 0x00


	//----- nvinfo : EIATTR_KPARAM_INFO
	.align		4
.L_2953:
        /*0018*/ 	.byte	0x04, 0x17
        /*001a*/ 	.short	(.L_2955 - .L_2954)
.L_2954:
        /*001c*/ 	.word	0x00000000
        /*0020*/ 	.short	0x0012
        /*0022*/ 	.short	0x0090
        /*0024*/ 	.byte	0x00, 0xf5, 0x21, 0x00


	//----- nvinfo : EIATTR_KPARAM_INFO
	.align		4
.L_2955:
        /*0028*/ 	.byte	0x04, 0x17
        /*002a*/ 	.short	(.L_2957 - .L_2956)
.L_2956:
        /*002c*/ 	.word	0x00000000
        /*0030*/ 	.short	0x0011
        /*0032*/ 	.short	0x0088
        /*0034*/ 	.byte	0x00, 0xf5, 0x21, 0x00


	//----- nvinfo : EIATTR_KPARAM_INFO
	.align		4
.L_2957:
        /*0038*/ 	.byte	0x04, 0x17
        /*003a*/ 	.short	(.L_2959 - .L_2958)
.L_2958:
        /*003c*/ 	.word	0x00000000
        /*0040*/ 	.short	0x0010
        /*0042*/ 	.short	0x0080
        /*0044*/ 	.byte	0x00, 0xf5, 0x21, 0x00


	//----- nvinfo : EIATTR_KPARAM_INFO
	.align		4
.L_2959:
        /*0048*/ 	.byte	0x04, 0x17
        /*004a*/ 	.short	(.L_2961 - .L_2960)
.L_2960:
        /*004c*/ 	.word	0x00000000
        /*0050*/ 	.short	0x000f
        /*0052*/ 	.short	0x0078
        /*0054*/ 	.byte	0x00, 0xf5, 0x21, 0x00


	//----- nvinfo : EIATTR_KPARAM_INFO
	.align		4
.L_2961:
        /*0058*/ 	.byte	0x04, 0x17
        /*005a*/ 	.short	(.L_2963 - .L_2962)
.L_2962:
        /*005c*/ 	.word	0x00000000
        /*0060*/ 	.short	0x000e
        /*0062*/ 	.short	0x0070
        /*0064*/ 	.byte	0x00, 0xf5, 0x21, 0x00


	//----- nvinfo : EIATTR_KPARAM_INFO
	.align		4
.L_2963:
        /*0068*/ 	.byte	0x04, 0x17
        /*006a*/ 	.short	(.L_2965 - .L_2964)
.L_2964:
        /*006c*/ 	.word	0x00000000
        /*0070*/ 	.short	0x000d
        /*0072*/ 	.short	0x0068
        /*0074*/ 	.byte	0x00, 0xf5, 0x21, 0x00


	//----- nvinfo : EIATTR_KPARAM_INFO
	.align		4
.L_2965:
        /*0078*/ 	.byte	0x04, 0x17
        /*007a*/ 	.short	(.L_2967 - .L_2966)
.L_2966:
        /*007c*/ 	.word	0x00000000
        /*0080*/ 	.short	0x000c
        /*0082*/ 	.short	0x0060
        /*0084*/ 	.byte	0x00, 0xf5, 0x21, 0x00


	//----- nvinfo : EIATTR_KPARAM_INFO
	.align		4
.L_2967:
        /*0088*/ 	.byte	0x04, 0x17
        /*008a*/ 	.short	(.L_2969 - .L_2968)
.L_2968:
        /*008c*/ 	.word	0x00000000
        /*0090*/ 	.short	0x000b
        /*0092*/ 	.short	0x0058
        /*0094*/ 	.byte	0x00, 0xf5, 0x21, 0x00


	//----- nvinfo : EIATTR_KPARAM_INFO
	.align		4
.L_2969:
        /*0098*/ 	.byte	0x04, 0x17
        /*009a*/ 	.short	(.L_2971 - .L_2970)
.L_2970:
        /*009c*/ 	.word	0x00000000
        /*00a0*/ 	.short	0x000a
        /*00a2*/ 	.short	0x0050
        /*00a4*/ 	.byte	0x00, 0xf5, 0x21, 0x00


	//----- nvinfo : EIATTR_KPARAM_INFO
	.align		4
.L_2971:
        /*00a8*/ 	.byte	0x04, 0x17
        /*00aa*/ 	.short	(.L_2973 - .L_2972)
.L_2972:
        /*00ac*/ 	.word	0x00000000
        /*00b0*/ 	.short	0x0009
        /*00b2*/ 	.short	0x0048
        /*00b4*/ 	.byte	0x00, 0xf5, 0x21, 0x00


	//----- nvinfo : EIATTR_KPARAM_INFO
	.align		4
.L_2973:
        /*00b8*/ 	.byte	0x04, 0x17
        /*00ba*/ 	.short	(.L_2975 - .L_2974)
.L_2974:
        /*00bc*/ 	.word	0x00000000
        /*00c0*/ 	.short	0x0008
        /*00c2*/ 	.short	0x0040
        /*00c4*/ 	.byte	0x00, 0xf5, 0x21, 0x00


	//----- nvinfo : EIATTR_KPARAM_INFO
	.align		4
.L_2975:
        /*00c8*/ 	.byte	0x04, 0x17
        /*00ca*/ 	.short	(.L_2977 - .L_2976)
.L_2976:
        /*00cc*/ 	.word	0x00000000
        /*00d0*/ 	.short	0x0007
        /*00d2*/ 	.short	0x0038
        /*00d4*/ 	.byte	0x00, 0xf5, 0x21, 0x00


	//----- nvinfo : EIATTR_KPARAM_INFO
	.align		4
.L_2977:
        /*00d8*/ 	.byte	0x04, 0x17
        /*00da*/ 	.short	(.L_2979 - .L_2978)
.L_2978:
        /*00dc*/ 	.word	0x00000000
        /*00e0*/ 	.short	0x0006
        /*00e2*/ 	.short	0x0030
        /*00e4*/ 	.byte	0x00, 0xf5, 0x21, 0x00


	//----- nvinfo : EIATTR_KPARAM_INFO
	.align		4
.L_2979:
        /*00e8*/ 	.byte	0x04, 0x17
        /*00ea*/ 	.short	(.L_2981 - .L_2980)
.L_2980:
        /*00ec*/ 	.word	0x00000000
        /*00f0*/ 	.short	0x0005
        /*00f2*/ 	.short	0x0028
        /*00f4*/ 	.byte	0x00, 0xf5, 0x21, 0x00


	//----- nvinfo : EIATTR_KPARAM_INFO
	.align		4
.L_2981:
        /*00f8*/ 	.byte	0x04, 0x17
        /*00fa*/ 	.short	(.L_2983 - .L_2982)
.L_2982:
        /*00fc*/ 	.word	0x00000000
        /*0100*/ 	.short	0x0004
        /*0102*/ 	.short	0x0020
        /*0104*/ 	.byte	0x00, 0xf5, 0x21, 0x00


	//----- nvinfo : EIATTR_KPARAM_INFO
	.align		4
.L_2983:
        /*0108*/ 	.byte	0x04, 0x17
        /*010a*/ 	.short	(.L_2985 - .L_2984)
.L_2984:
        /*010c*/ 	.word	0x00000000
        /*0110*/ 	.short	0x0003
        /*0112*/ 	.short	0x0018
        /*0114*/ 	.byte	0x00, 0xf5, 0x21, 0x00


	//----- nvinfo : EIATTR_KPARAM_INFO
	.align		4
.L_2985:
        /*0118*/ 	.byte	0x04, 0x17
        /*011a*/ 	.short	(.L_2987 - .L_2986)
.L_2986:
        /*011c*/ 	.word	0x00000000
        /*0120*/ 	.short	0x0002
        /*0122*/ 	.short	0x0010
        /*0124*/ 	.byte	0x00, 0xf5, 0x21, 0x00


	//----- nvinfo : EIATTR_KPARAM_INFO
	.align		4
.L_2987:
        /*0128*/ 	.byte	0x04, 0x17
        /*012a*/ 	.short	(.L_2989 - .L_2988)
.L_2988:
        /*012c*/ 	.word	0x00000000
        /*0130*/ 	.short	0x0001
        /*0132*/ 	.short	0x0008
        /*0134*/ 	.byte	0x00, 0xf5, 0x21, 0x00


	//----- nvinfo : EIATTR_KPARAM_INFO
	.align		4
.L_2989:
        /*0138*/ 	.byte	0x04, 0x17
        /*013a*/ 	.short	(.L_2991 - .L_2990)
.L_2990:
        /*013c*/ 	.word	0x00000000
        /*0140*/ 	.short	0x0000
        /*0142*/ 	.short	0x0000
        /*0144*/ 	.byte	0x00, 0xf5, 0x21, 0x00


	//----- nvinfo : EIATTR_SPARSE_MMA_MASK
	.align		4
.L_2991:
        /*0148*/ 	.byte	0x03, 0x50
        /*014a*/ 	.short	0x0000


	//----- nvinfo : EIATTR_MAXREG_COUNT
	.align		4
        /*014c*/ 	.byte	0x03, 0x1b
        /*014e*/ 	.short	0x00ff


	//----- nvinfo : EIATTR_MERCURY_ISA_VERSION
	.align		4
        /*0150*/ 	.byte	0x03, 0x5f
        /*0152*/ 	.short	0x0101


	//----- nvinfo : EIATTR_UNUSED_LOAD_BYTE_OFFSET
	.align		4
        /*0154*/ 	.byte	0x04, 0x44
        /*0156*/ 	.short	(.L_2993 - .L_2992)


	//   ....[0]....
.L_2992:
        /*0158*/ 	.word	0x000004e0
        /*015c*/ 	.word	0x0000ff0f


	//----- nvinfo : EIATTR_VRC_CTA_INIT_COUNT
	.align		4
.L_2993:
        /*0160*/ 	.byte	0x02, 0x4a
	.zero		1
	.zero		1


	//----- nvinfo : EIATTR_EXIT_INSTR_OFFSETS
	.align		4
        /*0164*/ 	.byte	0x04, 0x1c
        /*0166*/ 	.short	(.L_2995 - .L_2994)


	//   ....[0]....
.L_2994:
        /*0168*/ 	.word	0x00000790


	//----- nvinfo : EIATTR_CBANK_PARAM_SIZE
	.align		4
.L_2995:
        /*016c*/ 	.byte	0x03, 0x19
        /*016e*/ 	.short	0x00a0


	//----- nvinfo : EIATTR_PARAM_CBANK
	.align		4
        /*0170*/ 	.byte	0x04, 0x0a
        /*0172*/ 	.short	(.L_2997 - .L_2996)
	.align		4
.L_2996:
        /*0174*/ 	.word	index@(.nv.constant0._Z9kernel_51PfS_S_S_S_S_S_S_S_S_S_S_S_S_S_S_S_S_S_S_)
        /*0178*/ 	.short	0x0380
        /*017a*/ 	.short	0x00a0


	//----- nvinfo : EIATTR_SW_WAR
	.align		4
.L_2997:
        /*017c*/ 	.byte	0x04, 0x36
        /*017e*/ 	.short	(.L_2999 - .L_2998)
.L_2998:
        /*0180*/ 	.word	0x00000008
.L_2999:


//--------------------- .nv.info._Z9kernel_50PfS_S_S_S_S_S_S_S_S_S_S_S_S_S_S_S_S_S_S_ --------------------------
	.section	.nv.info._Z9kernel_50PfS_S_S_S_S_S_S_S_S_S_S_S_S_S_S_S_S_S_S_,"",@"SHT_CUDA_INFO"
	.sectionflags	@""
	.align	4


	//----- nvinfo : EIATTR_CUDA_API_VERSION
	.align		4
        /*0000*/ 	.byte	0x04, 0x37
        /*0002*/ 	.short	(.L_3001 - .L_3000)
.L_3000:
        /*0004*/ 	.word	0x00000082


	//----- nvinfo : EIATTR_KPARAM_INFO
	.align		4
.L_3001:
        /*0008*/ 	.byte	0x04, 0x17
        /*000a*/ 	.short	(.L_3003 - .L_3002)
.L_3002:
        /*000c*/ 	.word	0x00000000
        /*0010*/ 	.short	0x0013
        /*0012*/ 	.short	0x0098
        /*0014*/ 	.byte	0x00, 0xf5, 0x21, 0x00


	//----- nvinfo : EIATTR_KPARAM_INFO
	.align		4
.L_3003:
        /*0018*/ 	.byte	0x04, 0x17
        /*001a*/ 	.short	(.L_3005 - .L_3004)
.L_3004:
        /*001c*/ 	.word	0x00000000
        /*0020*/ 	.short	0x0012
        /*0022*/ 	.short	0x0090
        /*0024*/ 	.byte	0x00, 0xf5, 0x21, 0x00


	//----- nvinfo : EIATTR_KPARAM_INFO
	.align		4
.L_3005:
        /*0028*/ 	.byte	0x04, 0x17
        /*002a*/ 	.short	(.L_3007 - .L_3006)
.L_3006:
        /*002c*/ 	.word	0x00000000
        /*0030*/ 	.short	0x0011
        /*0032*/ 	.short	0x0088
        /*0034*/ 	.byte	0x00, 0xf5, 0x21, 0x00


	//----- nvinfo : EIATTR_KPARAM_INFO
	.align		4
.L_3007:
        /*0038*/ 	.byte	0x04, 0x17
        /*003a*/ 	.short	(.L_3009 - .L_3008)
.L_3008:
        /*003c*/ 	.word	0x00000000
        /*0040*/ 	.short	0x0010
        /*0042*/ 	.short	0x0080
        /*0044*/ 	.byte	0x00, 0xf5, 0x21, 0x00


	//----- nvinfo : EIATTR_KPARAM_INFO
	.align		4
.L_3009:
        /*0048*/ 	.byte	0x04, 0x17
        /*004a*/ 	.short	(.L_3011 - .L_3010)
.L_3010:
        /*004c*/ 	.word	0x00000000
        /*0050*/ 	.short	0x000f
        /*0052*/ 	.short	0x0078
        /*0054*/ 	.byte	0x00, 0xf5, 0x21, 0x00


	//----- nvinfo : EIATTR_KPARAM_INFO
	.align		4
.L_3011:
        /*0058*/ 	.byte	0x04, 0x17
        /*005a*/ 	.short	(.L_3013 - .L_3012)
.L_3012:
        /*005c*/ 	.word	0x00000000
        /*0060*/ 	.short	0x000e
        /*0062*/ 	.short	0x0070
        /*0064*/ 	.byte	0x00, 0xf5, 0x21, 0x00


	//----- nvinfo : EIATTR_KPARAM_INFO
	.align		4
.L_3013:
        /*0068*/ 	.byte	0x04, 0x17
        /*006a*/ 	.short	(.L_3015 - .L_3014)
.L_3014:
        /*006c*/ 	.word	0x00000000
        /*0070*/ 	.short	0x000d
        /*0072*/ 	.short	0x0068
        /*0074*/ 	.byte	0x00, 0xf5, 0x21, 0x00


	//----- nvinfo : EIATTR_KPARAM_INFO
	.align		4
.L_3015:
        /*0078*/ 	.byte	0x04, 0x17
        /*007a*/ 	.short	(.L_3017 - .L_3016)
.L_3016:
        /*007c*/ 	.word	0x00000000
        /*0080*/ 	.short	0x000c
        /*0082*/ 	.short	0x0060
        /*0084*/ 	.byte	0x00, 0xf5, 0x21, 0x00


	//----- nvinfo : EIATTR_KPARAM_INFO
	.align		4
.L_3017:
        /*0088*/ 	.byte	0x04, 0x17
        /*008a*/ 	.short	(.L_3019 - .L_3018)
.L_3018:
        /*008c*/ 	.word	0x00000000
        /*0090*/ 	.short	0x000b
        /*0092*/ 	.short	0x0058
        /*0094*/ 	.byte	0x00, 0xf5, 0x21, 0x00


	//----- nvinfo : EIATTR_KPARAM_INFO
	.align		4
.L_3019:
        /*0098*/ 	.byte	0x04, 0x17
        /*009a*/ 	.short	(.L_3021 - .L_3020)
.L_3020:
        /*009c*/ 	.word	0x00000000
        /*00a0*/ 	.short	0x000a
        /*00a2*/ 	.short	0x0050
        /*00a4*/ 	.byte	0x00, 0xf5, 0x21, 0x00


	//----- nvinfo : EIATTR_KPARAM_INFO
	.align		4
.L_3021:
        /*00a8*/ 	.byte	0x04, 0x17
        /*00aa*/ 	.short	(.L_3023 - .L_3022)
.L_3022:
        /*00ac*/ 	.word	0x00000000
        /*00b0*/ 	.short	0x0009
        /*00b2*/ 	.short	0x0048
        /*00b4*/ 	.byte	0x00, 0xf5, 0x21, 0x00


	//----- nvinfo : EIATTR_KPARAM_INFO
	.align		4
.L_3023:
        /*00b8*/ 	.byte	0x04, 0x17
        /*00ba*/ 	.short	(.L_3025 - .L_3024)
.L_3024:
        /*00bc*/ 	.word	0x00000000
        /*00c0*/ 	.short	0x0008
        /*00c2*/ 	.short	0x0040
        /*00c4*/ 	.byte	0x00, 0xf5, 0x21, 0x00


	//----- nvinfo : EIATTR_KPARAM_INFO
	.align		4
.L_3025:
        /*00c8*/ 	.byte	0x04, 0x17
        /*00ca*/ 	.short	(.L_3027 - .L_3026)
.L_3026:
        /*00cc*/ 	.word	0x00000000
        /*00d0*/ 	.short	0x0007
        /*00d2*/ 	.short	0x0038
        /*00d4*/ 	.byte	0x00, 0xf5, 0x21, 0x00


	//----- nvinfo : EIATTR_KPARAM_INFO
	.align		4
.L_3027:
        /*00d8*/ 	.byte	0x04, 0x17
        /*00da*/ 	.short	(.L_3029 - .L_3028)
.L_3028:
        /*00dc*/ 	.word	0x00000000
        /*00e0*/ 	.short	0x0006
        /*00e2*/ 	.short	0x0030
        /*00e4*/ 	.byte	0x00, 0xf5, 0x21, 0x00


	//----- nvinfo : EIATTR_KPARAM_INFO
	.align		4
.L_3029:
        /*00e8*/ 	.byte	0x04, 0x17
        /*00ea*/ 	.short	(.L_3031 - .L_3030)
.L_3030:
        /*00ec*/ 	.word	0x00000000
        /*00f0*/ 	.short	0x0005
        /*00f2*/ 	.short	0x0028
        /*00f4*/ 	.byte	0x00, 0xf5, 0x21, 0x00


	//----- nvinfo : EIATTR_KPARAM_INFO
	.align		4
.L_3031:
        /*00f8*/ 	.byte	0x04, 0x17
        /*00fa*/ 	.short	(.L_3033 - .L_3032)
.L_3032:
        /*00fc*/ 	.word	0x00000000
        /*0100*/ 	.short	0x0004
        /*0102*/ 	.short	0x0020
        /*0104*/ 	.byte	0x00, 0xf5, 0x21, 0x00


	//----- nvinfo : EIATTR_KPARAM_INFO
	.align		4
.L_3033:
        /*0108*/ 	.byte	0x04, 0x17
        /*010a*/ 	.short	(.L_3035 - .L_3034)
.L_3034:
        /*010c*/ 	.word	0x00000000
        /*0110*/ 	.short	0x0003
        /*0112*/ 	.short	0x0018
        /*0114*/ 	.byte	0x00, 0xf5, 0x21, 0x00


	//----- nvinfo : EIATTR_KPARAM_INFO
	.align		4
.L_3035:
        /*0118*/ 	.byte	0x04, 0x17
        /*011a*/ 	.short	(.L_3037 - .L_3036)
.L_3036:
        /*011c*/ 	.word	0x00000000
        /*0120*/ 	.short	0x0002
        /*0122*/ 	.short	0x0010
        /*0124*/ 	.byte	0x00, 0xf5, 0x21, 0x00


	//----- nvinfo : EIATTR_KPARAM_INFO
	.align		4
.L_3037:
        /*0128*/ 	.byte	0x04, 0x17
        /*012a*/ 	.short	(.L_3039 - .L_3038)
.L_3038:
        /*012c*/ 	.word	0x00000000
        /*0130*/ 	.short	0x0001
        /*0132*/ 	.short	0x0008
        /*0134*/ 	.byte	0x00, 0xf5, 0x21, 0x00


	//----- nvinfo : EIATTR_KPARAM_INFO
	.align		4
.L_3039:
        /*0138*/ 	.byte	0x04, 0x17
        /*013a*/ 	.short	(.L_3041 - .L_3040)
.L_3040:
        /*013c*/ 	.word	0x00000000
        /*0140*/ 	.short	0x0000
        /*0142*/ 	.short	0x0000
        /*0144*/ 	.byte	0x00, 0xf5, 0x21, 0x00


	//----- nvinfo : EIATTR_SPARSE_MMA_MASK
	.align		4
.L_3041:
        /*0148*/ 	.byte	0x03, 0x50
        /*014a*/ 	.short	0x0000


	//----- nvinfo : EIATTR_MAXREG_COUNT
	.align		4
        /*014c*/ 	.byte	0x03, 0x1b
        /*014e*/ 	.short	0x00ff


	//----- nvinfo : EIATTR_MERCURY_ISA_VERSION
	.align		4
        /*0150*/ 	.byte	0x03, 0x5f
        /*0152*/ 	.short	0x0101


	//----- nvinfo : EIATTR_UNUSED_LOAD_BYTE_OFFSET
	.align		4
        /*0154*/ 	.byte	0x04, 0x44
        /*0156*/ 	.short	(.L_3043 - .L_3042)


	//   ....[0]....
.L_3042:
        /*0158*/ 	.word	0x000004f0
        /*015c*/ 	.word	0x0000ff0f


	//----- nvinfo : EIATTR_VRC_CTA_INIT_COUNT
	.align		4
.L_3043:
        /*0160*/ 	.byte	0x02, 0x4a
	.zero		1
	.zero		1


	//----- nvinfo : EIATTR_EXIT_INSTR_OFFSETS
	.align		4
        /*0164*/ 	.byte	0x04, 0x1c
        /*0166*/ 	.short	(.L_3045 - .L_3044)


	//   ....[0]....
.L_3044:
        /*0168*/ 	.word	0x000007b0


	//----- nvinfo : EIATTR_CBANK_PARAM_SIZE
	.align		4
.L_3045:
        /*016c*/ 	.byte	0x03, 0x19
        /*016e*/ 	.short	0x00a0


	//----- nvinfo : EIATTR_PARAM_CBANK
	.align		4
        /*0170*/ 	.byte	0x04, 0x0a
        /*0172*/ 	.short	(.L_3047 - .L_3046)
	.align		4
.L_3046:
        /*0174*/ 	.word	index@(.nv.constant0._Z9kernel_50PfS_S_S_S_S_S_S_S_S_S_S_S_S_S_S_S_S_S_S_)
        /*0178*/ 	.short	0x0380
        /*017a*/ 	.short	0x00a0


	//----- nvinfo : EIATTR_SW_WAR
	.align		4
.L_3047:
        /*017c*/ 	.byte	0x04, 0x36
        /*017e*/ 	.short	(.L_3049 - .L_3048)
.L_3048:
        /*0180*/ 	.word	0x00000008
.L_3049:


//--------------------- .nv.info._Z9kernel_49PfS_S_S_S_S_S_S_S_S_S_S_S_S_S_S_S_S_S_S_ --------------------------
	.section	.nv.info._Z9kernel_49PfS_S_S_S_S_S_S_S_S_S_S_S_S_S_S_S_S_S_S_,"",@"SHT_CUDA_INFO"
	.sectionflags	@""
	.align	4


	//----- nvinfo : EIATTR_CUDA_API_VERSION
	.align		4
        /*0000*/ 	.byte	0x04, 0x37
        /*0002*/ 	.short	(.L_3051 - .L_3050)
.L_3050:
        /*0004*/ 	.word	0x00000082


	//----- nvinfo : EIATTR_KPARAM_INFO
	.align		4
.L_3051:
        /*0008*/ 	.byte	0x04, 0x17
        /*000a*/ 	.short	(.L_3053 - .L_3052)
.L_3052:
        /*000c*/ 	.word	0x00000000
        /*0010*/ 	.short	0x0013
        /*0012*/ 	.short	0x0098
        /*0014*/ 	.byte	0x00, 0xf5, 0x21, 0x00


	//----- nvinfo : EIATTR_KPARAM_INFO
	.align		4
.L_3053:
        /*0018*/ 	.byte	0x04, 0x17
        /*001a*/ 	.short	(.L_3055 - .L_3054)
.L_3054:
        /*001c*/ 	.word	0x00000000
        /*0020*/ 	.short	0x0012
        /*0022*/ 	.short	0x0090
        /*0024*/ 	.byte	0x00, 0xf5, 0x21, 0x00


	//----- nvinfo : EIATTR_KPARAM_INFO
	.align		4
.L_3055:
        /*0028*/ 	.byte	0x04, 0x17
        /*002a*/ 	.short	(.L_3057 - .L_3056)
.L_3056:
        /*002c*/ 	.word	0x00000000
        /*0030*/ 	.short	0x0011
        /*0032*/ 	.short	0x0088
        /*0034*/ 	.byte	0x00, 0xf5, 0x21, 0x00


	//----- nvinfo : EIATTR_KPARAM_INFO
	.align		4
.L_3057:
        /*0038*/ 	.byte	0x04, 0x17
        /*003a*/ 	.short	(.L_3059 - .L_3058)
.L_3058:
        /*003c*/ 	.word	0x00000000
        /*0040*/ 	.short	0x0010
        /*0042*/ 	.short	0x0080
        /*0044*/ 	.byte	0x00, 0xf5, 0x21, 0x00


	//----- nvinfo : EIATTR_KPARAM_INFO
	.align		4
.L_3059:
        /*0048*/ 	.byte	0x04, 0x17
        /*004a*/ 	.short	(.L_3061 - .L_3060)
.L_3060:
        /*004c*/ 	.word	0x00000000
        /*0050*/ 	.short	0x000f
        /*0052*/ 	.short	0x0078
        /*0054*/ 	.byte	0x00, 0xf5, 0x21, 0x00


	//----- nvinfo : EIATTR_KPARAM_INFO
	.align		4
.L_3061:
        /*0058*/ 	.byte	0x04, 0x17
        /*005a*/ 	.short	(.L_3063 - .L_3062)
.L_3062:
        /*005c*/ 	.word	0x00000000
        /*0060*/ 	.short	0x000e
        /*0062*/ 	.short	0x0070
        /*0064*/ 	.byte	0x00, 0xf5, 0x21, 0x00


	//----- nvinfo : EIATTR_KPARAM_INFO
	.align		4
.L_3063:
        /*0068*/ 	.byte	0x04, 0x17
        /*006a*/ 	.short	(.L_3065 - .L_3064)
.L_3064:
        /*006c*/ 	.word	0x00000000
        /*0070*/ 	.short	0x000d
        /*0072*/ 	.short	0x0068
        /*0074*/ 	.byte	0x00, 0xf5, 0x21, 0x00


	//----- nvinfo : EIATTR_KPARAM_INFO
	.align		4
.L_3065:
        /*0078*/ 	.byte	0x04, 0x17
        /*007a*/ 	.short	(.L_3067 - .L_3066)
.L_3066:
        /*007c*/ 	.word	0x00000000
        /*0080*/ 	.short	0x000c
        /*0082*/ 	.short	0x0060
        /*0084*/ 	.byte	0x00, 0xf5, 0x21, 0x00


	//----- nvinfo : EIATTR_KPARAM_INFO
	.align		4
.L_3067:
        /*0088*/ 	.byte	0x04, 0x17
        /*008a*/ 	.short	(.L_3069 - .L_3068)
.L_3068:
        /*008c*/ 	.word	0x00000000
        /*0090*/ 	.short	0x000b
        /*0092*/ 	.short	0x0058
        /*0094*/ 	.byte	0x00, 0xf5, 0x21, 0x00


	//----- nvinfo : EIATTR_KPARAM_INFO
	.align		4
.L_3069:
        /*0098*/ 	.byte	0x04, 0x17
        /*009a*/ 	.short	(.L_3071 - .L_3070)
.L_3070:
        /*009c*/ 	.word	0x00000000
        /*00a0*/ 	.short	0x000a
        /*00a2*/ 	.short	0x0050
        /*00a4*/ 	.byte	0x00, 0xf5, 0x21, 0x00


	//----- nvinfo : EIATTR_KPARAM_INFO
	.align		4
.L_3071:
        /*00a8*/ 	.byte	0x04, 0x17
        /*00aa*/ 	.short	(.L_3073 - .L_3072)
.L_3072:
        /*00ac*/ 	.word	0x00000000
        /*00b0*/ 	.short	0x0009
        /*00b2*/ 	.short	0x0048
        /*00b4*/ 	.byte	0x00, 0xf5, 0x21, 0x00


	//----- nvinfo : EIATTR_KPARAM_INFO
	.align		4
.L_3073:
        /*00b8*/ 	.byte	0x04, 0x17
        /*00ba*/ 	.short	(.L_3075 - .L_3074)
.L_3074:
        /*00bc*/ 	.word	0x00000000
        /*00c0*/ 	.short	0x0008
        /*00c2*/ 	.short	0x0040
        /*00c4*/ 	.byte	0x00, 0xf5, 0x21, 0x00


	//----- nvinfo : EIATTR_KPARAM_INFO
	.align		4
.L_3075:
        /*00c8*/ 	.byte	0x04, 0x17
        /*00ca*/ 	.short	(.L_3077 - .L_3076)
.L_3076:
        /*00cc*/ 	.word	0x00000000
        /*00d0*/ 	.short	0x0007
        /*00d2*/ 	.short	0x0038
        /*00d4*/ 	.byte	0x00, 0xf5, 0x21, 0x00


	//----- nvinfo : EIATTR_KPARAM_INFO
	.align		4
.L_3077:
        /*00d8*/ 	.byte	0x04, 0x17
        /*00da*/ 	.short	(.L_3079 - .L_3078)
.L_3078:
        /*00dc*/ 	.word	0x00000000
        /*00e0*/ 	.short	0x0006
        /*00e2*/ 	.short	0x0030
        /*00e4*/ 	.byte	0x00, 0xf5, 0x21, 0x00


	//----- nvinfo : EIATTR_KPARAM_INFO
	.align		4
.L_3079:
        /*00e8*/ 	.byte	0x04, 0x17
        /*00ea*/ 	.short	(.L_3081 - .L_3080)
.L_3080:
        /*00ec*/ 	.word	0x00000000
        /*00f0*/ 	.short	0x0005
        /*00f2*/ 	.short	0x0028
        /*00f4*/ 	.byte	0x00, 0xf5, 0x21, 0x00


	//----- nvinfo : EIATTR_KPARAM_INFO
	.align		4
.L_3081:
        /*00f8*/ 	.byte	0x04, 0x17
        /*00fa*/ 	.short	(.L_3083 - .L_3082)
.L_3082:
        /*00fc*/ 	.word	0x00000000
        /*0100*/ 	.short	0x0004
        /*0102*/ 	.short	0x0020
        /*0104*/ 	.byte	0x00, 0xf5, 0x21, 0x00


	//----- nvinfo : EIATTR_KPARAM_INFO
	.align		4
.L_3083:
        /*0108*/ 	.byte	0x04, 0x17
        /*010a*/ 	.short	(.L_3085 - .L_3084)
.L_3084:
        /*010c*/ 	.word	0x00000000
        /*0110*/ 	.short	0x0003
        /*0112*/ 	.short	0x0018
        /*0114*/ 	.byte	0x00, 0xf5, 0x21, 0x00


	//----- nvinfo : EIATTR_KPARAM_INFO
	.align		4
.L_3085:
        /*0118*/ 	.byte	0x04, 0x17
        /*011a*/ 	.short	(.L_3087 - .L_3086)
.L_3086:
        /*011c*/ 	.word	0x00000000
        /*0120*/ 	.short	0x0002
        /*0122*/ 	.short	0x0010
        /*0124*/ 	.byte	0x00, 0xf5, 0x21, 0x00


	//----- nvinfo : EIATTR_KPARAM_INFO
	.align		4
.L_3087:
        /*0128*/ 	.byte	0x04, 0x17
        /*012a*/ 	.short	(.L_3089 - .L_3088)
.L_3088:
        /*012c*/ 	.word	0x00000000
        /*0130*/ 	.short	0x0001
        /*0132*/ 	.short	0x0008
        /*0134*/ 	.byte	0x00, 0xf5, 0x21, 0x00


	//----- nvinfo : EIATTR_KPARAM_INFO
	.align		4
.L_3089:
        /*0138*/ 	.byte	0x04, 0x17
        /*013a*/ 	.short	(.L_3091 - .L_3090)
.L_3090:
        /*013c*/ 	.word	0x00000000
        /*0140*/ 	.short	0x0000
        /*0142*/ 	.short	0x0000
        /*0144*/ 	.byte	0x00, 0xf5, 0x21, 0x00


	//----- nvinfo : EIATTR_SPARSE_MMA_MASK
	.align		4
.L_3091:
        /*0148*/ 	.byte	0x03, 0x50
        /*014a*/ 	.short	0x0000


	//----- nvinfo : EIATTR_MAXREG_COUNT
	.align		4
        /*014c*/ 	.byte	0x03, 0x1b
        /*014e*/ 	.short	0x00ff


	//----- nvinfo : EIATTR_MERCURY_ISA_VERSION
	.align		4
        /*0150*/ 	.byte	0x03, 0x5f
        /*0152*/ 	.short	0x0101


	//----- nvinfo : EIATTR_VRC_CTA_INIT_COUNT
	.align		4
        /*0154*/ 	.byte	0x02, 0x4a
	.zero		1
	.zero		1


	//----- nvinfo : EIATTR_EXIT_INSTR_OFFSETS
	.align		4
        /*0158*/ 	.byte	0x04, 0x1c
        /*015a*/ 	.short	(.L_3093 - .L_3092)


	//   ....[0]....
.L_3092:
        /*015c*/ 	.word	0x000007a0


	//----- nvinfo : EIATTR_CBANK_PARAM_SIZE
	.align		4
.L_3093:
        /*0160*/ 	.byte	0x03, 0x19
        /*0162*/ 	.short	0x00a0


	//----- nvinfo : EIATTR_PARAM_CBANK
	.align		4
        /*0164*/ 	.byte	0x04, 0x0a
        /*0166*/ 	.short	(.L_3095 - .L_3094)
	.align		4
.L_3094:
        /*0168*/ 	.word	index@(.nv.constant0._Z9kernel_49PfS_S_S_S_S_S_S_S_S_S_S_S_S_S_S_S_S_S_S_)
        /*016c*/ 	.short	0x0380
        /*016e*/ 	.short	0x00a0


	//----- nvinfo : EIATTR_SW_WAR
	.align		4
.L_3095:
        /*0170*/ 	.byte	0x04, 0x36
        /*0172*/ 	.short	(.L_3097 - .L_3096)
.L_3096:
        /*0174*/ 	.word	0x00000008
.L_3097:


//--------------------- .nv.info._Z9kernel_48PfS_S_S_S_S_S_S_S_S_S_S_S_S_S_S_S_S_S_S_ --------------------------
	.section	.nv.info._Z9kernel_48PfS_S_S_S_S_S_S_S_S_S_S_S_S_S_S_S_S_S_S_,"",@"SHT_CUDA_INFO"
	.sectionflags	@""
	.align	4


	//----- nvinfo : EIATTR_CUDA_API_VERSION
	.align		4
        /*0000*/ 	.byte	0x04, 0x37
        /*0002*/ 	.short	(.L_3099 - .L_3098)
.L_3098:
        /*0004*/ 	.word	0x00000082


	//----- nvinfo : EIATTR_KPARAM_INFO
	.align		4
.L_3099:
        /*0008*/ 	.byte	0x04, 0x17
        /*000a*/ 	.short	(.L_3101 - .L_3100)
.L_3100:
        /*000c*/ 	.word	0x00000000
        /*0010*/ 	.short	0x0013
        /*0012*/ 	.short	0x0098
        /*0014*/ 	.byte	0x00, 0xf5, 0x21, 0x00


	//----- nvinfo : EIATTR_KPARAM_INFO
	.align		4
.L_3101:
        /*0018*/ 	.byte	0x04, 0x17
        /*001a*/ 	.short	(.L_3103 - .L_3102)
.L_3102:
        /*001c*/ 	.word	0x00000000
        /*0020*/ 	.short	0x0012
        /*0022*/ 	.short	0x0090
        /*0024*/ 	.byte	0x00, 0xf5, 0x21, 0x00


	//----- nvinfo : EIATTR_KPARAM_INFO
	.align		4
.L_3103:
        /*0028*/ 	.byte	0x04, 0x17
        /*002a*/ 	.short	(.L_3105 - .L_3104)
.L_3104:
        /*002c*/ 	.word	0x00000000
        /*0030*/ 	.short	0x0011
        /*0032*/ 	.short	0x0088
        /*0034*/ 	.byte	0x00, 0xf5, 0x21, 0x00


	//----- nvinfo : EIATTR_KPARAM_INFO
	.align		4
.L_3105:
        /*0038*/ 	.byte	0x04, 0x17
        /*003a*/ 	.short	(.L_3107 - .L_3106)
.L_3106:
        /*003c*/ 	.word	0x00000000
        /*0040*/ 	.short	0x0010
        /*0042*/ 	.short	0x0080
        /*0044*/ 	.byte	0x00, 0xf5, 0x21, 0x00


	//----- nvinfo : EIATTR_KPARAM_INFO
	.align		4
.L_3107:
        /*0048*/ 	.byte	0x04, 0x17
        /*004a*/ 	.short	(.L_3109 - .L_3108)
.L_3108:
        /*004c*/ 	.word	0x00000000
        /*0050*/ 	.short	0x000f
        /*0052*/ 	.short	0x0078
        /*0054*/ 	.byte	0x00, 0xf5, 0x21, 0x00


	//----- nvinfo : EIATTR_KPARAM_INFO
	.align		4
.L_3109:
        /*0058*/ 	.byte	0x04, 0x17
        /*005a*/ 	.short	(.L_3111 - .L_3110)
.L_3110:
        /*005c*/ 	.word	0x00000000
        /*0060*/ 	.short	0x000e
        /*0062*/ 	.short	0x0070
        /*0064*/ 	.byte	0x00, 0xf5, 0x21, 0x00


	//----- nvinfo : EIATTR_KPARAM_INFO
	.align		4
.L_3111:
        /*0068*/ 	.byte	0x04, 0x17
        /*006a*/ 	.short	(.L_3113 - .L_3112)
.L_3112:
        /*006c*/ 	.word	0x00000000
        /*0070*/ 	.short	0x000d
        /*0072*/ 	.short	0x0068
        /*0074*/ 	.byte	0x00, 0xf5, 0x21, 0x00


	//----- nvinfo : EIATTR_KPARAM_INFO
	.align		4
.L_3113:
        /*0078*/ 	.byte	0x04, 0x17
        /*007a*/ 	.short	(.L_3115 - .L_3114)
.L_3114:
        /*007c*/ 	.word	0x00000000
        /*0080*/ 	.short	0x000c
        /*0082*/ 	.short	0x0060
        /*0084*/ 	.byte	0x00, 0xf5, 0x21, 0x00


	//----- nvinfo : EIATTR_KPARAM_INFO
	.align		4
.L_3115:
        /*0088*/ 	.byte	0x04, 0x17
        /*008a*/ 	.short	(.L_3117 - .L_3116)
.L_3116:
        /*008c*/ 	.word	0x00000000
        /*0090*/ 	.short	0x000b
        /*0092*/ 	.short	0x0058
        /*0094*/ 	.byte	0x00, 0xf5, 0x21, 0x00


	//----- nvinfo : EIATTR_KPARAM_INFO
	.align		4
.L_3117:
        /*0098*/ 	.byte	0x04, 0x17
        /*009a*/ 	.short	(.L_3119 - .L_3118)
.L_3118:
        /*009c*/ 	.word	0x00000000
        /*00a0*/ 	.short	0x000a
        /*00a2*/ 	.short	0x0050
        /*00a4*/ 	.byte	0x00, 0xf5, 0x21, 0x00


	//----- nvinfo : EIATTR_KPARAM_INFO
	.align		4
.L_3119:
        /*00a8*/ 	.byte	0x04, 0x17
        /*00aa*/ 	.short	(.L_3121 - .L_3120)
.L_3120:
        /*00ac*/ 	.word	0x00000000
        /*00b0*/ 	.short	0x0009
        /*00b2*/ 	.short	0x0048
        /*00b4*/ 	.byte	0x00, 0xf5, 0x21, 0x00


	//----- nvinfo : EIATTR_KPARAM_INFO
	.align		4
.L_3121:
        /*00b8*/ 	.byte	0x04, 0x17
        /*00ba*/ 	.short	(.L_3123 - .L_3122)
.L_3122:
        /*00bc*/ 	.word	0x00000000
        /*00c0*/ 	.short	0x0008
        /*00c2*/ 	.short	0x0040
        /*00c4*/ 	.byte	0x00, 0xf5, 0x21, 0x00


	//----- nvinfo : EIATTR_KPARAM_INFO
	.align		4
.L_3123:
        /*00c8*/ 	.byte	0x04, 0x17
        /*00ca*/ 	.short	(.L_3125 - .L_3124)
.L_3124:
        /*00cc*/ 	.word	0x00000000
        /*00d0*/ 	.short	0x0007
        /*00d2*/ 	.short	0x0038
        /*00d4*/ 	.byte	0x00, 0xf5, 0x21, 0x00


	//----- nvinfo : EIATTR_KPARAM_INFO
	.align		4
.L_3125:
        /*00d8*/ 	.byte	0x04, 0x17
        /*00da*/ 	.short	(.L_3127 - .L_3126)
.L_3126:
        /*00dc*/ 	.word	0x00000000
        /*00e0*/ 	.short	0x0006
        /*00e2*/ 	.short	0x0030
        /*00e4*/ 	.byte	0x00, 0xf5, 0x21, 0x00


	//----- nvinfo : EIATTR_KPARAM_INFO
	.align		4
.L_3127:
        /*00e8*/ 	.byte	0x04, 0x17
        /*00ea*/ 	.short	(.L_3129 - .L_3128)
.L_3128:
        /*00ec*/ 	.word	0x00000000
        /*00f0*/ 	.short	0x0005
        /*00f2*/ 	.short	0x0028
        /*00f4*/ 	.byte	0x00, 0xf5, 0x21, 0x00


	//----- nvinfo : EIATTR_KPARAM_INFO
	.align		4
.L_3129:
        /*00f8*/ 	.byte	0x04, 0x17
        /*00fa*/ 	.short	(.L_3131 - .L_3130)
.L_3130:
        /*00fc*/ 	.word	0x00000000
        /*0100*/ 	.short	0x0004
        /*0102*/ 	.short	0x0020
        /*0104*/ 	.byte	0x00, 0xf5, 0x21, 0x00


	//----- nvinfo : EIATTR_KPARAM_INFO
	.align		4
.L_3131:
        /*0108*/ 	.byte	0x04, 0x17
        /*010a*/ 	.short	(.L_3133 - .L_3132)
.L_3132:
        /*010c*/ 	.word	0x00000000
        /*0110*/ 	.short	0x0003
        /*0112*/ 	.short	0x0018
        /*0114*/ 	.byte	0x00, 0xf5, 0x21, 0x00


	//----- nvinfo : EIATTR_KPARAM_INFO
	.align		4
.L_3133:
        /*0118*/ 	.byte	0x04, 0x17
        /*011a*/ 	.short	(.L_3135 - .L_3134)
.L_3134:
        /*011c*/ 	.word	0x00000000
        /*0120*/ 	.short	0x0002
        /*0122*/ 	.short	0x0010
        /*0124*/ 	.byte	0x00, 0xf5, 0x21, 0x00


	//----- nvinfo : EIATTR_KPARAM_INFO
	.align		4
.L_3135:
        /*0128*/ 	.byte	0x04, 0x17
        /*012a*/ 	.short	(.L_3137 - .L_3136)
.L_3136:
        /*012c*/ 	.word	0x00000000
        /*0130*/ 	.short	0x0001
        /*0132*/ 	.short	0x0008
        /*0134*/ 	.byte	0x00, 0xf5, 0x21, 0x00


	//----- nvinfo : EIATTR_KPARAM_INFO
	.align		4
.L_3137:
        /*0138*/ 	.byte	0x04, 0x17
        /*013a*/ 	.short	(.L_3139 - .L_3138)
.L_3138:
        /*013c*/ 	.word	0x00000000
        /*0140*/ 	.short	0x0000
        /*0142*/ 	.short	0x0000
        /*0144*/ 	.byte	0x00, 0xf5, 0x21, 0x00


	//----- nvinfo : EIATTR_SPARSE_MMA_MASK
	.align		4
.L_3139:
        /*0148*/ 	.byte	0x03, 0x50
        /*014a*/ 	.short	0x0000


	//----- nvinfo : EIATTR_MAXREG_COUNT
	.align		4
        /*014c*/ 	.byte	0x03, 0x1b
        /*014e*/ 	.short	0x00ff


	//----- nvinfo : EIATTR_MERCURY_ISA_VERSION
	.align		4
        /*0150*/ 	.byte	0x03, 0x5f
        /*0152*/ 	.short	0x0101


	//----- nvinfo : EIATTR_VRC_CTA_INIT_COUNT
	.align		4
        /*0154*/ 	.byte	0x02, 0x4a
	.zero		1
	.zero		1


	//----- nvinfo : EIATTR_EXIT_INSTR_OFFSETS
	.align		4
        /*0158*/ 	.byte	0x04, 0x1c
        /*015a*/ 	.short	(.L_3141 - .L_3140)


	//   ....[0]....
.L_3140:
        /*015c*/ 	.word	0x000007b0


	//----- nvinfo : EIATTR_CBANK_PARAM_SIZE
	.align		4
.L_3141:
        /*0160*/ 	.byte	0x03, 0x19
        /*0162*/ 	.short	0x00a0


	//----- nvinfo : EIATTR_PARAM_CBANK
	.align		4
        /*0164*/ 	.byte	0x04, 0x0a
        /*0166*/ 	.short	(.L_3143 - .L_3142)
	.align		4
.L_3142:
        /*0168*/ 	.word	index@(.nv.constant0._Z9kernel_48PfS_S_S_S_S_S_S_S_S_S_S_S_S_S_S_S_S_S_S_)
        /*016c*/ 	.short	0x0380
        /*016e*/ 	.short	0x00a0


	//----- nvinfo : EIATTR_SW_WAR
	.align		4
.L_3143:
        /*0170*/ 	.byte	0x04, 0x36
        /*0172*/ 	.short	(.L_3145 - .L_3144)
.L_3144:
        /*0174*/ 	.word	0x00000008
.L_3145:


//--------------------- .nv.info._Z9kernel_47PfS_S_S_S_S_S_S_S_S_S_S_S_S_S_S_S_S_S_S_ --------------------------
	.section	.nv.info._Z9kernel_47PfS_S_S_S_S_S_S_S_S_S_S_S_S_S_S_S_S_S_S_,"",@"SHT_CUDA_INFO"
	.sectionflags	@""
	.align	4


	//----- nvinfo : EIATTR_CUDA_API_VERSION
	.align		4
        /*0000*/ 	.byte	0x04, 0x37
        /*0002*/ 	.short	(.L_3147 - .L_3146)
.L_3146:
        /*0004*/ 	.word	0x00000082


	//----- nvinfo : EIATTR_KPARAM_INFO
	.align		4
.L_3147:
        /*0008*/ 	.byte	0x04, 0x17
        /*000a*/ 	.short	(.L_3149 - .L_3148)
.L_3148:
        /*000c*/ 	.word	0x00000000
        /*0010*/ 	.short	0x0013
        /*0012*/ 	.short	0x0098
        /*0014*/ 	.byte	0x00, 0xf5, 0x21, 0x00


	//----- nvinfo : EIATTR_KPARAM_INFO
	.align		4
.L_3149:
        /*0018*/ 	.byte	0x04, 0x17
        /*001a*/ 	.short	(.L_3151 - .L_3150)
.L_3150:
        /*001c*/ 	.word	0x00000000
        /*0020*/ 	.short	0x0012
        /*0022*/ 	.short	0x0090
        /*0024*/ 	.byte	0x00, 0xf5, 0x21, 0x00


	//----- nvinfo : EIATTR_KPARAM_INFO
	.align		4
.L_3151:
        /*0028*/ 	.byte	0x04, 0x17
        /*002a*/ 	.short	(.L_3153 - .L_3152)
.L_3152:
        /*002c*/ 	.word	0x00000000
        /*0030*/ 	.short	0x0011
        /*0032*/ 	.short	0x0088
        /*0034*/ 	.byte	0x00, 0xf5, 0x21, 0x00


	//----- nvinfo : EIATTR_KPARAM_INFO
	.align		4
.L_3153:
        /*0038*/ 	.byte	0x04, 0x17
        /*003a*/ 	.short	(.L_3155 - .L_3154)
.L_3154:
        /*003c*/ 	.word	0x00000000
        /*0040*/ 	.short	0x0010
        /*0042*/ 	.short	0x0080
        /*0044*/ 	.byte	0x00, 0xf5, 0x21, 0x00


	//----- nvinfo : EIATTR_KPARAM_INFO
	.align		4
.L_3155:
        /*0048*/ 	.byte	0x04, 0x17
        /*004a*/ 	.short	(.L_3157 - .L_3156)
.L_3156:
        /*004c*/ 	.word	0x00000000
        /*0050*/ 	.short	0x000f
        /*0052*/ 	.short	0x0078
        /*0054*/ 	.byte	0x00, 0xf5, 0x21, 0x00


	//----- nvinfo : EIATTR_KPARAM_INFO
	.align		4
.L_3157:
        /*0058*/ 	.byte	0x04, 0x17
        /*005a*/ 	.short	(.L_3159 - .L_3158)
.L_3158:
        /*005c*/ 	.word	0x00000000
        /*0060*/ 	.short	0x000e
        /*0062*/ 	.short	0x0070
        /*0064*/ 	.byte	0x00, 0xf5, 0x21, 0x00


	//----- nvinfo : EIATTR_KPARAM_INFO
	.align		4
.L_3159:
        /*0068*/ 	.byte	0x04, 0x17
        /*006a*/ 	.short	(.L_3161 - .L_3160)
.L_3160:
        /*006c*/ 	.word	0x00000000
        /*0070*/ 	.short	0x000d
        /*0072*/ 	.short	0x0068
        /*0074*/ 	.byte	0x00, 0xf5, 0x21, 0x00


	//----- nvinfo : EIATTR_KPARAM_INFO
	.align		4
.L_3161:
        /*0078*/ 	.byte	0x04, 0x17
        /*007a*/ 	.short	(.L_3163 - .L_3162)
.L_3162:
        /*007c*/ 	.word	0x00000000
        /*0080*/ 	.short	0x000c
        /*0082*/ 	.short	0x0060
        /*0084*/ 	.byte	0x00, 0xf5, 0x21, 0x00


	//----- nvinfo : EIATTR_KPARAM_INFO
	.align		4
.L_3163:
        /*0088*/ 	.byte	0x04, 0x17
        /*008a*/ 	.short	(.L_3165 - .L_3164)
.L_3164:
        /*008c*/ 	.word	0x00000000
        /*0090*/ 	.short	0x000b
        /*0092*/ 	.short	0x0058
        /*0094*/ 	.byte	0x00, 0xf5, 0x21, 0x00


	//----- nvinfo : EIATTR_KPARAM_INFO
	.align		4
.L_3165:
        /*0098*/ 	.byte	0x04, 0x17
        /*009a*/ 	.short	(.L_3167 - .L_3166)
.L_3166:
        /*009c*/ 	.word	0x00000000
        /*00a0*/ 	.short	0x000a
        /*00a2*/ 	.short	0x0050
        /*00a4*/ 	.byte	0x00, 0xf5, 0x21, 0x00


	//----- nvinfo : EIATTR_KPARAM_INFO
	.align		4
.L_3167:
        /*00a8*/ 	.byte	0x04, 0x17
        /*00aa*/ 	.short	(.L_3169 - .L_3168)
.L_3168:
        /*00ac*/ 	.word	0x00000000
        /*00b0*/ 	.short	0x0009
        /*00b2*/ 	.short	0x0048
        /*00b4*/ 	.byte	0x00, 0xf5, 0x21, 0x00


	//----- nvinfo : EIATTR_KPARAM_INFO
	.align		4
.L_3169:
        /*00b8*/ 	.byte	0x04, 0x17
        /*00ba*/ 	.short	(.L_3171 - .L_3170)
.L_3170:
        /*00bc*/ 	.word	0x00000000
        /*00c0*/ 	.short	0x0008
        /*00c2*/ 	.short	0x0040
        /*00c4*/ 	.byte	0x00, 0xf5, 0x21, 0x00


	//----- nvinfo : EIATTR_KPARAM_INFO
	.align		4
.L_3171:
        /*00c8*/ 	.byte	0x04, 0x17
        /*00ca*/ 	.short	(.L_3173 - .L_3172)
.L_3172:
        /*00cc*/ 	.word	0x00000000
        /*00d0*/ 	.short	0x0007
        /*00d2*/ 	.short	0x0038
        /*00d4*/ 	.byte	0x00, 0xf5, 0x21, 0x00


	//----- nvinfo : EIATTR_KPARAM_INFO
	.align		4
.L_3173:
        /*00d8*/ 	.byte	0x04, 0x17
        /*00da*/ 	.short	(.L_3175 - .L_3174)
.L_3174:
        /*00dc*/ 	.word	0x00000000
        /*00e0*/ 	.short	0x0006
        /*00e2*/ 	.short	0x0030
        /*00e4*/ 	.byte	0x00, 0xf5, 0x21, 0x00


	//----- nvinfo : EIATTR_KPARAM_INFO
	.align		4
.L_3175:
        /*00e8*/ 	.byte	0x04, 0x17
        /*00ea*/ 	.short	(.L_3177 - .L_3176)
.L_3176:
        /*00ec*/ 	.word	0x00000000
        /*00f0*/ 	.short	0x0005
        /*00f2*/ 	.short	0x0028
        /*00f4*/ 	.byte	0x00, 0xf5, 0x21, 0x00


	//----- nvinfo : EIATTR_KPARAM_INFO
	.align		4
.L_3177:
        /*00f8*/ 	.byte	0x04, 0x17
        /*00fa*/ 	.short	(.L_3179 - .L_3178)
.L_3178:
        /*00fc*/ 	.word	0x00000000
        /*0100*/ 	.short	0x0004
        /*0102*/ 	.short	0x0020
        /*0104*/ 	.byte	0x00, 0xf5, 0x21, 0x00


	//----- nvinfo : EIATTR_KPARAM_INFO
	.align		4
.L_3179:
        /*0108*/ 	.byte	0x04, 0x17
        /*010a*/ 	.short	(.L_3181 - .L_3180)
.L_3180:
        /*010c*/ 	.word	0x00000000
        /*0110*/ 	.short	0x0003
        /*0112*/ 	.short	0x0018
        /*0114*/ 	.byte	0x00, 0xf5, 0x21, 0x00


	//----- nvinfo : EIATTR_KPARAM_INFO
	.align		4
.L_3181:
        /*0118*/ 	.byte	0x04, 0x17
        /*011a*/ 	.short	(.L_3183 - .L_3182)
.L_3182:
        /*011c*/ 	.word	0x00000000
        /*0120*/ 	.short	0x0002
        /*0122*/ 	.short	0x0010
        /*0124*/ 	.byte	0x00, 0xf5, 0x21, 0x00


	//----- nvinfo : EIATTR_KPARAM_INFO
	.align		4
.L_3183:
        /*0128*/ 	.byte	0x04, 0x17
        /*012a*/ 	.short	(.L_3185 - .L_3184)
.L_3184:
        /*012c*/ 	.word	0x00000000
        /*0130*/ 	.short	0x0001
        /*0132*/ 	.short	0x0008
        /*0134*/ 	.byte	0x00, 0xf5, 0x21, 0x00


	//----- nvinfo : EIATTR_KPARAM_INFO
	.align		4
.L_3185:
        /*0138*/ 	.byte	0x04, 0x17
        /*013a*/ 	.short	(.L_3187 - .L_3186)
.L_3186:
        /*013c*/ 	.word	0x00000000
        /*0140*/ 	.short	0x0000
        /*0142*/ 	.short	0x0000
        /*0144*/ 	.byte	0x00, 0xf5, 0x21, 0x00


	//----- nvinfo : EIATTR_SPARSE_MMA_MASK
	.align		4
.L_3187:
        /*0148*/ 	.byte	0x03, 0x50
        /*014a*/ 	.short	0x0000


	//----- nvinfo : EIATTR_MAXREG_COUNT
	.align		4
        /*014c*/ 	.byte	0x03, 0x1b
        /*014e*/ 	.short	0x00ff


	//----- nvinfo : EIATTR_MERCURY_ISA_VERSION
	.align		4
        /*0150*/ 	.byte	0x03, 0x5f
        /*0152*/ 	.short	0x0101


	//----- nvinfo : EIATTR_UNUSED_LOAD_BYTE_OFFSET
	.align		4
        /*0154*/ 	.byte	0x04, 0x44
        /*0156*/ 	.short	(.L_3189 - .L_3188)


	//   ....[0]....
.L_3188:
        /*0158*/ 	.word	0x00000550
        /*015c*/ 	.word	0x0000ff0f


	//----- nvinfo : EIATTR_VRC_CTA_INIT_COUNT
	.align		4
.L_3189:
        /*0160*/ 	.byte	0x02, 0x4a
	.zero		1
	.zero		1


	//----- nvinfo : EIATTR_EXIT_INSTR_OFFSETS
	.align		4
        /*0164*/ 	.byte	0x04, 0x1c
        /*0166*/ 	.short	(.L_3191 - .L_3190)


	//   ....[0]....
.L_3190:
        /*0168*/ 	.word	0x000007b0


	//----- nvinfo : EIATTR_CBANK_PARAM_SIZE
	.align		4
.L_3191:
        /*016c*/ 	.byte	0x03, 0x19
        /*016e*/ 	.short	0x00a0


	//----- nvinfo : EIATTR_PARAM_CBANK
	.align		4
        /*0170*/ 	.byte	0x04, 0x0a
        /*0172*/ 	.short	(.L_3193 - .L_3192)
	.align		4
.L_3192:
        /*0174*/ 	.word	index@(.nv.constant0._Z9kernel_47PfS_S_S_S_S_S_S_S_S_S_S_S_S_S_S_S_S_S_S_)
        /*0178*/ 	.short	0x0380
        /*017a*/ 	.short	0x00a0


	//----- nvinfo : EIATTR_SW_WAR
	.align		4
.L_3193:
        /*017c*/ 	.byte	0x04, 0x36
        /*017e*/ 	.short	(.L_3195 - .L_3194)
.L_3194:
        /*0180*/ 	.word	0x00000008
.L_3195:


//--------------------- .nv.info._Z9kernel_46PfS_S_S_S_S_S_S_S_S_S_S_S_S_S_S_S_S_S_S_ --------------------------
	.section	.nv.info._Z9kernel_46PfS_S_S_S_S_S_S_S_S_S_S_S_S_S_S_S_S_S_S_,"",@"SHT_CUDA_INFO"
	.sectionflags	@""
	.align	4


	//----- nvinfo : EIATTR_CUDA_API_VERSION
	.align		4
        /*0000*/ 	.byte	0x04, 0x37
        /*0002*/ 	.short	(.L_3197 - .L_3196)
.L_3196:
        /*0004*/ 	.word	0x00000082


	//----- nvinfo : EIATTR_KPARAM_INFO
	.align		4
.L_3197:
        /*0008*/ 	.byte	0x04, 0x17
        /*000a*/ 	.short	(.L_3199 - .L_3198)
.L_3198:
        /*000c*/ 	.word	0x00000000
        /*0010*/ 	.short	0x0013
        /*0012*/ 	.short	0x0098
        /*0014*/ 	.byte	0x00, 0xf5, 0x21, 0x00


	//----- nvinfo : EIATTR_KPARAM_INFO
	.align		4
.L_3199:
        /*0018*/ 	.byte	0x04, 0x17
        /*001a*/ 	.short	(.L_3201 - .L_3200)
.L_3200:
        /*001c*/ 	.word	0x00000000
        /*0020*/ 	.short	0x0012
        /*0022*/ 	.short	0x0090
        /*0024*/ 	.byte	0x00, 0xf5, 0x21, 0x00


	//----- nvinfo : EIATTR_KPARAM_INFO
	.align		4
.L_3201:
        /*0028*/ 	.byte	0x04, 0x17
        /*002a*/ 	.short	(.L_3203 - .L_3202)
.L_3202:
        /*002c*/ 	.word	0x00000000
        /*0030*/ 	.short	0x0011
        /*0032*/ 	.short	0x0088
        /*0034*/ 	.byte	0x00, 0xf5, 0x21, 0x00


	//----- nvinfo : EIATTR_KPARAM_INFO
	.align		4
.L_3203:
        /*0038*/ 	.byte	0x04, 0x17
        /*003a*/ 	.short	(.L_3205 - .L_3204)
.L_3204:
        /*003c*/ 	.word	0x00000000
        /*0040*/ 	.short	0x0010
        /*0042*/ 	.short	0x0080
        /*0044*/ 	.byte	0x00, 0xf5, 0x21, 0x00


	//----- nvinfo : EIATTR_KPARAM_INFO
	.align		4
.L_3205:
        /*0048*/ 	.byte	0x04, 0x17
        /*004a*/ 	.short	(.L_3207 - .L_3206)
.L_3206:
        /*004c*/ 	.word	0x00000000
        /*0050*/ 	.short	0x000f
        /*0052*/ 	.short	0x0078
        /*0054*/ 	.byte	0x00, 0xf5, 0x21, 0x00


	//----- nvinfo : EIATTR_KPARAM_INFO
	.align		4
.L_3207:
        /*0058*/ 	.byte	0x04, 0x17
        /*005a*/ 	.short	(.L_3209 - .L_3208)
.L_3208:
        /*005c*/ 	.word	0x00000000
        /*0060*/ 	.short	0x000e
        /*0062*/ 	.short	0x0070
        /*0064*/ 	.byte	0x00, 0xf5, 0x21, 0x00


	//----- nvinfo : EIATTR_KPARAM_INFO
	.align		4
.L_3209:
        /*0068*/ 	.byte	0x04, 0x17
        /*006a*/ 	.short	(.L_3211 - .L_3210)
.L_3210:
        /*006c*/ 	.word	0x00000000
        /*0070*/ 	.short	0x000d
        /*0072*/ 	.short	0x0068
        /*0074*/ 	.byte	0x00, 0xf5, 0x21, 0x00


	//----- nvinfo : EIATTR_KPARAM_INFO
	.align		4
.L_3211:
        /*0078*/ 	.byte	0x04, 0x17
        /*007a*/ 	.short	(.L_3213 - .L_3212)
.L_3212:
        /*007c*/ 	.word	0x00000000
        /*0080*/ 	.short	0x000c
        /*0082*/ 	.short	0x0060
        /*0084*/ 	.byte	0x00, 0xf5, 0x21, 0x00


	//----- nvinfo : EIATTR_KPARAM_INFO
	.align		4
.L_3213:
        /*0088*/ 	.byte	0x04, 0x17
        /*008a*/ 	.short	(.L_3215 - .L_3214)
.L_3214:
        /*008c*/ 	.word	0x00000000
        /*0090*/ 	.short	0x000b
        /*0092*/ 	.short	0x0058
        /*0094*/ 	.byte	0x00, 0xf5, 0x21, 0x00


	//----- nvinfo : EIATTR_KPARAM_INFO
	.align		4
.L_3215:
        /*0098*/ 	.byte	0x04, 0x17
        /*009a*/ 	.short	(.L_3217 - .L_3216)
.L_3216:
        /*009c*/ 	.word	0x00000000
        /*00a0*/ 	.short	0x000a
        /*00a2*/ 	.short	0x0050
        /*00a4*/ 	.byte	0x00, 0xf5, 0x21, 0x00


	//----- nvinfo : EIATTR_KPARAM_INFO
	.align		4
.L_3217:
        /*00a8*/ 	.byte	0x04, 0x17
        /*00aa*/ 	.short	(.L_3219 - .L_3218)
.L_3218:
        /*00ac*/ 	.word	0x00000000
        /*00b0*/ 	.short	0x0009
        /*00b2*/ 	.short	0x0048
        /*00b4*/ 	.byte	0x00, 0xf5, 0x21, 0x00


	//----- nvinfo : EIATTR_KPARAM_INFO
	.align		4
.L_3219:
        /*00b8*/ 	.byte	0x04, 0x17
        /*00ba*/ 	.short	(.L_3221 - .L_3220)
.L_3220:
        /*00bc*/ 	.word	0x00000000
        /*00c0*/ 	.short	0x0008
        /*00c2*/ 	.short	0x0040
        /*00c4*/ 	.byte	0x00, 0xf5, 0x21, 0x00


	//----- nvinfo : EIATTR_KPARAM_INFO
	.align		4
.L_3221:
        /*00c8*/ 	.byte	0x04, 0x17
        /*00ca*/ 	.short	(.L_3223 - .L_3222)
.L_3222:
        /*00cc*/ 	.word	0x00000000
        /*00d0*/ 	.short	0x0007
        /*00d2*/ 	.short	0x0038
        /*00d4*/ 	.byte	0x00, 0xf5, 0x21, 0x00


	//----- nvinfo : EIATTR_KPARAM_INFO
	.align		4
.L_3223:
        /*00d8*/ 	.byte	0x04, 0x17
        /*00da*/ 	.short	(.L_3225 - .L_3224)
.L_3224:
        /*00dc*/ 	.word	0x00000000
        /*00e0*/ 	.short	0x0006
        /*00e2*/ 	.short	0x0030
        /*00e4*/ 	.byte	0x00, 0xf5, 0x21, 0x00


	//----- nvinfo : EIATTR_KPARAM_INFO
	.align		4
.L_3225:
        /*00e8*/ 	.byte	0x04, 0x17
        /*00ea*/ 	.short	(.L_3227 - .L_3226)
.L_3226:
        /*00ec*/ 	.word	0x00000000
        /*00f0*/ 	.short	0x0005
        /*00f2*/ 	.short	0x0028
        /*00f4*/ 	.byte	0x00, 0xf5, 0x21, 0x00


	//----- nvinfo : EIATTR_KPARAM_INFO
	.align		4
.L_3227:
        /*00f8*/ 	.byte	0x04, 0x17
        /*00fa*/ 	.short	(.L_3229 - .L_3228)
.L_3228:
        /*00fc*/ 	.word	0x00000000
        /*0100*/ 	.short	0x0004
        /*0102*/ 	.short	0x0020
        /*0104*/ 	.byte	0x00, 0xf5, 0x21, 0x00


	//----- nvinfo : EIATTR_KPARAM_INFO
	.align		4
.L_3229:
        /*0108*/ 	.byte	0x04, 0x17
        /*010a*/ 	.short	(.L_3231 - .L_3230)
.L_3230:
        /*010c*/ 	.word	0x00000000
        /*0110*/ 	.short	0x0003
        /*0112*/ 	.short	0x0018
        /*0114*/ 	.byte	0x00, 0xf5, 0x21, 0x00


	//----- nvinfo : EIATTR_KPARAM_INFO
	.align		4
.L_3231:
        /*0118*/ 	.byte	0x04, 0x17
        /*011a*/ 	.short	(.L_3233 - .L_3232)
.L_3232:
        /*011c*/ 	.word	0x00000000
        /*0120*/ 	.short	0x0002
        /*0122*/ 	.short	0x0010
        /*0124*/ 	.byte	0x00, 0xf5, 0x21, 0x00


	//----- nvinfo : EIATTR_KPARAM_INFO
	.align		4
.L_3233:
        /*0128*/ 	.byte	0x04, 0x17
        /*012a*/ 	.short	(.L_3235 - .L_3234)
.L_3234:
        /*012c*/ 	.word	0x00000000
        /*0130*/ 	.short	0x0001
        /*0132*/ 	.short	0x0008
        /*0134*/ 	.byte	0x00, 0xf5, 0x21, 0x00


	//----- nvinfo : EIATTR_KPARAM_INFO
	.align		4
.L_3235:
        /*0138*/ 	.byte	0x04, 0x17
        /*013a*/ 	.short	(.L_3237 - .L_3236)
.L_3236:
        /*013c*/ 	.word	0x00000000
        /*0140*/ 	.short	0x0000
        /*0142*/ 	.short	0x0000
        /*0144*/ 	.byte	0x00, 0xf5, 0x21, 0x00


	//----- nvinfo : EIATTR_SPARSE_MMA_MASK
	.align		4
.L_3237:
        /*0148*/ 	.byte	0x03, 0x50
        /*014a*/ 	.short	0x0000


	//----- nvinfo : EIATTR_MAXREG_COUNT
	.align		4
        /*014c*/ 	.byte	0x03, 0x1b
        /*014e*/ 	.short	0x00ff


	//----- nvinfo : EIATTR_MERCURY_ISA_VERSION
	.align		4
        /*0150*/ 	.byte	0x03, 0x5f
        /*0152*/ 	.short	0x0101


	//----- nvinfo : EIATTR_UNUSED_LOAD_BYTE_OFFSET
	.align		4
        /*0154*/ 	.byte	0x04, 0x44
        /*0156*/ 	.short	(.L_3239 - .L_3238)


	//   ....[0]....
.L_3238:
        /*0158*/ 	.word	0x000004c0
        /*015c*/ 	.word	0x0000ff0f


	//----- nvinfo : EIATTR_VRC_CTA_INIT_COUNT
	.align		4
.L_3239:
        /*0160*/ 	.byte	0x02, 0x4a
	.zero		1
	.zero		1


	//----- nvinfo : EIATTR_EXIT_INSTR_OFFSETS
	.align		4
        /*0164*/ 	.byte	0x04, 0x1c
        /*0166*/ 	.short	(.L_3241 - .L_3240)


	//   ....[0]....
.L_3240:
        /*0168*/ 	.word	0x00000790


	//----- nvinfo : EIATTR_CBANK_PARAM_SIZE
	.align		4
.L_3241:
        /*016c*/ 	.byte	0x03, 0x19
        /*016e*/ 	.short	0x00a0


	//----- nvinfo : EIATTR_PARAM_CBANK
	.align		4
        /*0170*/ 	.byte	0x04, 0x0a
        /*0172*/ 	.short	(.L_3243 - .L_3242)
	.align		4
.L_3242:
        /*0174*/ 	.word	index@(.nv.constant0._Z9kernel_46PfS_S_S_S_S_S_S_S_S_S_S_S_S_S_S_S_S_S_S_)
        /*0178*/ 	.short	0x0380
        /*017a*/ 	.short	0x00a0


	//----- nvinfo : EIATTR_SW_WAR
	.align		4
.L_3243:
        /*017c*/ 	.byte	0x04, 0x36
        /*017e*/ 	.short	(.L_3245 - .L_3244)
.L_3244:
        /*0180*/ 	.word	0x00000008
.L_3245:


//--------------------- .nv.info._Z9kernel_45PfS_S_S_S_S_S_S_S_S_S_S_S_S_S_S_S_S_S_S_ --------------------------
	.section	.nv.info._Z9kernel_45PfS_S_S_S_S_S_S_S_S_S_S_S_S_S_S_S_S_S_S_,"",@"SHT_CUDA_INFO"
	.sectionflags	@""
	.align	4


	//----- nvinfo : EIATTR_CUDA_API_VERSION
	.align		4
        /*0000*/ 	.byte	0x04, 0x37
        /*0002*/ 	.short	(.L_3247 - .L_3246)
.L_3246:
        /*0004*/ 	.word	0x00000082


	//----- nvinfo : EIATTR_KPARAM_INFO
	.align		4
.L_3247:
        /*0008*/ 	.byte	0x04, 0x17
        /*000a*/ 	.short	(.L_3249 - .L_3248)
.L_3248:
        /*000c*/ 	.word	0x00000000
        /*0010*/ 	.short	0x0013
        /*0012*/ 	.short	0x0098
        /*0014*/ 	.byte	0x00, 0xf5, 0x21, 0x00


	//----- nvinfo : EIATTR_KPARAM_INFO
	.align		4
.L_3249:
        /*0018*/ 	.byte	0x04, 0x17
        /*001a*/ 	.short	(.L_3251 - .L_3250)
.L_3250:
        /*001c*/ 	.word	0x00000000
        /*0020*/ 	.short	0x0012
        /*0022*/ 	.short	0x0090
        /*0024*/ 	.byte	0x00, 0xf5, 0x21, 0x00


	//----- nvinfo : EIATTR_KPARAM_INFO
	.align		4
.L_3251:
        /*0028*/ 	.byte	0x04, 0x17
        /*002a*/ 	.short	(.L_3253 - .L_3252)
.L_3252:
        /*002c*/ 	.word	0x00000000
        /*0030*/ 	.short	0x0011
        /*0032*/ 	.short	0x0088
        /*0034*/ 	.byte	0x00, 0xf5, 0x21, 0x00


	//----- nvinfo : EIATTR_KPARAM_INFO
	.align		4
.L_3253:
        /*0038*/ 	.byte	0x04, 0x17
        /*003a*/ 	.short	(.L_3255 - .L_3254)
.L_3254:
        /*003c*/ 	.word	0x00000000
        /*0040*/ 	.short	0x0010
        /*0042*/ 	.short	0x0080
        /*0044*/ 	.byte	0x00, 0xf5, 0x21, 0x00


	//----- nvinfo : EIATTR_KPARAM_INFO
	.align		4
.L_3255:
        /*0048*/ 	.byte	0x04, 0x17
        /*004a*/ 	.short	(.L_3257 - .L_3256)
.L_3256:
        /*004c*/ 	.word	0x00000000
        /*0050*/ 	.short	0x000f
        /*0052*/ 	.short	0x0078
        /*0054*/ 	.byte	0x00, 0xf5, 0x21, 0x00


	//----- nvinfo : EIATTR_KPARAM_INFO
	.align		4
.L_3257:
        /*0058*/ 	.byte	0x04, 0x17
        /*005a*/ 	.short	(.L_3259 - .L_3258)
.L_3258:
        /*005c*/ 	.word	0x00000000
        /*0060*/ 	.short	0x000e
        /*0062*/ 	.short	0x0070
        /*0064*/ 	.byte	0x00, 0xf5, 0x21, 0x00


	//----- nvinfo : EIATTR_KPARAM_INFO
	.align		4
.L_3259:
        /*0068*/ 	.byte	0x04, 0x17
        /*006a*/ 	.short	(.L_3261 - .L_3260)
.L_3260:
        /*006c*/ 	.word	0x00000000
        /*0070*/ 	.short	0x000d
        /*0072*/ 	.short	0x0068
        /*0074*/ 	.byte	0x00, 0xf5, 0x21, 0x00


	//----- nvinfo : EIATTR_KPARAM_INFO
	.align		4
.L_3261:
        /*0078*/ 	.byte	0x04, 0x17
        /*007a*/ 	.short	(.L_3263 - .L_3262)
.L_3262:
        /*007c*/ 	.word	0x00000000
        /*0080*/ 	.short	0x000c
        /*0082*/ 	.short	0x0060
        /*0084*/ 	.byte	0x00, 0xf5, 0x21, 0x00


	//----- nvinfo : EIATTR_KPARAM_INFO
	.align		4
.L_3263:
        /*0088*/ 	.byte	0x04, 0x17
        /*008a*/ 	.short	(.L_3265 - .L_3264)
.L_3264:
        /*008c*/ 	.word	0x00000000
        /*0090*/ 	.short	0x000b
        /*0092*/ 	.short	0x0058
        /*0094*/ 	.byte	0x00, 0xf5, 0x21, 0x00


	//----- nvinfo : EIATTR_KPARAM_INFO
	.align		4
.L_3265:
        /*0098*/ 	.byte	0x04, 0x17
        /*009a*/ 	.short	(.L_3267 - .L_3266)
.L_3266:
        /*009c*/ 	.word	0x00000000
        /*00a0*/ 	.short	0x000a
        /*00a2*/ 	.short	0x0050
        /*00a4*/ 	.byte	0x00, 0xf5, 0x21, 0x00


	//----- nvinfo : EIATTR_KPARAM_INFO
	.align		4
.L_3267:
        /*00a8*/ 	.byte	0x04, 0x17
        /*00aa*/ 	.short	(.L_3269 - .L_3268)
.L_3268:
        /*00ac*/ 	.word	0x00000000
        /*00b0*/ 	.short	0x0009
        /*00b2*/ 	.short	0x0048
        /*00b4*/ 	.byte	0x00, 0xf5, 0x21, 0x00


	//----- nvinfo : EIATTR_KPARAM_INFO
	.align		4
.L_3269:
        /*00b8*/ 	.byte	0x04, 0x17
        /*00ba*/ 	.short	(.L_3271 - .L_3270)
.L_3270:
        /*00bc*/ 	.word	0x00000000
        /*00c0*/ 	.short	0x0008
        /*00c2*/ 	.short	0x0040
        /*00c4*/ 	.byte	0x00, 0xf5, 0x21, 0x00


	//----- nvinfo : EIATTR_KPARAM_INFO
	.align		4
.L_3271:
        /*00c8*/ 	.byte	0x04, 0x17
        /*00ca*/ 	.short	(.L_3273 - .L_3272)
.L_3272:
        /*00cc*/ 	.word	0x00000000
        /*00d0*/ 	.short	0x0007
        /*00d2*/ 	.short	0x0038
        /*00d4*/ 	.byte	0x00, 0xf5, 0x21, 0x00


	//----- nvinfo : EIATTR_KPARAM_INFO
	.align		4
.L_3273:
        /*00d8*/ 	.byte	0x04, 0x17
        /*00da*/ 	.short	(.L_3275 - .L_3274)
.L_3274:
        /*00dc*/ 	.word	0x00000000
        /*00e0*/ 	.short	0x0006
        /*00e2*/ 	.short	0x0030
        /*00e4*/ 	.byte	0x00, 0xf5, 0x21, 0x00


	//----- nvinfo : EIATTR_KPARAM_INFO
	.align		4
.L_3275:
        /*00e8*/ 	.byte	0x04, 0x17
        /*00ea*/ 	.short	(.L_3277 - .L_3276)
.L_3276:
        /*00ec*/ 	.word	0x00000000
        /*00f0*/ 	.short	0x0005
        /*00f2*/ 	.short	0x0028
        /*00f4*/ 	.byte	0x00, 0xf5, 0x21, 0x00


	//----- nvinfo : EIATTR_KPARAM_INFO
	.align		4
.L_3277:
        /*00f8*/ 	.byte	0x04, 0x17
        /*00fa*/ 	.short	(.L_3279 - .L_3278)
.L_3278:
        /*00fc*/ 	.word	0x00000000
        /*0100*/ 	.short	0x0004
        /*0102*/ 	.short	0x0020
        /*0104*/ 	.byte	0x00, 0xf5, 0x21, 0x00


	//----- nvinfo : EIATTR_KPARAM_INFO
	.align		4
.L_3279:
        /*0108*/ 	.byte	0x04, 0x17
        /*010a*/ 	.short	(.L_3281 - .L_3280)
.L_3280:
        /*010c*/ 	.word	0x00000000
        /*0110*/ 	.short	0x0003
        /*0112*/ 	.short	0x0018
        /*0114*/ 	.byte	0x00, 0xf5, 0x21, 0x00


	//----- nvinfo : EIATTR_KPARAM_INFO
	.align		4
.L_3281:
        /*0118*/ 	.byte	0x04, 0x17
        /*011a*/ 	.short	(.L_3283 - .L_3282)
.L_3282:
        /*011c*/ 	.word	0x00000000
        /*0120*/ 	.short	0x0002
        /*0122*/ 	.short	0x0010
        /*0124*/ 	.byte	0x00, 0xf5, 0x21, 0x00


	//----- nvinfo : EIATTR_KPARAM_INFO
	.align		4
.L_3283:
        /*0128*/ 	.byte	0x04, 0x17
        /*012a*/ 	.short	(.L_3285 - .L_3284)
.L_3284:
        /*012c*/ 	.word	0x00000000
        /*0130*/ 	.short	0x0001
        /*0132*/ 	.short	0x0008
        /*0134*/ 	.byte	0x00, 0xf5, 0x21, 0x00


	//----- nvinfo : EIATTR_KPARAM_INFO
	.align		4
.L_3285:
        /*0138*/ 	.byte	0x04, 0x17
        /*013a*/ 	.short	(.L_3287 - .L_3286)
.L_3286:
        /*013c*/ 	.word	0x00000000
        /*0140*/ 	.short	0x0000
        /*0142*/ 	.short	0x0000
        /*0144*/ 	.byte	0x00, 0xf5, 0x21, 0x00


	//----- nvinfo : EIATTR_SPARSE_MMA_MASK
	.align		4
.L_3287:
        /*0148*/ 	.byte	0x03, 0x50
        /*014a*/ 	.short	0x0000


	//----- nvinfo : EIATTR_MAXREG_COUNT
	.align		4
        /*014c*/ 	.byte	0x03, 0x1b
        /*014e*/ 	.short	0x00ff


	//----- nvinfo : EIATTR_MERCURY_ISA_VERSION
	.align		4
        /*0150*/ 	.byte	0x03, 0x5f
        /*0152*/ 	.short	0x0101


	//----- nvinfo : EIATTR_VRC_CTA_INIT_COUNT
	.align		4
        /*0154*/ 	.byte	0x02, 0x4a
	.zero		1
	.zero		1


	//----- nvinfo : EIATTR_EXIT_INSTR_OFFSETS
	.align		4
        /*0158*/ 	.byte	0x04, 0x1c
        /*015a*/ 	.short	(.L_3289 - .L_3288)


	//   ....[0]....
.L_3288:
        /*015c*/ 	.word	0x000007c0


	//----- nvinfo : EIATTR_CBANK_PARAM_SIZE
	.align		4
.L_3289:
        /*0160*/ 	.byte	0x03, 0x19
        /*0162*/ 	.short	0x00a0


	//----- nvinfo : EIATTR_PARAM_CBANK
	.align		4
        /*0164*/ 	.byte	0x04, 0x0a
        /*0166*/ 	.short	(.L_3291 - .L_3290)
	.align		4
.L_3290:
        /*0168*/ 	.word	index@(.nv.constant0._Z9kernel_45PfS_S_S_S_S_S_S_S_S_S_S_S_S_S_S_S_S_S_S_)
        /*016c*/ 	.short	0x0380
        /*016e*/ 	.short	0x00a0


	//----- nvinfo : EIATTR_SW_WAR
	.align		4
.L_3291:
        /*0170*/ 	.byte	0x04, 0x36
        /*0172*/ 	.short	(.L_3293 - .L_3292)
.L_3292:
        /*0174*/ 	.word	0x00000008
.L_3293:


//--------------------- .nv.info._Z9kernel_44PfS_S_S_S_S_S_S_S_S_S_S_S_S_S_S_S_S_S_S_ --------------------------
	.section	.nv.info._Z9kernel_44PfS_S_S_S_S_S_S_S_S_S_S_S_S_S_S_S_S_S_S_,"",@"SHT_CUDA_INFO"
	.sectionflags	@""
	.align	4


	//----- nvinfo : EIATTR_CUDA_API_VERSION
	.align		4
        /*0000*/ 	.byte	0x04, 0x37
        /*0002*/ 	.short	(.L_3295 - .L_3294)
.L_3294:
        /*0004*/ 	.word	0x00000082


	//----- nvinfo : EIATTR_KPARAM_INFO
	.align		4
.L_3295:
        /*0008*/ 	.byte	0x04, 0x17
        /*000a*/ 	.short	(.L_3297 - .L_3296)
.L_3296:
        /*000c*/ 	.word	0x00000000
        /*0010*/ 	.short	0x0013
        /*0012*/ 	.short	0x0098
        /*0014*/ 	.byte	0x00, 0xf5, 0x21, 0x00


	//----- nvinfo : EIATTR_KPARAM_INFO
	.align		4
.L_3297:
        /*0018*/ 	.byte	0x04, 0x17
        /*001a*/ 	.short	(.L_3299 - .L_3298)
.L_3298:
        /*001c*/ 	.word	0x00000000
        /*0020*/ 	.short	0x0012
        /*0022*/ 	.short	0x0090
        /*0024*/ 	.byte	0x00, 0xf5, 0x21, 0x00


	//----- nvinfo : EIATTR_KPARAM_INFO
	.align		4
.L_3299:
        /*0028*/ 	.byte	0x04, 0x17
        /*002a*/ 	.short	(.L_3301 - .L_3300)
.L_3300:
        /*002c*/ 	.word	0x00000000
        /*0030*/ 	.short	0x0011
        /*0032*/ 	.short	0x0088
        /*0034*/ 	.byte	0x00, 0xf5, 0x21, 0x00


	//----- nvinfo : EIATTR_KPARAM_INFO
	.align		4
.L_3301:
        /*0038*/ 	.byte	0x04, 0x17
        /*003a*/ 	.short	(.L_3303 - .L_3302)
.L_3302:
        /*003c*/ 	.word	0x00000000
        /*0040*/ 	.short	0x0010
        /*0042*/ 	.short	0x0080
        /*0044*/ 	.byte	0x00, 0xf5, 0x21, 0x00


	//----- nvinfo : EIATTR_KPARAM_INFO
	.align		4
.L_3303:
        /*0048*/ 	.byte	0x04, 0x17
        /*004a*/ 	.short	(.L_3305 - .L_3304)
.L_3304:
        /*004c*/ 	.word	0x00000000
        /*0050*/ 	.short	0x000f
        /*0052*/ 	.short	0x0078
        /*0054*/ 	.byte	0x00, 0xf5, 0x21, 0x00


	//----- nvinfo : EIATTR_KPARAM_INFO
	.align		4
.L_3305:
        /*0058*/ 	.byte	0x04, 0x17
        /*005a*/ 	.short	(.L_3307 - .L_3306)
.L_3306:
        /*005c*/ 	.word	0x00000000
        /*0060*/ 	.short	0x000e
        /*0062*/ 	.short	0x0070
        /*0064*/ 	.byte	0x00, 0xf5, 0x21, 0x00


	//----- nvinfo : EIATTR_KPARAM_INFO
	.align		4
.L_3307:
        /*0068*/ 	.byte	0x04, 0x17
        /*006a*/ 	.short	(.L_3309 - .L_3308)
.L_3308:
        /*006c*/ 	.word	0x00000000
        /*0070*/ 	.short	0x000d
        /*0072*/ 	.short	0x0068
        /*0074*/ 	.byte	0x00, 0xf5, 0x21, 0x00


	//----- nvinfo : EIATTR_KPARAM_INFO
	.align		4
.L_3309:
        /*0078*/ 	.byte	0x04, 0x17
        /*007a*/ 	.short	(.L_3311 - .L_3310)
.L_3310:
        /*007c*/ 	.word	0x00000000
        /*0080*/ 	.short	0x000c
        /*0082*/ 	.short	0x0060
        /*0084*/ 	.byte	0x00, 0xf5, 0x21, 0x00


	//----- nvinfo : EIATTR_KPARAM_INFO
	.align		4
.L_3311:
        /*0088*/ 	.byte	0x04, 0x17
        /*008a*/ 	.short	(.L_3313 - .L_3312)
.L_3312:
        /*008c*/ 	.word	0x00000000
        /*0090*/ 	.short	0x000b
        /*0092*/ 	.short	0x0058
        /*0094*/ 	.byte	0x00, 0xf5, 0x21, 0x00


	//----- nvinfo : EIATTR_KPARAM_INFO
	.align		4
.L_3313:
        /*0098*/ 	.byte	0x04, 0x17
        /*009a*/ 	.short	(.L_3315 - .L_3314)
.L_3314:
        /*009c*/ 	.word	0x00000000
        /*00a0*/ 	.short	0x000a
        /*00a2*/ 	.short	0x0050
        /*00a4*/ 	.byte	0x00, 0xf5, 0x21, 0x00


	//----- nvinfo : EIATTR_KPARAM_INFO
	.align		4
.L_3315:
        /*00a8*/ 	.byte	0x04, 0x17
        /*00aa*/ 	.short	(.L_3317 - .L_3316)
.L_3316:
        /*00ac*/ 	.word	0x00000000
        /*00b0*/ 	.short	0x0009
        /*00b2*/ 	.short	0x0048
        /*00b4*/ 	.byte	0x00, 0xf5, 0x21, 0x00


	//----- nvinfo : EIATTR_KPARAM_INFO
	.align		4
.L_3317:
        /*00b8*/ 	.byte	0x04, 0x17
        /*00ba*/ 	.short	(.L_3319 - .L_3318)
.L_3318:
        /*00bc*/ 	.word	0x00000000
        /*00c0*/ 	.short	0x0008
        /*00c2*/ 	.short	0x0040
        /*00c4*/ 	.byte	0x00, 0xf5, 0x21, 0x00


	//----- nvinfo : EIATTR_KPARAM_INFO
	.align		4
.L_3319:
        /*00c8*/ 	.byte	0x04, 0x17
        /*00ca*/ 	.short	(.L_3321 - .L_3320)
.L_3320:
        /*00cc*/ 	.word	0x00000000
        /*00d0*/ 	.short	0x0007
        /*00d2*/ 	.short	0x0038
        /*00d4*/ 	.byte	0x00, 0xf5, 0x21, 0x00


	//----- nvinfo : EIATTR_KPARAM_INFO
	.align		4
.L_3321:
        /*00d8*/ 	.byte	0x04, 0x17
        /*00da*/ 	.short	(.L_3323 - .L_3322)
.L_3322:
        /*00dc*/ 	.word	0x00000000
        /*00e0*/ 	.short	0x0006
        /*00e2*/ 	.short	0x0030
        /*00e4*/ 	.byte	0x00, 0xf5, 0x21, 0x00


	//----- nvinfo : EIATTR_KPARAM_INFO
	.align		4
.L_3323:
        /*00e8*/ 	.byte	0x04, 0x17
        /*00ea*/ 	.short	(.L_3325 - .L_3324)
.L_3324:
        /*00ec*/ 	.word	0x00000000
        /*00f0*/ 	.short	0x0005
        /*00f2*/ 	.short	0x0028
        /*00f4*/ 	.byte	0x00, 0xf5, 0x21, 0x00


	//----- nvinfo : EIATTR_KPARAM_INFO
	.align		4
.L_3325:
        /*00f8*/ 	.byte	0x04, 0x17
        /*00fa*/ 	.short	(.L_3327 - .L_3326)
.L_3326:
        /*00fc*/ 	.word	0x00000000
        /*0100*/ 	.short	0x0004
        /*0102*/ 	.short	0x0020
        /*0104*/ 	.byte	0x00, 0xf5, 0x21, 0x00


	//----- nvinfo : EIATTR_KPARAM_INFO
	.align		4
.L_3327:
        /*0108*/ 	.byte	0x04, 0x17
        /*010a*/ 	.short	(.L_3329 - .L_3328)
.L_3328:
        /*010c*/ 	.word	0x00000000
        /*0110*/ 	.short	0x0003
        /*0112*/ 	.short	0x0018
        /*0114*/ 	.byte	0x00, 0xf5, 0x21, 0x00


	//----- nvinfo : EIATTR_KPARAM_INFO
	.align		4
.L_3329:
        /*0118*/ 	.byte	0x04, 0x17
        /*011a*/ 	.short	(.L_3331 - .L_3330)
.L_3330:
        /*011c*/ 	.word	0x00000000
        /*0120*/ 	.short	0x0002
        /*0122*/ 	.short	0x0010
        /*0124*/ 	.byte	0x00, 0xf5, 0x21, 0x00


	//----- nvinfo : EIATTR_KPARAM_INFO
	.align		4
.L_3331:
        /*0128*/ 	.byte	0x04, 0x17
        /*012a*/ 	.short	(.L_3333 - .L_3332)
.L_3332:
        /*012c*/ 	.word	0x00000000
        /*0130*/ 	.short	0x0001
        /*0132*/ 	.short	0x0008
        /*0134*/ 	.byte	0x00, 0xf5, 0x21, 0x00


	//----- nvinfo : EIATTR_KPARAM_INFO
	.align		4
.L_3333:
        /*0138*/ 	.byte	0x04, 0x17
        /*013a*/ 	.short	(.L_3335 - .L_3334)
.L_3334:
        /*013c*/ 	.word	0x00000000
        /*0140*/ 	.short	0x0000
        /*0142*/ 	.short	0x0000
        /*0144*/ 	.byte	0x00, 0xf5, 0x21, 0x00


	//----- nvinfo : EIATTR_SPARSE_MMA_MASK
	.align		4
.L_3335:
        /*0148*/ 	.byte	0x03, 0x50
        /*014a*/ 	.short	0x0000


	//----- nvinfo : EIATTR_MAXREG_COUNT
	.align		4
        /*014c*/ 	.byte	0x03, 0x1b
        /*014e*/ 	.short	0x00ff


	//----- nvinfo : EIATTR_MERCURY_ISA_VERSION
	.align		4
        /*0150*/ 	.byte	0x03, 0x5f
        /*0152*/ 	.short	0x0101


	//----- nvinfo : EIATTR_UNUSED_LOAD_BYTE_OFFSET
	.align		4
        /*0154*/ 	.byte	0x04, 0x44
        /*0156*/ 	.short	(.L_3337 - .L_3336)


	//   ....[0]....
.L_3336:
        /*0158*/ 	.word	0x00000490
        /*015c*/ 	.word	0x0000ff0f


	//   ....[1]....
        /*0160*/ 	.word	0x00000560
        /*0164*/ 	.word	0x0000ff0f


	//----- nvinfo : EIATTR_VRC_CTA_INIT_COUNT
	.align		4
.L_3337:
        /*0168*/ 	.byte	0x02, 0x4a
	.zero		1
	.zero		1


	//----- nvinfo : EIATTR_EXIT_INSTR_OFFSETS
	.align		4
        /*016c*/ 	.byte	0x04, 0x1c
        /*016e*/ 	.short	(.L_3339 - .L_3338)


	//   ....[0]....
.L_3338:
        /*0170*/ 	.word	0x00000790


	//----- nvinfo : EIATTR_CBANK_PARAM_SIZE
	.align		4
.L_3339:
        /*0174*/ 	.byte	0x03, 0x19
        /*0176*/ 	.short	0x00a0


	//----- nvinfo : EIATTR_PARAM_CBANK
	.align		4
        /*0178*/ 	.byte	0x04, 0x0a
        /*017a*/ 	.short	(.L_3341 - .L_3340)
	.align		4
.L_3340:
        /*017c*/ 	.word	index@(.nv.constant0._Z9kernel_44PfS_S_S_S_S_S_S_S_S_S_S_S_S_S_S_S_S_S_S_)
        /*0180*/ 	.short	0x0380
        /*0182*/ 	.short	0x00a0


	//----- nvinfo : EIATTR_SW_WAR
	.align		4
.L_3341:
        /*0184*/ 	.byte	0x04, 0x36
        /*0186*/ 	.short	(.L_3343 - .L_3342)
.L_3342:
        /*0188*/ 	.word	0x00000008
.L_3343:


//--------------------- .nv.info._Z9kernel_43PfS_S_S_S_S_S_S_S_S_S_S_S_S_S_S_S_S_S_S_ --------------------------
	.section	.nv.info._Z9kernel_43PfS_S_S_S_S_S_S_S_S_S_S_S_S_S_S_S_S_S_S_,"",@"SHT_CUDA_INFO"
	.sectionflags	@""
	.align	4


	//----- nvinfo : EIATTR_CUDA_API_VERSION
	.align		4
        /*0000*/ 	.byte	0x04, 0x37
        /*0002*/ 	.short	(.L_3345 - .L_3344)
.L_3344:
        /*0004*/ 	.word	0x00000082


	//----- nvinfo : EIATTR_KPARAM_INFO
	.align		4
.L_3345:
        /*0008*/ 	.byte	0x04, 0x17
        /*000a*/ 	.short	(.L_3347 - .L_3346)
.L_3346:
        /*000c*/ 	.word	0x00000000
        /*0010*/ 	.short	0x0013
        /*0012*/ 	.short	0x0098
        /*0014*/ 	.byte	0x00, 0xf5, 0x21, 0x00


	//----- nvinfo : EIATTR_KPARAM_INFO
	.align		4
.L_3347:
        /*0018*/ 	.byte	0x04, 0x17
        /*001a*/ 	.short	(.L_3349 - .L_3348)
.L_3348:
        /*001c*/ 	.word	0x00000000
        /*0020*/ 	.short	0x0012
        /*0022*/ 	.short	0x0090
        /*0024*/ 	.byte	0x00, 0xf5, 0x21, 0x00


	//----- nvinfo : EIATTR_KPARAM_INFO
	.align		4
.L_3349:
        /*0028*/ 	.byte	0x04, 0x17
        /*002a*/ 	.short	(.L_3351 - .L_3350)
.L_3350:
        /*002c*/ 	.word	0x00000000
        /*0030*/ 	.short	0x0011
        /*0032*/ 	.short	0x0088
        /*0034*/ 	.byte	0x00, 0xf5, 0x21, 0x00


	//----- nvinfo : EIATTR_KPARAM_INFO
	.align		4
.L_3351:
        /*0038*/ 	.byte	0x04, 0x17
        /*003a*/ 	.short	(.L_3353 - .L_3352)
.L_3352:
        /*003c*/ 	.word	0x00000000
        /*0040*/ 	.short	0x0010
        /*0042*/ 	.short	0x0080
        /*0044*/ 	.byte	0x00, 0xf5, 0x21, 0x00


	//----- nvinfo : EIATTR_KPARAM_INFO
	.align		4
.L_3353:
        /*0048*/ 	.byte	0x04, 0x17
        /*004a*/ 	.short	(.L_3355 - .L_3354)
.L_3354:
        /*004c*/ 	.word	0x00000000
        /*0050*/ 	.short	0x000f
        /*0052*/ 	.short	0x0078
        /*0054*/ 	.byte	0x00, 0xf5, 0x21, 0x00


	//----- nvinfo : EIATTR_KPARAM_INFO
	.align		4
.L_3355:
        /*0058*/ 	.byte	0x04, 0x17
        /*005a*/ 	.short	(.L_3357 - .L_3356)
.L_3356:
        /*005c*/ 	.word	0x00000000
        /*0060*/ 	.short	0x000e
        /*0062*/ 	.short	0x0070
        /*0064*/ 	.byte	0x00, 0xf5, 0x21, 0x00


	//----- nvinfo : EIATTR_KPARAM_INFO
	.align		4
.L_3357:
        /*0068*/ 	.byte	0x04, 0x17
        /*006a*/ 	.short	(.L_3359 - .L_3358)
.L_3358:
        /*006c*/ 	.word	0x00000000
        /*0070*/ 	.short	0x000d
        /*0072*/ 	.short	0x0068
        /*0074*/ 	.byte	0x00, 0xf5, 0x21, 0x00


	//----- nvinfo : EIATTR_KPARAM_INFO
	.align		4
.L_3359:
        /*0078*/ 	.byte	0x04, 0x17
        /*007a*/ 	.short	(.L_3361 - .L_3360)
.L_3360:
        /*007c*/ 	.word	0x00000000
        /*0080*/ 	.short	0x000c
        /*0082*/ 	.short	0x0060
        /*0084*/ 	.byte	0x00, 0xf5, 0x21, 0x00


	//----- nvinfo : EIATTR_KPARAM_INFO
	.align		4
.L_3361:
        /*0088*/ 	.byte	0x04, 0x17
        /*008a*/ 	.short	(.L_3363 - .L_3362)
.L_3362:
        /*008c*/ 	.word	0x00000000
        /*0090*/ 	.short	0x000b
        /*0092*/ 	.short	0x0058
        /*0094*/ 	.byte	0x00, 0xf5, 0x21, 0x00


	//----- nvinfo : EIATTR_KPARAM_INFO
	.align		4
.L_3363:
        /*0098*/ 	.byte	0x04, 0x17
        /*009a*/ 	.short	(.L_3365 - .L_3364)
.L_3364:
        /*009c*/ 	.word	0x00000000
        /*00a0*/ 	.short	0x000a
        /*00a2*/ 	.short	0x0050
        /*00a4*/ 	.byte	0x00, 0xf5, 0x21, 0x00


	//----- nvinfo : EIATTR_KPARAM_INFO
	.align		4
.L_3365:
        /*00a8*/ 	.byte	0x04, 0x17
        /*00aa*/ 	.short	(.L_3367 - .L_3366)
.L_3366:
        /*00ac*/ 	.word	0x00000000
        /*00b0*/ 	.short	0x0009
        /*00b2*/ 	.short	0x0048
        /*00b4*/ 	.byte	0x00, 0xf5, 0x21, 0x00


	//----- nvinfo : EIATTR_KPARAM_INFO
	.align		4
.L_3367:
        /*00b8*/ 	.byte	0x04, 0x17
        /*00ba*/ 	.short	(.L_3369 - .L_3368)
.L_3368:
        /*00bc*/ 	.word	0x00000000
        /*00c0*/ 	.short	0x0008
        /*00c2*/ 	.short	0x0040
        /*00c4*/ 	.byte	0x00, 0xf5, 0x21, 0x00


	//----- nvinfo : EIATTR_KPARAM_INFO
	.align		4
.L_3369:
        /*00c8*/ 	.byte	0x04, 0x17
        /*00ca*/ 	.short	(.L_3371 - .L_3370)
.L_3370:
        /*00cc*/ 	.word	0x00000000
        /*00d0*/ 	.short	0x0007
        /*00d2*/ 	.short	0x0038
        /*00d4*/ 	.byte	0x00, 0xf5, 0x21, 0x00


	//----- nvinfo : EIATTR_KPARAM_INFO
	.align		4
.L_3371:
        /*00d8*/ 	.byte	0x04, 0x17
        /*00da*/ 	.short	(.L_3373 - .L_3372)
.L_3372:
        /*00dc*/ 	.word	0x00000000
        /*00e0*/ 	.short	0x0006
        /*00e2*/ 	.short	0x0030
        /*00e4*/ 	.byte	0x00, 0xf5, 0x21, 0x00


	//----- nvinfo : EIATTR_KPARAM_INFO
	.align		4
.L_3373:
        /*00e8*/ 	.byte	0x04, 0x17
        /*00ea*/ 	.short	(.L_3375 - .L_3374)
.L_3374:
        /*00ec*/ 	.word	0x00000000
        /*00f0*/ 	.short	0x0005
        /*00f2*/ 	.short	0x0028
        /*00f4*/ 	.byte	0x00, 0xf5, 0x21, 0x00


	//----- nvinfo : EIATTR_KPARAM_INFO
	.align		4
.L_3375:
        /*00f8*/ 	.byte	0x04, 0x17
        /*00fa*/ 	.short	(.L_3377 - .L_3376)
.L_3376:
        /*00fc*/ 	.word	0x00000000
        /*0100*/ 	.short	0x0004
        /*0102*/ 	.short	0x0020
        /*0104*/ 	.byte	0x00, 0xf5, 0x21, 0x00


	//----- nvinfo : EIATTR_KPARAM_INFO
	.align		4
.L_3377:
        /*0108*/ 	.byte	0x04, 0x17
        /*010a*/ 	.short	(.L_3379 - .L_3378)
.L_3378:
        /*010c*/ 	.word	0x00000000
        /*0110*/ 	.short	0x0003
        /*0112*/ 	.short	0x0018
        /*0114*/ 	.byte	0x00, 0xf5, 0x21, 0x00


	//----- nvinfo : EIATTR_KPARAM_INFO
	.align		4
.L_3379:
        /*0118*/ 	.byte	0x04, 0x17
        /*011a*/ 	.short	(.L_3381 - .L_3380)
.L_3380:
        /*011c*/ 	.word	0x00000000
        /*0120*/ 	.short	0x0002
        /*0122*/ 	.short	0x0010
        /*0124*/ 	.byte	0x00, 0xf5, 0x21, 0x00


	//----- nvinfo : EIATTR_KPARAM_INFO
	.align		4
.L_3381:
        /*0128*/ 	.byte	0x04, 0x17
        /*012a*/ 	.short	(.L_3383 - .L_3382)
.L_3382:
        /*012c*/ 	.word	0x00000000
        /*0130*/ 	.short	0x0001
        /*0132*/ 	.short	0x0008
        /*0134*/ 	.byte	0x00, 0xf5, 0x21, 0x00


	//----- nvinfo : EIATTR_KPARAM_INFO
	.align		4
.L_3383:
        /*0138*/ 	.byte	0x04, 0x17
        /*013a*/ 	.short	(.L_3385 - .L_3384)
.L_3384:
        /*013c*/ 	.word	0x00000000
        /*0140*/ 	.short	0x0000
        /*0142*/ 	.short	0x0000
        /*0144*/ 	.byte	0x00, 0xf5, 0x21, 0x00


	//----- nvinfo : EIATTR_SPARSE_MMA_MASK
	.align		4
.L_3385:
        /*0148*/ 	.byte	0x03, 0x50
        /*014a*/ 	.short	0x0000


	//----- nvinfo : EIATTR_MAXREG_COUNT
	.align		4
        /*014c*/ 	.byte	0x03, 0x1b
        /*014e*/ 	.short	0x00ff


	//----- nvinfo : EIATTR_MERCURY_ISA_VERSION
	.align		4
        /*0150*/ 	.byte	0x03, 0x5f
        /*0152*/ 	.short	0x0101


	//----- nvinfo : EIATTR_UNUSED_LOAD_BYTE_OFFSET
	.align		4
        /*0154*/ 	.byte	0x04, 0x44
        /*0156*/ 	.short	(.L_3387 - .L_3386)


	//   ....[0]....
.L_3386:
        /*0158*/ 	.word	0x00000540
        /*015c*/ 	.word	0x0000fff0


	//----- nvinfo : EIATTR_VRC_CTA_INIT_COUNT
	.align		4
.L_3387:
        /*0160*/ 	.byte	0x02, 0x4a
	.zero		1
	.zero		1


	//----- nvinfo : EIATTR_EXIT_INSTR_OFFSETS
	.align		4
        /*0164*/ 	.byte	0x04, 0x1c
        /*0166*/ 	.short	(.L_3389 - .L_3388)


	//   ....[0]....
.L_3388:
        /*0168*/ 	.word	0x00000790


	//----- nvinfo : EIATTR_CBANK_PARAM_SIZE
	.align		4
.L_3389:
        /*016c*/ 	.byte	0x03, 0x19
        /*016e*/ 	.short	0x00a0


	//----- nvinfo : EIATTR_PARAM_CBANK
	.align		4
        /*0170*/ 	.byte	0x04, 0x0a
        /*0172*/ 	.short	(.L_3391 - .L_3390)
	.align		4
.L_3390:
        /*0174*/ 	.word	index@(.nv.constant0._Z9kernel_43PfS_S_S_S_S_S_S_S_S_S_S_S_S_S_S_S_S_S_S_)
        /*0178*/ 	.short	0x0380
        /*017a*/ 	.short	0x00a0


	//----- nvinfo : EIATTR_SW_WAR
	.align		4
.L_3391:
        /*017c*/ 	.byte	0x04, 0x36
        /*017e*/ 	.short	(.L_3393 - .L_3392)
.L_3392:
        /*0180*/ 	.word	0x00000008
.L_3393:


//--------------------- .nv.info._Z9kernel_42PfS_S_S_S_S_S_S_S_S_S_S_S_S_S_S_S_S_S_S_ --------------------------
	.section	.nv.info._Z9kernel_42PfS_S_S_S_S_S_S_S_S_S_S_S_S_S_S_S_S_S_S_,"",@"SHT_CUDA_INFO"
	.sectionflags	@""
	.align	4


	//----- nvinfo : EIATTR_CUDA_API_VERSION
	.align		4
        /*0000*/ 	.byte	0x04, 0x37
        /*0002*/ 	.short	(.L_3395 - .L_3394)
.L_3394:
        /*0004*/ 	.word	0x00000082


	//----- nvinfo : EIATTR_KPARAM_INFO
	.align		4
.L_3395:
        /*0008*/ 	.byte	0x04, 0x17
        /*000a*/ 	.short	(.L_3397 - .L_3396)
.L_3396:
        /*000c*/ 	.word	0x00000000
        /*0010*/ 	.short	0x0013
        /*0012*/ 	.short	0x0098
        /*0014*/ 	.byte	0x00, 0xf5, 0x21, 0x00


	//----- nvinfo : EIATTR_KPARAM_INFO
	.align		4
.L_3397:
        /*0018*/ 	.byte	0x04, 0x17
        /*001a*/ 	.short	(.L_3399 - .L_3398)
.L_3398:
        /*001c*/ 	.word	0x00000000
        /*0020*/ 	.short	0x0012
        /*0022*/ 	.short	0x0090
        /*0024*/ 	.byte	0x00, 0xf5, 0x21, 0x00


	//----- nvinfo : EIATTR_KPARAM_INFO
	.align		4
.L_3399:
        /*0028*/ 	.byte	0x04, 0x17
        /*002a*/ 	.short	(.L_3401 - .L_3400)
.L_3400:
        /*002c*/ 	.word	0x00000000
        /*0030*/ 	.short	0x0011
        /*0032*/ 	.short	0x0088
        /*0034*/ 	.byte	0x00, 0xf5, 0x21, 0x00


	//----- nvinfo : EIATTR_KPARAM_INFO
	.align		4
.L_3401:
        /*0038*/ 	.byte	0x04, 0x17
        /*003a*/ 	.short	(.L_3403 - .L_3402)
.L_3402:
        /*003c*/ 	.word	0x00000000
        /*0040*/ 	.short	0x0010
        /*0042*/ 	.short	0x0080
        /*0044*/ 	.byte	0x00, 0xf5, 0x21, 0x00


	//----- nvinfo : EIATTR_KPARAM_INFO
	.align		4
.L_3403:
        /*0048*/ 	.byte	0x04, 0x17
        /*004a*/ 	.short	(.L_3405 - .L_3404)
.L_3404:
        /*004c*/ 	.word	0x00000000
        /*0050*/ 	.short	0x000f
        /*0052*/ 	.short	0x0078
        /*0054*/ 	.byte	0x00, 0xf5, 0x21, 0x00


	//----- nvinfo : EIATTR_KPARAM_INFO
	.align		4
.L_3405:
        /*0058*/ 	.byte	0x04, 0x17
        /*005a*/ 	.short	(.L_3407 - .L_3406)
.L_3406:
        /*005c*/ 	.word	0x00000000
        /*0060*/ 	.short	0x000e
        /*0062*/ 	.short	0x0070
        /*0064*/ 	.byte	0x00, 0xf5, 0x21, 0x00


	//----- nvinfo : EIATTR_KPARAM_INFO
	.align		4
.L_3407:
        /*0068*/ 	.byte	0x04, 0x17
        /*006a*/ 	.short	(.L_3409 - .L_3408)
.L_3408:
        /*006c*/ 	.word	0x00000000
        /*0070*/ 	.short	0x000d
        /*0072*/ 	.short	0x0068
        /*0074*/ 	.byte	0x00, 0xf5, 0x21, 0x00


	//----- nvinfo : EIATTR_KPARAM_INFO
	.align		4
.L_3409:
        /*0078*/ 	.byte	0x04, 0x17
        /*007a*/ 	.short	(.L_3411 - .L_3410)
.L_3410:
        /*007c*/ 	.word	0x00000000
        /*0080*/ 	.short	0x000c
        /*0082*/ 	.short	0x0060
        /*0084*/ 	.byte	0x00, 0xf5, 0x21, 0x00


	//----- nvinfo : EIATTR_KPARAM_INFO
	.align		4
.L_3411:
        /*0088*/ 	.byte	0x04, 0x17
        /*008a*/ 	.short	(.L_3413 - .L_3412)
.L_3412:
        /*008c*/ 	.word	0x00000000
        /*0090*/ 	.short	0x000b
        /*0092*/ 	.short	0x0058
        /*0094*/ 	.byte	0x00, 0xf5, 0x21, 0x00


	//----- nvinfo : EIATTR_KPARAM_INFO
	.align		4
.L_3413:
        /*0098*/ 	.byte	0x04, 0x17
        /*009a*/ 	.short	(.L_3415 - .L_3414)
.L_3414:
        /*009c*/ 	.word	0x00000000
        /*00a0*/ 	.short	0x000a
        /*00a2*/ 	.short	0x0050
        /*00a4*/ 	.byte	0x00, 0xf5, 0x21, 0x00


	//----- nvinfo : EIATTR_KPARAM_INFO
	.align		4
.L_3415:
        /*00a8*/ 	.byte	0x04, 0x17
        /*00aa*/ 	.short	(.L_3417 - .L_3416)
.L_3416:
        /*00ac*/ 	.word	0x00000000
        /*00b0*/ 	.short	0x0009
        /*00b2*/ 	.short	0x0048
        /*00b4*/ 	.byte	0x00, 0xf5, 0x21, 0x00


	//----- nvinfo : EIATTR_KPARAM_INFO
	.align		4
.L_3417:
        /*00b8*/ 	.byte	0x04, 0x17
        /*00ba*/ 	.short	(.L_3419 - .L_3418)
.L_3418:
        /*00bc*/ 	.word	0x00000000
        /*00c0*/ 	.short	0x0008
        /*00c2*/ 	.short	0x0040
        /*00c4*/ 	.byte	0x00, 0xf5, 0x21, 0x00


	//----- nvinfo : EIATTR_KPARAM_INFO
	.align		4
.L_3419:
        /*00c8*/ 	.byte	0x04, 0x17
        /*00ca*/ 	.short	(.L_3421 - .L_3420)
.L_3420:
        /*00cc*/ 	.word	0x00000000
        /*00d0*/ 	.short	0x0007
        /*00d2*/ 	.short	0x0038
        /*00d4*/ 	.byte	0x00, 0xf5, 0x21, 0x00


	//----- nvinfo : EIATTR_KPARAM_INFO
	.align		4
.L_3421:
        /*00d8*/ 	.byte	0x04, 0x17
        /*00da*/ 	.short	(.L_3423 - .L_3422)
.L_3422:
        /*00dc*/ 	.word	0x00000000
        /*00e0*/ 	.short	0x0006
        /*00e2*/ 	.short	0x0030
        /*00e4*/ 	.byte	0x00, 0xf5, 0x21, 0x00


	//----- nvinfo : EIATTR_KPARAM_INFO
	.align		4
.L_3423:
        /*00e8*/ 	.byte	0x04, 0x17
        /*00ea*/ 	.short	(.L_3425 - .L_3424)
.L_3424:
        /*00ec*/ 	.word	0x00000000
        /*00f0*/ 	.short	0x0005
        /*00f2*/ 	.short	0x0028
        /*00f4*/ 	.byte	0x00, 0xf5, 0x21, 0x00


	//----- nvinfo : EIATTR_KPARAM_INFO
	.align		4
.L_3425:
        /*00f8*/ 	.byte	0x04, 0x17
        /*00fa*/ 	.short	(.L_3427 - .L_3426)
.L_3426:
        /*00fc*/ 	.word	0x00000000
        /*0100*/ 	.short	0x0004
        /*0102*/ 	.short	0x0020
        /*0104*/ 	.byte	0x00, 0xf5, 0x21, 0x00


	//----- nvinfo : EIATTR_KPARAM_INFO
	.align		4
.L_3427:
        /*0108*/ 	.byte	0x04, 0x17
        /*010a*/ 	.short	(.L_3429 - .L_3428)
.L_3428:
        /*010c*/ 	.word	0x00000000
        /*0110*/ 	.short	0x0003
        /*0112*/ 	.short	0x0018
        /*0114*/ 	.byte	0x00, 0xf5, 0x21, 0x00


	//----- nvinfo : EIATTR_KPARAM_INFO
	.align		4
.L_3429:
        /*0118*/ 	.byte	0x04, 0x17
        /*011a*/ 	.short	(.L_3431 - .L_3430)
.L_3430:
        /*011c*/ 	.word	0x00000000
        /*0120*/ 	.short	0x0002
        /*0122*/ 	.short	0x0010
        /*0124*/ 	.byte	0x00, 0xf5, 0x21, 0x00


	//----- nvinfo : EIATTR_KPARAM_INFO
	.align		4
.L_3431:
        /*0128*/ 	.byte	0x04, 0x17
        /*012a*/ 	.short	(.L_3433 - .L_3432)
.L_3432:
        /*012c*/ 	.word	0x00000000
        /*0130*/ 	.short	0x0001
        /*0132*/ 	.short	0x0008
        /*0134*/ 	.byte	0x00, 0xf5, 0x21, 0x00


	//----- nvinfo : EIATTR_KPARAM_INFO
	.align		4
.L_3433:
        /*0138*/ 	.byte	0x04, 0x17
        /*013a*/ 	.short	(.L_3435 - .L_3434)
.L_3434:
        /*013c*/ 	.word	0x00000000
        /*0140*/ 	.short	0x0000
        /*0142*/ 	.short	0x0000
        /*0144*/ 	.byte	0x00, 0xf5, 0x21, 0x00


	//----- nvinfo : EIATTR_SPARSE_MMA_MASK
	.align		4
.L_3435:
        /*0148*/ 	.byte	0x03, 0x50
        /*014a*/ 	.short	0x0000


	//----- nvinfo : EIATTR_MAXREG_COUNT
	.align		4
        /*014c*/ 	.byte	0x03, 0x1b
        /*014e*/ 	.short	0x00ff


	//----- nvinfo : EIATTR_MERCURY_ISA_VERSION
	.align		4
        /*0150*/ 	.byte	0x03, 0x5f
        /*0152*/ 	.short	0x0101


	//----- nvinfo : EIATTR_VRC_CTA_INIT_COUNT
	.align		4
        /*0154*/ 	.byte	0x02, 0x4a
	.zero		1
	.zero		1


	//----- nvinfo : EIATTR_EXIT_INSTR_OFFSETS
	.align		4
        /*0158*/ 	.byte	0x04, 0x1c
        /*015a*/ 	.short	(.L_3437 - .L_3436)


	//   ....[0]....
.L_3436:
        /*015c*/ 	.word	0x000007c0


	//----- nvinfo : EIATTR_CBANK_PARAM_SIZE
	.align		4
.L_3437:
        /*0160*/ 	.byte	0x03, 0x19
        /*0162*/ 	.short	0x00a0


	//----- nvinfo : EIATTR_PARAM_CBANK
	.align		4
        /*0164*/ 	.byte	0x04, 0x0a
        /*0166*/ 	.short	(.L_3439 - .L_3438)
	.align		4
.L_3438:
        /*0168*/ 	.word	index@(.nv.constant0._Z9kernel_42PfS_S_S_S_S_S_S_S_S_S_S_S_S_S_S_S_S_S_S_)
        /*016c*/ 	.short	0x0380
        /*016e*/ 	.short	0x00a0


	//----- nvinfo : EIATTR_SW_WAR
	.align		4
.L_3439:
        /*0170*/ 	.byte	0x04, 0x36
        /*0172*/ 	.short	(.L_3441 - .L_3440)
.L_3440:
        /*0174*/ 	.word	0x00000008
.L_3441:


//--------------------- .nv.info._Z9kernel_41PfS_S_S_S_S_S_S_S_S_S_S_S_S_S_S_S_S_S_S_ --------------------------
	.section	.nv.info._Z9kernel_41PfS_S_S_S_S_S_S_S_S_S_S_S_S_S_S_S_S_S_S_,"",@"SHT_CUDA_INFO"
	.sectionflags	@""
	.align	4


	//----- nvinfo : EIATTR_CUDA_API_VERSION
	.align		4
        /*0000*/ 	.byte	0x04, 0x37
        /*0002*/ 	.short	(.L_3443 - .L_3442)
.L_3442:
        /*0004*/ 	.word	0x00000082


	//----- nvinfo : EIATTR_KPARAM_INFO
	.align		4
.L_3443:
        /*0008*/ 	.byte	0x04, 0x17
        /*000a*/ 	.short	(.L_3445 - .L_3444)
.L_3444:
        /*000c*/ 	.word	0x00000000
        /*0010*/ 	.short	0x0013
        /*0012*/ 	.short	0x0098
        /*0014*/ 	.byte	0x00, 0xf5, 0x21, 0x00


	//----- nvinfo : EIATTR_KPARAM_INFO
	.align		4
.L_3445:
        /*0018*/ 	.byte	0x04, 0x17
        /*001a*/ 	.short	(.L_3447 - .L_3446)
.L_3446:
        /*001c*/ 	.word	0x00000000
        /*0020*/ 	.short	0x0012
        /*0022*/ 	.short	0x0090
        /*0024*/ 	.byte	0x00, 0xf5, 0x21, 0x00


	//----- nvinfo : EIATTR_KPARAM_INFO
	.align		4
.L_3447:
        /*0028*/ 	.byte	0x04, 0x17
        /*002a*/ 	.short	(.L_3449 - .L_3448)
.L_3448:
        /*002c*/ 	.word	0x00000000
        /*0030*/ 	.short	0x0011
        /*0032*/ 	.short	0x0088
        /*0034*/ 	.byte	0x00, 0xf5, 0x21, 0x00


	//----- nvinfo : EIATTR_KPARAM_INFO
	.align		4
.L_3449:
        /*0038*/ 	.byte	0x04, 0x17
        /*003a*/ 	.short	(.L_3451 - .L_3450)
.L_3450:
        /*003c*/ 	.word	0x00000000
        /*0040*/ 	.short	0x0010
        /*0042*/ 	.short	0x0080
        /*0044*/ 	.byte	0x00, 0xf5, 0x21, 0x00


	//----- nvinfo : EIATTR_KPARAM_INFO
	.align		4
.L_3451:
        /*0048*/ 	.byte	0x04, 0x17
        /*004a*/ 	.short	(.L_3453 - .L_3452)
.L_3452:
        /*004c*/ 	.word	0x00000000
        /*0050*/ 	.short	0x000f
        /*0052*/ 	.short	0x0078
        /*0054*/ 	.byte	0x00, 0xf5, 0x21, 0x00


	//----- nvinfo : EIATTR_KPARAM_INFO
	.align		4
.L_3453:
        /*0058*/ 	.byte	0x04, 0x17
        /*005a*/ 	.short	(.L_3455 - .L_3454)
.L_3454:
        /*005c*/ 	.word	0x00000000
        /*0060*/ 	.short	0x000e
        /*0062*/ 	.short	0x0070
        /*0064*/ 	.byte	0x00, 0xf5, 0x21, 0x00


	//----- nvinfo : EIATTR_KPARAM_INFO
	.align		4
.L_3455:
        /*0068*/ 	.byte	0x04, 0x17
        /*006a*/ 	.short	(.L_3457 - .L_3456)
.L_3456:
        /*006c*/ 	.word	0x00000000
        /*0070*/ 	.short	0x000d
        /*0072*/ 	.short	0x0068
        /*0074*/ 	.byte	0x00, 0xf5, 0x21, 0x00


	//----- nvinfo : EIATTR_KPARAM_INFO
	.align		4
.L_3457:
        /*0078*/ 	.byte	0x04, 0x17
        /*007a*/ 	.short	(.L_3459 - .L_3458)
.L_3458:
        /*007c*/ 	.word	0x00000000
        /*0080*/ 	.short	0x000c
        /*0082*/ 	.short	0x0060
        /*0084*/ 	.byte	0x00, 0xf5, 0x21, 0x00


	//----- nvinfo : EIATTR_KPARAM_INFO
	.align		4
.L_3459:
        /*0088*/ 	.byte	0x04, 0x17
        /*008a*/ 	.short	(.L_3461 - .L_3460)
.L_3460:
        /*008c*/ 	.word	0x00000000
        /*0090*/ 	.short	0x000b
        /*0092*/ 	.short	0x0058
        /*0094*/ 	.byte	0x00, 0xf5, 0x21, 0x00


	//----- nvinfo : EIATTR_KPARAM_INFO
	.align		4
.L_3461:
        /*0098*/ 	.byte	0x04, 0x17
        /*009a*/ 	.short	(.L_3463 - .L_3462)
.L_3462:
        /*009c*/ 	.word	0x00000000
        /*00a0*/ 	.short	0x000a
        /*00a2*/ 	.short	0x0050
        /*00a4*/ 	.byte	0x00, 0xf5, 0x21, 0x00


	//----- nvinfo : EIATTR_KPARAM_INFO
	.align		4
.L_3463:
        /*00a8*/ 	.byte	0x04, 0x17
        /*00aa*/ 	.short	(.L_3465 - .L_3464)
.L_3464:
        /*00ac*/ 	.word	0x00000000
        /*00b0*/ 	.short	0x0009
        /*00b2*/ 	.short	0x0048
        /*00b4*/ 	.byte	0x00, 0xf5, 0x21, 0x00


	//----- nvinfo : EIATTR_KPARAM_INFO
	.align		4
.L_3465:
        /*00b8*/ 	.byte	0x04, 0x17
        /*00ba*/ 	.short	(.L_3467 - .L_3466)
.L_3466:
        /*00bc*/ 	.word	0x00000000
        /*00c0*/ 	.short	0x0008
        /*00c2*/ 	.short	0x0040
        /*00c4*/ 	.byte	0x00, 0xf5, 0x21, 0x00


	//----- nvinfo : EIATTR_KPARAM_INFO
	.align		4
.L_3467:
        /*00c8*/ 	.byte	0x04, 0x17
        /*00ca*/ 	.short	(.L_3469 - .L_3468)
.L_3468:
        /*00cc*/ 	.word	0x00000000
        /*00d0*/ 	.short	0x0007
        /*00d2*/ 	.short	0x0038
        /*00d4*/ 	.byte	0x00, 0xf5, 0x21, 0x00


	//----- nvinfo : EIATTR_KPARAM_INFO
	.align		4
.L_3469:
        /*00d8*/ 	.byte	0x04, 0x17
        /*00da*/ 	.short	(.L_3471 - .L_3470)
.L_3470:
        /*00dc*/ 	.word	0x00000000
        /*00e0*/ 	.short	0x0006
        /*00e2*/ 	.short	0x0030
        /*00e4*/ 	.byte	0x00, 0xf5, 0x21, 0x00


	//----- nvinfo : EIATTR_KPARAM_INFO
	.align		4
.L_3471:
        /*00e8*/ 	.byte	0x04, 0x17
        /*00ea*/ 	.short	(.L_3473 - .L_3472)
.L_3472:
        /*00ec*/ 	.word	0x00000000
        /*00f0*/ 	.short	0x0005
        /*00f2*/ 	.short	0x0028
        /*00f4*/ 	.byte	0x00, 0xf5, 0x21, 0x00


	//----- nvinfo : EIATTR_KPARAM_INFO
	.align		4
.L_3473:
        /*00f8*/ 	.byte	0x04, 0x17
        /*00fa*/ 	.short	(.L_3475 - .L_3474)
.L_3474:
        /*00fc*/ 	.word	0x00000000
        /*0100*/ 	.short	0x0004
        /*0102*/ 	.short	0x0020
        /*0104*/ 	.byte	0x00, 0xf5, 0x21, 0x00


	//----- nvinfo : EIATTR_KPARAM_INFO
	.align		4
.L_3475:
        /*0108*/ 	.byte	0x04, 0x17
        /*010a*/ 	.short	(.L_3477 - .L_3476)
.L_3476:
        /*010c*/ 	.word	0x00000000
        /*0110*/ 	.short	0x0003
        /*0112*/ 	.short	0x0018
        /*0114*/ 	.byte	0x00, 0xf5, 0x21, 0x00


	//----- nvinfo : EIATTR_KPARAM_INFO
	.align		4
.L_3477:
        /*0118*/ 	.byte	0x04, 0x17
        /*011a*/ 	.short	(.L_3479 - .L_3478)
.L_3478:
        /*011c*/ 	.word	0x00000000
        /*0120*/ 	.short	0x0002
        /*0122*/ 	.short	0x0010
        /*0124*/ 	.byte	0x00, 0xf5, 0x21, 0x00


	//----- nvinfo : EIATTR_KPARAM_INFO
	.align		4
.L_3479:
        /*0128*/ 	.byte	0x04, 0x17
        /*012a*/ 	.short	(.L_3481 - .L_3480)
.L_3480:
        /*012c*/ 	.word	0x00000000
        /*0130*/ 	.short	0x0001
        /*0132*/ 	.short	0x0008
        /*0134*/ 	.byte	0x00, 0xf5, 0x21, 0x00


	//----- nvinfo : EIATTR_KPARAM_INFO
	.align		4
.L_3481:
        /*0138*/ 	.byte	0x04, 0x17
        /*013a*/ 	.short	(.L_3483 - .L_3482)
.L_3482:
        /*013c*/ 	.word	0x00000000
        /*0140*/ 	.short	0x0000
        /*0142*/ 	.short	0x0000
        /*0144*/ 	.byte	0x00, 0xf5, 0x21, 0x00


	//----- nvinfo : EIATTR_SPARSE_MMA_MASK
	.align		4
.L_3483:
        /*0148*/ 	.byte	0x03, 0x50
        /*014a*/ 	.short	0x0000


	//----- nvinfo : EIATTR_MAXREG_COUNT
	.align		4
        /*014c*/ 	.byte	0x03, 0x1b
        /*014e*/ 	.short	0x00ff


	//----- nvinfo : EIATTR_MERCURY_ISA_VERSION
	.align		4
        /*0150*/ 	.byte	0x03, 0x5f
        /*0152*/ 	.short	0x0101


	//----- nvinfo : EIATTR_VRC_CTA_INIT_COUNT
	.align		4
        /*0154*/ 	.byte	0x02, 0x4a
	.zero		1
	.zero		1


	//----- nvinfo : EIATTR_EXIT_INSTR_OFFSETS
	.align		4
        /*0158*/ 	.byte	0x04, 0x1c
        /*015a*/ 	.short	(.L_3485 - .L_3484)


	//   ....[0]....
.L_3484:
        /*015c*/ 	.word	0x000007b0


	//----- nvinfo : EIATTR_CBANK_PARAM_SIZE
	.align		4
.L_3485:
        /*0160*/ 	.byte	0x03, 0x19
        /*0162*/ 	.short	0x00a0


	//----- nvinfo : EIATTR_PARAM_CBANK
	.align		4
        /*0164*/ 	.byte	0x04, 0x0a
        /*0166*/ 	.short	(.L_3487 - .L_3486)
	.align		4
.L_3486:
        /*0168*/ 	.word	index@(.nv.constant0._Z9kernel_41PfS_S_S_S_S_S_S_S_S_S_S_S_S_S_S_S_S_S_S_)
        /*016c*/ 	.short	0x0380
        /*016e*/ 	.short	0x00a0


	//----- nvinfo : EIATTR_SW_WAR
	.align		4
.L_3487:
        /*0170*/ 	.byte	0x04, 0x36
        /*0172*/ 	.short	(.L_3489 - .L_3488)
.L_3488:
        /*0174*/ 	.word	0x00000008
.L_3489:


//--------------------- .nv.info._Z9kernel_40PfS_S_S_S_S_S_S_S_S_S_S_S_S_S_S_S_S_S_S_ --------------------------
	.section	.nv.info._Z9kernel_40PfS_S_S_S_S_S_S_S_S_S_S_S_S_S_S_S_S_S_S_,"",@"SHT_CUDA_INFO"
	.sectionflags	@""
	.align	4


	//----- nvinfo : EIATTR_CUDA_API_VERSION
	.align		4
        /*0000*/ 	.byte	0x04, 0x37
        /*0002*/ 	.short	(.L_3491 - .L_3490)
.L_3490:
        /*0004*/ 	.word	0x00000082


	//----- nvinfo : EIATTR_KPARAM_INFO
	.align		4
.L_3491:
        /*0008*/ 	.byte	0x04, 0x17
        /*000a*/ 	.short	(.L_3493 - .L_3492)
.L_3492:
        /*000c*/ 	.word	0x00000000
        /*0010*/ 	.short	0x0013
        /*0012*/ 	.short	0x0098
        /*0014*/ 	.byte	0x00, 0xf5, 0x21, 0x00


	//----- nvinfo : EIATTR_KPARAM_INFO
	.align		4
.L_3493:
        /*0018*/ 	.byte	0x04, 0x17
        /*001a*/ 	.short	(.L_3495 - .L_3494)
.L_3494:
        /*001c*/ 	.word	0x00000000
        /*0020*/ 	.short	0x0012
        /*0022*/ 	.short	0x0090
        /*0024*/ 	.byte	0x00, 0xf5, 0x21, 0x00


	//----- nvinfo : EIATTR_KPARAM_INFO
	.align		4
.L_3495:
        /*0028*/ 	.byte	0x04, 0x17
        /*002a*/ 	.short	(.L_3497 - .L_3496)
.L_3496:
        /*002c*/ 	.word	0x00000000
        /*0030*/ 	.short	0x0011
        /*0032*/ 	.short	0x0088
        /*0034*/ 	.byte	0x00, 0xf5, 0x21, 0x00


	//----- nvinfo : EIATTR_KPARAM_INFO
	.align		4
.L_3497:
        /*0038*/ 	.byte	0x04, 0x17
        /*003a*/ 	.short	(.L_3499 - .L_3498)
.L_3498:
        /*003c*/ 	.word	0x00000000
        /*0040*/ 	.short	0x0010
        /*0042*/ 	.short	0x0080
        /*0044*/ 	.byte	0x00, 0xf5, 0x21, 0x00


	//----- nvinfo : EIATTR_KPARAM_INFO
	.align		4
.L_3499:
        /*0048*/ 	.byte	0x04, 0x17
        /*004a*/ 	.short	(.L_3501 - .L_3500)
.L_3500:
        /*004c*/ 	.word	0x00000000
        /*0050*/ 	.short	0x000f
        /*0052*/ 	.short	0x0078
        /*0054*/ 	.byte	0x00, 0xf5, 0x21, 0x00


	//----- nvinfo : EIATTR_KPARAM_INFO
	.align		4
.L_3501:
        /*0058*/ 	.byte	0x04, 0x17
        /*005a*/ 	.short	(.L_3503 - .L_3502)
.L_3502:
        /*005c*/ 	.word	0x00000000
        /*0060*/ 	.short	0x000e
        /*0062*/ 	.short	0x0070
        /*0064*/ 	.byte	0x00, 0xf5, 0x21, 0x00


	//----- nvinfo : EIATTR_KPARAM_INFO
	.align		4
.L_3503:
        /*0068*/ 	.byte	0x04, 0x17
        /*006a*/ 	.short	(.L_3505 - .L_3504)
.L_3504:
        /*006c*/ 	.word	0x00000000
        /*0070*/ 	.short	0x000d
        /*0072*/ 	.short	0x0068
        /*0074*/ 	.byte	0x00, 0xf5, 0x21, 0x00


	//----- nvinfo : EIATTR_KPARAM_INFO
	.align		4
.L_3505:
        /*0078*/ 	.byte	0x04, 0x17
        /*007a*/ 	.short	(.L_3507 - .L_3506)
.L_3506:
        /*007c*/ 	.word	0x00000000
        /*0080*/ 	.short	0x000c
        /*0082*/ 	.short	0x0060
        /*0084*/ 	.byte	0x00, 0xf5, 0x21, 0x00


	//----- nvinfo : EIATTR_KPARAM_INFO
	.align		4
.L_3507:
        /*0088*/ 	.byte	0x04, 0x17
        /*008a*/ 	.short	(.L_3509 - .L_3508)
.L_3508:
        /*008c*/ 	.word	0x00000000
        /*0090*/ 	.short	0x000b
        /*0092*/ 	.short	0x0058
        /*0094*/ 	.byte	0x00, 0xf5, 0x21, 0x00


	//----- nvinfo : EIATTR_KPARAM_INFO
	.align		4
.L_3509:
        /*0098*/ 	.byte	0x04, 0x17
        /*009a*/ 	.short	(.L_3511 - .L_3510)
.L_3510:
        /*009c*/ 	.word	0x00000000
        /*00a0*/ 	.short	0x000a
        /*00a2*/ 	.short	0x0050
        /*00a4*/ 	.byte	0x00, 0xf5, 0x21, 0x00


	//----- nvinfo : EIATTR_KPARAM_INFO
	.align		4
.L_3511:
        /*00a8*/ 	.byte	0x04, 0x17
        /*00aa*/ 	.short	(.L_3513 - .L_3512)
.L_3512:
        /*00ac*/ 	.word	0x00000000
        /*00b0*/ 	.short	0x0009
        /*00b2*/ 	.short	0x0048
        /*00b4*/ 	.byte	0x00, 0xf5, 0x21, 0x00


	//----- nvinfo : EIATTR_KPARAM_INFO
	.align		4
.L_3513:
        /*00b8*/ 	.byte	0x04, 0x17
        /*00ba*/ 	.short	(.L_3515 - .L_3514)
.L_3514:
        /*00bc*/ 	.word	0x00000000
        /*00c0*/ 	.short	0x0008
        /*00c2*/ 	.short	0x0040
        /*00c4*/ 	.byte	0x00, 0xf5, 0x21, 0x00


	//----- nvinfo : EIATTR_KPARAM_INFO
	.align		4
.L_3515:
        /*00c8*/ 	.byte	0x04, 0x17
        /*00ca*/ 	.short	(.L_3517 - .L_3516)
.L_3516:
        /*00cc*/ 	.word	0x00000000
        /*00d0*/ 	.short	0x0007
        /*00d2*/ 	.short	0x0038
        /*00d4*/ 	.byte	0x00, 0xf5, 0x21, 0x00


	//----- nvinfo : EIATTR_KPARAM_INFO
	.align		4
.L_3517:
        /*00d8*/ 	.byte	0x04, 0x17
        /*00da*/ 	.short	(.L_3519 - .L_3518)
.L_3518:
        /*00dc*/ 	.word	0x00000000
        /*00e0*/ 	.short	0x0006
        /*00e2*/ 	.short	0x0030
        /*00e4*/ 	.byte	0x00, 0xf5, 0x21, 0x00


	//----- nvinfo : EIATTR_KPARAM_INFO
	.align		4
.L_3519:
        /*00e8*/ 	.byte	0x04, 0x17
        /*00ea*/ 	.short	(.L_3521 - .L_3520)
.L_3520:
        /*00ec*/ 	.word	0x00000000
        /*00f0*/ 	.short	0x0005
        /*00f2*/ 	.short	0x0028
        /*00f4*/ 	.byte	0x00, 0xf5, 0x21, 0x00


	//----- nvinfo : EIATTR_KPARAM_INFO
	.align		4
.L_3521:
        /*00f8*/ 	.byte	0x04, 0x17
        /*00fa*/ 	.short	(.L_3523 - .L_3522)
.L_3522:
        /*00fc*/ 	.word	0x00000000
        /*0100*/ 	.short	0x0004
        /*0102*/ 	.short	0x0020
        /*0104*/ 	.byte	0x00, 0xf5, 0x21, 0x00


	//----- nvinfo : EIATTR_KPARAM_INFO
	.align		4
.L_3523:
        /*0108*/ 	.byte	0x04, 0x17
        /*010a*/ 	.short	(.L_3525 - .L_3524)
.L_3524:
        /*010c*/ 	.word	0x00000000
        /*0110*/ 	.short	0x0003
        /*0112*/ 	.short	0x0018
        /*0114*/ 	.byte	0x00, 0xf5, 0x21, 0x00


	//----- nvinfo : EIATTR_KPARAM_INFO
	.align		4
.L_3525:
        /*0118*/ 	.byte	0x04, 0x17
        /*011a*/ 	.short	(.L_3527 - .L_3526)
.L_3526:
        /*011c*/ 	.word	0x00000000
        /*0120*/ 	.short	0x0002
        /*0122*/ 	.short	0x0010
        /*0124*/ 	.byte	0x00, 0xf5, 0x21, 0x00


	//----- nvinfo : EIATTR_KPARAM_INFO
	.align		4
.L_3527:
        /*0128*/ 	.byte	0x04, 0x17
        /*012a*/ 	.short	(.L_3529 - .L_3528)
.L_3528:
        /*012c*/ 	.word	0x00000000
        /*0130*/ 	.short	0x0001
        /*0132*/ 	.short	0x0008
        /*0134*/ 	.byte	0x00, 0xf5, 0x21, 0x00


	//----- nvinfo : EIATTR_KPARAM_INFO
	.align		4
.L_3529:
        /*0138*/ 	.byte	0x04, 0x17
        /*013a*/ 	.short	(.L_3531 - .L_3530)
.L_3530:
        /*013c*/ 	.word	0x00000000
        /*0140*/ 	.short	0x0000
        /*0142*/ 	.short	0x0000
        /*0144*/ 	.byte	0x00, 0xf5, 0x21, 0x00


	//----- nvinfo : EIATTR_SPARSE_MMA_MASK
	.align		4
.L_3531:
        /*0148*/ 	.byte	0x03, 0x50
        /*014a*/ 	.short	0x0000


	//----- nvinfo : EIATTR_MAXREG_COUNT
	.align		4
        /*014c*/ 	.byte	0x03, 0x1b
        /*014e*/ 	.short	0x00ff


	//----- nvinfo : EIATTR_MERCURY_ISA_VERSION
	.align		4
        /*0150*/ 	.byte	0x03, 0x5f
        /*0152*/ 	.short	0x0101


	//----- nvinfo : EIATTR_UNUSED_LOAD_BYTE_OFFSET
	.align		4
        /*0154*/ 	.byte	0x04, 0x44
        /*0156*/ 	.short	(.L_3533 - .L_3532)


	//   ....[0]....
.L_3532:
        /*0158*/ 	.word	0x000004f0
        /*015c*/ 	.word	0x0000fff0


	//----- nvinfo : EIATTR_VRC_CTA_INIT_COUNT
	.align		4
.L_3533:
        /*0160*/ 	.byte	0x02, 0x4a
	.zero		1
	.zero		1


	//----- nvinfo : EIATTR_EXIT_INSTR_OFFSETS
	.align		4
        /*0164*/ 	.byte	0x04, 0x1c
        /*0166*/ 	.short	(.L_3535 - .L_3534)


	//   ....[0]....
.L_3534:
        /*0168*/ 	.word	0x000007b0


	//----- nvinfo : EIATTR_CBANK_PARAM_SIZE
	.align		4
.L_3535:
        /*016c*/ 	.byte	0x03, 0x19
        /*016e*/ 	.short	0x00a0


	//----- nvinfo : EIATTR_PARAM_CBANK
	.align		4
        /*0170*/ 	.byte	0x04, 0x0a
        /*0172*/ 	.short	(.L_3537 - .L_3536)
	.align		4
.L_3536:
        /*0174*/ 	.word	index@(.nv.constant0._Z9kernel_40PfS_S_S_S_S_S_S_S_S_S_S_S_S_S_S_S_S_S_S_)
        /*0178*/ 	.short	0x0380
        /*017a*/ 	.short	0x00a0


	//----- nvinfo : EIATTR_SW_WAR
	.align		4
.L_3537:
        /*017c*/ 	.byte	0x04, 0x36
        /*017e*/ 	.short	(.L_3539 - .L_3538)
.L_3538:
        /*0180*/ 	.word	0x00000008
.L_3539:


//--------------------- .nv.info._Z9kernel_39PfS_S_S_S_S_S_S_S_S_S_S_S_S_S_S_S_S_S_S_ --------------------------
	.section	.nv.info._Z9kernel_39PfS_S_S_S_S_S_S_S_S_S_S_S_S_S_S_S_S_S_S_,"",@"SHT_CUDA_INFO"
	.sectionflags	@""
	.align	4


	//----- nvinfo : EIATTR_CUDA_API_VERSION
	.align		4
        /*0000*/ 	.byte	0x04, 0x37
        /*0002*/ 	.short	(.L_3541 - .L_3540)
.L_3540:
        /*0004*/ 	.word	0x00000082


	//----- nvinfo : EIATTR_KPARAM_INFO
	.align		4
.L_3541:
        /*0008*/ 	.byte	0x04, 0x17
        /*000a*/ 	.short	(.L_3543 - .L_3542)
.L_3542:
        /*000c*/ 	.word	0x00000000
        /*0010*/ 	.short	0x0013
        /*0012*/ 	.short	0x0098
        /*0014*/ 	.byte	0x00, 0xf5, 0x21, 0x00


	//----- nvinfo : EIATTR_KPARAM_INFO
	.align		4
.L_3543:
        /*0018*/ 	.byte	0x04, 0x17
        /*001a*/ 	.short	(.L_3545 - .L_3544)
.L_3544:
        /*001c*/ 	.word	0x00000000
        /*0020*/ 	.short	0x0012
        /*0022*/ 	.short	0x0090
        /*0024*/ 	.byte	0x00, 0xf5, 0x21, 0x00


	//----- nvinfo : EIATTR_KPARAM_INFO
	.align		4
.L_3545:
        /*0028*/ 	.byte	0x04, 0x17
        /*002a*/ 	.short	(.L_3547 - .L_3546)
.L_3546:
        /*002c*/ 	.word	0x00000000
        /*0030*/ 	.short	0x0011
        /*0032*/ 	.short	0x0088
        /*0034*/ 	.byte	0x00, 0xf5, 0x21, 0x00


	//----- nvinfo : EIATTR_KPARAM_INFO
	.align		4
.L_3547:
        /*0038*/ 	.byte	0x04, 0x17
        /*003a*/ 	.short	(.L_3549 - .L_3548)
.L_3548:
        /*003c*/ 	.word	0x00000000
        /*0040*/ 	.short	0x0010
        /*0042*/ 	.short	0x0080
        /*0044*/ 	.byte	0x00, 0xf5, 0x21, 0x00


	//----- nvinfo : EIATTR_KPARAM_INFO
	.align		4
.L_3549:
        /*0048*/ 	.byte	0x04, 0x17
        /*004a*/ 	.short	(.L_3551 - .L_3550)
.L_3550:
        /*004c*/ 	.word	0x00000000
        /*0050*/ 	.short	0x000f
        /*0052*/ 	.short	0x0078
        /*0054*/ 	.byte	0x00, 0xf5, 0x21, 0x00


	//----- nvinfo : EIATTR_KPARAM_INFO
	.align		4
.L_3551:
        /*0058*/ 	.byte	0x04, 0x17
        /*005a*/ 	.short	(.L_3553 - .L_3552)
.L_3552:
        /*005c*/ 	.word	0x00000000
        /*0060*/ 	.short	0x000e
        /*0062*/ 	.short	0x0070
        /*0064*/ 	.byte	0x00, 0xf5, 0x21, 0x00


	//----- nvinfo : EIATTR_KPARAM_INFO
	.align		4
.L_3553:
        /*0068*/ 	.byte	0x04, 0x17
        /*006a*/ 	.short	(.L_3555 - .L_3554)
.L_3554:
        /*006c*/ 	.word	0x00000000
        /*0070*/ 	.short	0x000d
        /*0072*/ 	.short	0x0068
        /*0074*/ 	.byte	0x00, 0xf5, 0x21, 0x00


	//----- nvinfo : EIATTR_KPARAM_INFO
	.align		4
.L_3555:
        /*0078*/ 	.byte	0x04, 0x17
        /*007a*/ 	.short	(.L_3557 - .L_3556)
.L_3556:
        /*007c*/ 	.word	0x00000000
        /*0080*/ 	.short	0x000c
        /*0082*/ 	.short	0x0060
        /*0084*/ 	.byte	0x00, 0xf5, 0x21, 0x00


	//----- nvinfo : EIATTR_KPARAM_INFO
	.align		4
.L_3557:
        /*0088*/ 	.byte	0x04, 0x17
        /*008a*/ 	.short	(.L_3559 - .L_3558)
.L_3558:
        /*008c*/ 	.word	0x00000000
        /*0090*/ 	.short	0x000b
        /*0092*/ 	.short	0x0058
        /*0094*/ 	.byte	0x00, 0xf5, 0x21, 0x00


	//----- nvinfo : EIATTR_KPARAM_INFO
	.align		4
.L_3559:
        /*0098*/ 	.byte	0x04, 0x17
        /*009a*/ 	.short	(.L_3561 - .L_3560)
.L_3560:
        /*009c*/ 	.word	0x00000000
        /*00a0*/ 	.short	0x000a
        /*00a2*/ 	.short	0x0050
        /*00a4*/ 	.byte	0x00, 0xf5, 0x21, 0x00


	//----- nvinfo : EIATTR_KPARAM_INFO
	.align		4
.L_3561:
        /*00a8*/ 	.byte	0x04, 0x17
        /*00aa*/ 	.short	(.L_3563 - .L_3562)
.L_3562:
        /*00ac*/ 	.word	0x00000000
        /*00b0*/ 	.short	0x0009
        /*00b2*/ 	.short	0x0048
        /*00b4*/ 	.byte	0x00, 0xf5, 0x21, 0x00


	//----- nvinfo : EIATTR_KPARAM_INFO
	.align		4
.L_3563:
        /*00b8*/ 	.byte	0x04, 0x17
        /*00ba*/ 	.short	(.L_3565 - .L_3564)
.L_3564:
        /*00bc*/ 	.word	0x00000000
        /*00c0*/ 	.short	0x0008
        /*00c2*/ 	.short	0x0040
        /*00c4*/ 	.byte	0x00, 0xf5, 0x21, 0x00


	//----- nvinfo : EIATTR_KPARAM_INFO
	.align		4
.L_3565:
        /*00c8*/ 	.byte	0x04, 0x17
        /*00ca*/ 	.short	(.L_3567 - .L_3566)
.L_3566:
        /*00cc*/ 	.word	0x00000000
        /*00d0*/ 	.short	0x0007
        /*00d2*/ 	.short	0x0038
        /*00d4*/ 	.byte	0x00, 0xf5, 0x21, 0x00


	//----- nvinfo : EIATTR_KPARAM_INFO
	.align		4
.L_3567:
        /*00d8*/ 	.byte	0x04, 0x17
        /*00da*/ 	.short	(.L_3569 - .L_3568)
.L_3568:
        /*00dc*/ 	.word	0x00000000
        /*00e0*/ 	.short	0x0006
        /*00e2*/ 	.short	0x0030
        /*00e4*/ 	.byte	0x00, 0xf5, 0x21, 0x00


	//----- nvinfo : EIATTR_KPARAM_INFO
	.align		4
.L_3569:
        /*00e8*/ 	.byte	0x04, 0x17
        /*00ea*/ 	.short	(.L_3571 - .L_3570)
.L_3570:
        /*00ec*/ 	.word	0x00000000
        /*00f0*/ 	.short	0x0005
        /*00f2*/ 	.short	0x0028
        /*00f4*/ 	.byte	0x00, 0xf5, 0x21, 0x00


	//----- nvinfo : EIATTR_KPARAM_INFO
	.align		4
.L_3571:
        /*00f8*/ 	.byte	0x04, 0x17
        /*00fa*/ 	.short	(.L_3573 - .L_3572)
.L_3572:
        /*00fc*/ 	.word	0x00000000
        /*0100*/ 	.short	0x0004
        /*0102*/ 	.short	0x0020
        /*0104*/ 	.byte	0x00, 0xf5, 0x21, 0x00


	//----- nvinfo : EIATTR_KPARAM_INFO
	.align		4
.L_3573:
        /*0108*/ 	.byte	0x04, 0x17
        /*010a*/ 	.short	(.L_3575 - .L_3574)
.L_3574:
        /*010c*/ 	.word	0x00000000
        /*0110*/ 	.short	0x0003
        /*0112*/ 	.short	0x0018
        /*0114*/ 	.byte	0x00, 0xf5, 0x21, 0x00


	//----- nvinfo : EIATTR_KPARAM_INFO
	.align		4
.L_3575:
        /*0118*/ 	.byte	0x04, 0x17
        /*011a*/ 	.short	(.L_3577 - .L_3576)
.L_3576:
        /*011c*/ 	.word	0x00000000
        /*0120*/ 	.short	0x0002
        /*0122*/ 	.short	0x0010
        /*0124*/ 	.byte	0x00, 0xf5, 0x21, 0x00


	//----- nvinfo : EIATTR_KPARAM_INFO
	.align		4
.L_3577:
        /*0128*/ 	.byte	0x04, 0x17
        /*012a*/ 	.short	(.L_3579 - .L_3578)
.L_3578:
        /*012c*/ 	.word	0x00000000
        /*0130*/ 	.short	0x0001
        /*0132*/ 	.short	0x0008
        /*0134*/ 	.byte	0x00, 0xf5, 0x21, 0x00


	//----- nvinfo : EIATTR_KPARAM_INFO
	.align		4
.L_3579:
        /*0138*/ 	.byte	0x04, 0x17
        /*013a*/ 	.short	(.L_3581 - .L_3580)
.L_3580:
        /*013c*/ 	.word	0x00000000
        /*0140*/ 	.short	0x0000
        /*0142*/ 	.short	0x0000
        /*0144*/ 	.byte	0x00, 0xf5, 0x21, 0x00


	//----- nvinfo : EIATTR_SPARSE_MMA_MASK
	.align		4
.L_3581:
        /*0148*/ 	.byte	0x03, 0x50
        /*014a*/ 	.short	0x0000


	//----- nvinfo : EIATTR_MAXREG_COUNT
	.align		4
        /*014c*/ 	.byte	0x03, 0x1b
        /*014e*/ 	.short	0x00ff


	//----- nvinfo : EIATTR_MERCURY_ISA_VERSION
	.align		4
        /*0150*/ 	.byte	0x03, 0x5f
        /*0152*/ 	.short	0x0101


	//----- nvinfo : EIATTR_UNUSED_LOAD_BYTE_OFFSET
	.align		4
        /*0154*/ 	.byte	0x04, 0x44
        /*0156*/ 	.short	(.L_3583 - .L_3582)


	//   ....[0]....
.L_3582:
        /*0158*/ 	.word	0x000004c0
        /*015c*/ 	.word	0x0000ff0f


	//----- nvinfo : EIATTR_VRC_CTA_INIT_COUNT
	.align		4
.L_3583:
        /*0160*/ 	.byte	0x02, 0x4a
	.zero		1
	.zero		1


	//----- nvinfo : EIATTR_EXIT_INSTR_OFFSETS
	.align		4
        /*0164*/ 	.byte	0x04, 0x1c
        /*0166*/ 	.short	(.L_3585 - .L_3584)


	//   ....[0]....
.L_3584:
        /*0168*/ 	.word	0x000007a0


	//----- nvinfo : EIATTR_CBANK_PARAM_SIZE
	.align		4
.L_3585:
        /*016c*/ 	.byte	0x03, 0x19
        /*016e*/ 	.short	0x00a0


	//----- nvinfo : EIATTR_PARAM_CBANK
	.align		4
        /*0170*/ 	.byte	0x04, 0x0a
        /*0172*/ 	.short	(.L_3587 - .L_3586)
	.align		4
.L_3586:
        /*0174*/ 	.word	index@(.nv.constant0._Z9kernel_39PfS_S_S_S_S_S_S_S_S_S_S_S_S_S_S_S_S_S_S_)
        /*0178*/ 	.short	0x0380
        /*017a*/ 	.short	0x00a0


	//----- nvinfo : EIATTR_SW_WAR
	.align		4
.L_3587:
        /*017c*/ 	.byte	0x04, 0x36
        /*017e*/ 	.short	(.L_3589 - .L_3588)
.L_3588:
        /*0180*/ 	.word	0x00000008
.L_3589:


//--------------------- .nv.info._Z9kernel_38PfS_S_S_S_S_S_S_S_S_S_S_S_S_S_S_S_S_S_S_ --------------------------
	.section	.nv.info._Z9kernel_38PfS_S_S_S_S_S_S_S_S_S_S_S_S_S_S_S_S_S_S_,"",@"SHT_CUDA_INFO"
	.sectionflags	@""
	.align	4


	//----- nvinfo : EIATTR_CUDA_API_VERSION
	.align		4
        /*0000*/ 	.byte	0x04, 0x37
        /*0002*/ 	.short	(.L_3591 - .L_3590)
.L_3590:
        /*0004*/ 	.word	0x00000082


	//----- nvinfo : EIATTR_KPARAM_INFO
	.align		4
.L_3591:
        /*0008*/ 	.byte	0x04, 0x17
        /*000a*/ 	.short	(.L_3593 - .L_3592)
.L_3592:
        /*000c*/ 	.word	0x00000000
        /*0010*/ 	.short	0x0013
        /*0012*/ 	.short	0x0098
        /*0014*/ 	.byte	0x00, 0xf5, 0x21, 0x00


	//----- nvinfo : EIATTR_KPARAM_INFO
	.align		4
.L_3593:
        /*0018*/ 	.byte	0x04, 0x17
        /*001a*/ 	.short	(.L_3595 - .L_3594)
.L_3594:
        /*001c*/ 	.word	0x00000000
        /*0020*/ 	.short	0x0012
        /*0022*/ 	.short	0x0090
        /*0024*/ 	.byte	0x00, 0xf5, 0x21, 0x00


	//----- nvinfo : EIATTR_KPARAM_INFO
	.align		4
.L_3595:
        /*0028*/ 	.byte	0x04, 0x17
        /*002a*/ 	.short	(.L_3597 - .L_3596)
.L_3596:
        /*002c*/ 	.word	0x00000000
        /*0030*/ 	.short	0x0011
        /*0032*/ 	.short	0x0088
        /*0034*/ 	.byte	0x00, 0xf5, 0x21, 0x00


	//----- nvinfo : EIATTR_KPARAM_INFO
	.align		4
.L_3597:
        /*0038*/ 	.byte	0x04, 0x17
        /*003a*/ 	.short	(.L_3599 - .L_3598)
.L_3598:
        /*003c*/ 	.word	0x00000000
        /*0040*/ 	.short	0x0010
        /*0042*/ 	.short	0x0080
        /*0044*/ 	.byte	0x00, 0xf5, 0x21, 0x00


	//----- nvinfo : EIATTR_KPARAM_INFO
	.align		4
.L_3599:
        /*0048*/ 	.byte	0x04, 0x17
        /*004a*/ 	.short	(.L_3601 - .L_3600)
.L_3600:
        /*004c*/ 	.word	0x00000000
        /*0050*/ 	.short	0x000f
        /*0052*/ 	.short	0x0078
        /*0054*/ 	.byte	0x00, 0xf5, 0x21, 0x00


	//----- nvinfo : EIATTR_KPARAM_INFO
	.align		4
.L_3601:
        /*0058*/ 	.byte	0x04, 0x17
        /*005a*/ 	.short	(.L_3603 - .L_3602)
.L_3602:
        /*005c*/ 	.word	0x00000000
        /*0060*/ 	.short	0x000e
        /*0062*/ 	.short	0x0070
        /*0064*/ 	.byte	0x00, 0xf5, 0x21, 0x00


	//----- nvinfo : EIATTR_KPARAM_INFO
	.align		4
.L_3603:
        /*0068*/ 	.byte	0x04, 0x17
        /*006a*/ 	.short	(.L_3605 - .L_3604)
.L_3604:
        /*006c*/ 	.word	0x00000000
        /*0070*/ 	.short	0x000d
        /*0072*/ 	.short	0x0068
        /*0074*/ 	.byte	0x00, 0xf5, 0x21, 0x00


	//----- nvinfo : EIATTR_KPARAM_INFO
	.align		4
.L_3605:
        /*0078*/ 	.byte	0x04, 0x17
        /*007a*/ 	.short	(.L_3607 - .L_3606)
.L_3606:
        /*007c*/ 	.word	0x00000000
        /*0080*/ 	.short	0x000c
        /*0082*/ 	.short	0x0060
        /*0084*/ 	.byte	0x00, 0xf5, 0x21, 0x00


	//----- nvinfo : EIATTR_KPARAM_INFO
	.align		4
.L_3607:
        /*0088*/ 	.byte	0x04, 0x17
        /*008a*/ 	.short	(.L_3609 - .L_3608)
.L_3608:
        /*008c*/ 	.word	0x00000000
        /*0090*/ 	.short	0x000b
        /*0092*/ 	.short	0x0058
        /*0094*/ 	.byte	0x00, 0xf5, 0x21, 0x00


	//----- nvinfo : EIATTR_KPARAM_INFO
	.align		4
.L_3609:
        /*0098*/ 	.byte	0x04, 0x17
        /*009a*/ 	.short	(.L_3611 - .L_3610)
.L_3610:
        /*009c*/ 	.word	0x00000000
        /*00a0*/ 	.short	0x000a
        /*00a2*/ 	.short	0x0050
        /*00a4*/ 	.byte	0x00, 0xf5, 0x21, 0x00


	//----- nvinfo : EIATTR_KPARAM_INFO
	.align		4
.L_3611:
        /*00a8*/ 	.byte	0x04, 0x17
        /*00aa*/ 	.short	(.L_3613 - .L_3612)
.L_3612:
        /*00ac*/ 	.word	0x00000000
        /*00b0*/ 	.short	0x0009
        /*00b2*/ 	.short	0x0048
        /*00b4*/ 	.byte	0x00, 0xf5, 0x21, 0x00


	//----- nvinfo : EIATTR_KPARAM_INFO
	.align		4
.L_3613:
        /*00b8*/ 	.byte	0x04, 0x17
        /*00ba*/ 	.short	(.L_3615 - .L_3614)
.L_3614:
        /*00bc*/ 	.word	0x00000000
        /*00c0*/ 	.short	0x0008
        /*00c2*/ 	.short	0x0040
        /*00c4*/ 	.byte	0x00, 0xf5, 0x21, 0x00


	//----- nvinfo : EIATTR_KPARAM_INFO
	.align		4
.L_3615:
        /*00c8*/ 	.byte	0x04, 0x17
        /*00ca*/ 	.short	(.L_3617 - .L_3616)
.L_3616:
        /*00cc*/ 	.word	0x00000000
        /*00d0*/ 	.short	0x0007
        /*00d2*/ 	.short	0x0038
        /*00d4*/ 	.byte	0x00, 0xf5, 0x21, 0x00


	//----- nvinfo : EIATTR_KPARAM_INFO
	.align		4
.L_3617:
        /*00d8*/ 	.byte	0x04, 0x17
        /*00da*/ 	.short	(.L_3619 - .L_3618)
.L_3618:
        /*00dc*/ 	.word	0x00000000
        /*00e0*/ 	.short	0x0006
        /*00e2*/ 	.short	0x0030
        /*00e4*/ 	.byte	0x00, 0xf5, 0x21, 0x00


	//----- nvinfo : EIATTR_KPARAM_INFO
	.align		4
.L_3619:
        /*00e8*/ 	.byte	0x04, 0x17
        /*00ea*/ 	.short	(.L_3621 - .L_3620)
.L_3620:
        /*00ec*/ 	.word	0x00000000
        /*00f0*/ 	.short	0x0005
        /*00f2*/ 	.short	0x0028
        /*00f4*/ 	.byte	0x00, 0xf5, 0x21, 0x00


	//----- nvinfo : EIATTR_KPARAM_INFO
	.align		4
.L_3621:
        /*00f8*/ 	.byte	0x04, 0x17
        /*00fa*/ 	.short	(.L_3623 - .L_3622)
.L_3622:
        /*00fc*/ 	.word	0x00000000
        /*0100*/ 	.short	0x0004
        /*0102*/ 	.short	0x0020
        /*0104*/ 	.byte	0x00, 0xf5, 0x21, 0x00


	//----- nvinfo : EIATTR_KPARAM_INFO
	.align		4
.L_3623:
        /*0108*/ 	.byte	0x04, 0x17
        /*010a*/ 	.short	(.L_3625 - .L_3624)
.L_3624:
        /*010c*/ 	.word	0x00000000
        /*0110*/ 	.short	0x0003
        /*0112*/ 	.short	0x0018
        /*0114*/ 	.byte	0x00, 0xf5, 0x21, 0x00


	//----- nvinfo : EIATTR_KPARAM_INFO
	.align		4
.L_3625:
        /*0118*/ 	.byte	0x04, 0x17
        /*011a*/ 	.short	(.L_3627 - .L_3626)
.L_3626:
        /*011c*/ 	.word	0x00000000
        /*0120*/ 	.short	0x0002
        /*0122*/ 	.short	0x0010
        /*0124*/ 	.byte	0x00, 0xf5, 0x21, 0x00


	//----- nvinfo : EIATTR_KPARAM_INFO
	.align		4
.L_3627:
        /*0128*/ 	.byte	0x04, 0x17
        /*012a*/ 	.short	(.L_3629 - .L_3628)
.L_3628:
        /*012c*/ 	.word	0x00000000
        /*0130*/ 	.short	0x0001
        /*0132*/ 	.short	0x0008
        /*0134*/ 	.byte	0x00, 0xf5, 0x21, 0x00


	//----- nvinfo : EIATTR_KPARAM_INFO
	.align		4
.L_3629:
        /*0138*/ 	.byte	0x04, 0x17
        /*013a*/ 	.short	(.L_3631 - .L_3630)
.L_3630:
        /*013c*/ 	.word	0x00000000
        /*0140*/ 	.short	0x0000
        /*0142*/ 	.short	0x0000
        /*0144*/ 	.byte	0x00, 0xf5, 0x21, 0x00


	//----- nvinfo : EIATTR_SPARSE_MMA_MASK
	.align		4
.L_3631:
        /*0148*/ 	.byte	0x03, 0x50
        /*014a*/ 	.short	0x0000


	//----- nvinfo : EIATTR_MAXREG_COUNT
	.align		4
        /*014c*/ 	.byte	0x03, 0x1b
        /*014e*/ 	.short	0x00ff


	//----- nvinfo : EIATTR_MERCURY_ISA_VERSION
	.align		4
        /*0150*/ 	.byte	0x03, 0x5f
        /*0152*/ 	.short	0x0101


	//----- nvinfo : EIATTR_VRC_CTA_INIT_COUNT
	.align		4
        /*0154*/ 	.byte	0x02, 0x4a
	.zero		1
	.zero		1


	//----- nvinfo : EIATTR_EXIT_INSTR_OFFSETS
	.align		4
        /*0158*/ 	.byte	0x04, 0x1c
        /*015a*/ 	.short	(.L_3633 - .L_3632)


	//   ....[0]....
.L_3632:
        /*015c*/ 	.word	0x000007a0


	//----- nvinfo : EIATTR_CBANK_PARAM_SIZE
	.align		4
.L_3633:
        /*0160*/ 	.byte	0x03, 0x19
        /*0162*/ 	.short	0x00a0


	//----- nvinfo : EIATTR_PARAM_CBANK
	.align		4
        /*0164*/ 	.byte	0x04, 0x0a
        /*0166*/ 	.short	(.L_3635 - .L_3634)
	.align		4
.L_3634:
        /*0168*/ 	.word	index@(.nv.constant0._Z9kernel_38PfS_S_S_S_S_S_S_S_S_S_S_S_S_S_S_S_S_S_S_)
        /*016c*/ 	.short	0x0380
        /*016e*/ 	.short	0x00a0


	//----- nvinfo : EIATTR_SW_WAR
	.align		4
.L_3635:
        /*0170*/ 	.byte	0x04, 0x36
        /*0172*/ 	.short	(.L_3637 - .L_3636)
.L_3636:
        /*0174*/ 	.word	0x00000008
.L_3637:


//--------------------- .nv.info._Z9kernel_37PfS_S_S_S_S_S_S_S_S_S_S_S_S_S_S_S_S_S_S_ --------------------------
	.section	.nv.info._Z9kernel_37PfS_S_S_S_S_S_S_S_S_S_S_S_S_S_S_S_S_S_S_,"",@"SHT_CUDA_INFO"
	.sectionflags	@""
	.align	4


	//----- nvinfo : EIATTR_CUDA_API_VERSION
	.align		4
        /*0000*/ 	.byte	0x04, 0x37
        /*0002*/ 	.short	(.L_3639 - .L_3638)
.L_3638:
        /*0004*/ 	.word	0x00000082


	//----- nvinfo : EIATTR_KPARAM_INFO
	.align		4
.L_3639:
        /*0008*/ 	.byte	0x04, 0x17
        /*000a*/ 	.short	(.L_3641 - .L_3640)
.L_3640:
        /*000c*/ 	.word	0x00000000
        /*0010*/ 	.short	0x0013
        /*0012*/ 	.short	0x0098
        /*0014*/ 	.byte	0x00, 0xf5, 0x21, 0x00


	//----- nvinfo : EIATTR_KPARAM_INFO
	.align		4
.L_3641:
        /*0018*/ 	.byte	0x04, 0x17
        /*001a*/ 	.short	(.L_3643 - .L_3642)
.L_3642:
        /*001c*/ 	.word	0x00000000
        /*0020*/ 	.short	0x0012
        /*0022*/ 	.short	0x0090
        /*0024*/ 	.byte	0x00, 0xf5, 0x21, 0x00


	//----- nvinfo : EIATTR_KPARAM_INFO
	.align		4
.L_3643:
        /*0028*/ 	.byte	0x04, 0x17
        /*002a*/ 	.short	(.L_3645 - .L_3644)
.L_3644:
        /*002c*/ 	.word	0x00000000
        /*0030*/ 	.short	0x0011
        /*0032*/ 	.short	0x0088
        /*0034*/ 	.byte	0x00, 0xf5, 0x21, 0x00


	//----- nvinfo : EIATTR_KPARAM_INFO
	.align		4
.L_3645:
        /*0038*/ 	.byte	0x04, 0x17
        /*003a*/ 	.short	(.L_3647 - .L_3646)
.L_3646:
        /*003c*/ 	.word	0x00000000
        /*0040*/ 	.short	0x0010
        /*0042*/ 	.short	0x0080
        /*0044*/ 	.byte	0x00, 0xf5, 0x21, 0x00


	//----- nvinfo : EIATTR_KPARAM_INFO
	.align		4
.L_3647:
        /*0048*/ 	.byte	0x04, 0x17
        /*004a*/ 	.short	(.L_3649 - .L_3648)
.L_3648:
        /*004c*/ 	.word	0x00000000
        /*0050*/ 	.short	0x000f
        /*0052*/ 	.short	0x0078
        /*0054*/ 	.byte	0x00, 0xf5, 0x21, 0x00


	//----- nvinfo : EIATTR_KPARAM_INFO
	.align		4
.L_3649:
        /*0058*/ 	.byte	0x04, 0x17
        /*005a*/ 	.short	(.L_3651 - .L_3650)
.L_3650:
        /*005c*/ 	.word	0x00000000
        /*0060*/ 	.short	0x000e
        /*0062*/ 	.short	0x0070
        /*0064*/ 	.byte	0x00, 0xf5, 0x21, 0x00


	//----- nvinfo : EIATTR_KPARAM_INFO
	.align		4
.L_3651:
        /*0068*/ 	.byte	0x04, 0x17
        /*006a*/ 	.short	(.L_3653 - .L_3652)
.L_3652:
        /*006c*/ 	.word	0x00000000
        /*0070*/ 	.short	0x000d
        /*0072*/ 	.short	0x0068
        /*0074*/ 	.byte	0x00, 0xf5, 0x21, 0x00


	//----- nvinfo : EIATTR_KPARAM_INFO
	.align		4
.L_3653:
        /*0078*/ 	.byte	0x04, 0x17
        /*007a*/ 	.short	(.L_3655 - .L_3654)
.L_3654:
        /*007c*/ 	.word	0x00000000
        /*0080*/ 	.short	0x000c
        /*0082*/ 	.short	0x0060
        /*0084*/ 	.byte	0x00, 0xf5, 0x21, 0x00


	//----- nvinfo : EIATTR_KPARAM_INFO
	.align		4
.L_3655:
        /*0088*/ 	.byte	0x04, 0x17
        /*008a*/ 	.short	(.L_3657 - .L_3656)
.L_3656:
        /*008c*/ 	.word	0x00000000
        /*0090*/ 	.short	0x000b
        /*0092*/ 	.short	0x0058
        /*0094*/ 	.byte	0x00, 0xf5, 0x21, 0x00


	//----- nvinfo : EIATTR_KPARAM_INFO
	.align		4
.L_3657:
        /*0098*/ 	.byte	0x04, 0x17
        /*009a*/ 	.short	(.L_3659 - .L_3658)
.L_3658:
        /*009c*/ 	.word	0x00000000
        /*00a0*/ 	.short	0x000a
        /*00a2*/ 	.short	0x0050
        /*00a4*/ 	.byte	0x00, 0xf5, 0x21, 0x00


	//----- nvinfo : EIATTR_KPARAM_INFO
	.align		4
.L_3659:
        /*00a8*/ 	.byte	0x04, 0x17
        /*00aa*/ 	.short	(.L_3661 - .L_3660)
.L_3660:
        /*00ac*/ 	.word	0x00000000
        /*00b0*/ 	.short	0x0009
        /*00b2*/ 	.short	0x0048
        /*00b4*/ 	.byte	0x00, 0xf5, 0x21, 0x00


	//----- nvinfo : EIATTR_KPARAM_INFO
	.align		4
.L_3661:
        /*00b8*/ 	.byte	0x04, 0x17
        /*00ba*/ 	.short	(.L_3663 - .L_3662)
.L_3662:
        /*00bc*/ 	.word	0x00000000
        /*00c0*/ 	.short	0x0008
        /*00c2*/ 	.short	0x0040
        /*00c4*/ 	.byte	0x00, 0xf5, 0x21, 0x00


	//----- nvinfo : EIATTR_KPARAM_INFO
	.align		4
.L_3663:
        /*00c8*/ 	.byte	0x04, 0x17
        /*00ca*/ 	.short	(.L_3665 - .L_3664)
.L_3664:
        /*00cc*/ 	.word	0x00000000
        /*00d0*/ 	.short	0x0007
        /*00d2*/ 	.short	0x0038
        /*00d4*/ 	.byte	0x00, 0xf5, 0x21, 0x00


	//----- nvinfo : EIATTR_KPARAM_INFO
	.align		4
.L_3665:
        /*00d8*/ 	.byte	0x04, 0x17
        /*00da*/ 	.short	(.L_3667 - .L_3666)
.L_3666:
        /*00dc*/ 	.word	0x00000000
        /*00e0*/ 	.short	0x0006
        /*00e2*/ 	.short	0x0030
        /*00e4*/ 	.byte	0x00, 0xf5, 0x21, 0x00


	//----- nvinfo : EIATTR_KPARAM_INFO
	.align		4
.L_3667:
        /*00e8*/ 	.byte	0x04, 0x17
        /*00ea*/ 	.short	(.L_3669 - .L_3668)
.L_3668:
        /*00ec*/ 	.word	0x00000000
        /*00f0*/ 	.short	0x0005
        /*00f2*/ 	.short	0x0028
        /*00f4*/ 	.byte	0x00, 0xf5, 0x21, 0x00


	//----- nvinfo : EIATTR_KPARAM_INFO
	.align		4
.L_3669:
        /*00f8*/ 	.byte	0x04, 0x17
        /*00fa*/ 	.short	(.L_3671 - .L_3670)
.L_3670:
        /*00fc*/ 	.word	0x00000000
        /*0100*/ 	.short	0x0004
        /*0102*/ 	.short	0x0020
        /*0104*/ 	.byte	0x00, 0xf5, 0x21, 0x00


	//----- nvinfo : EIATTR_KPARAM_INFO
	.align		4
.L_3671:
        /*0108*/ 	.byte	0x04, 0x17
        /*010a*/ 	.short	(.L_3673 - .L_3672)
.L_3672:
        /*010c*/ 	.word	0x00000000
        /*0110*/ 	.short	0x0003
        /*0112*/ 	.short	0x0018
        /*0114*/ 	.byte	0x00, 0xf5, 0x21, 0x00


	//----- nvinfo : EIATTR_KPARAM_INFO
	.align		4
.L_3673:
        /*0118*/ 	.byte	0x04, 0x17
        /*011a*/ 	.short	(.L_3675 - .L_3674)
.L_3674:
        /*011c*/ 	.word	0x00000000
        /*0120*/ 	.short	0x0002
        /*0122*/ 	.short	0x0010
        /*0124*/ 	.byte	0x00, 0xf5, 0x21, 0x00


	//----- nvinfo : EIATTR_KPARAM_INFO
	.align		4
.L_3675:
        /*0128*/ 	.byte	0x04, 0x17
        /*012a*/ 	.short	(.L_3677 - .L_3676)
.L_3676:
        /*012c*/ 	.word	0x00000000
        /*0130*/ 	.short	0x0001
        /*0132*/ 	.short	0x0008
        /*0134*/ 	.byte	0x00, 0xf5, 0x21, 0x00


	//----- nvinfo : EIATTR_KPARAM_INFO
	.align		4
.L_3677:
        /*0138*/ 	.byte	0x04, 0x17
        /*013a*/ 	.short	(.L_3679 - .L_3678)
.L_3678:
        /*013c*/ 	.word	0x00000000
        /*0140*/ 	.short	0x0000
        /*0142*/ 	.short	0x0000
        /*0144*/ 	.byte	0x00, 0xf5, 0x21, 0x00


	//----- nvinfo : EIATTR_SPARSE_MMA_MASK
	.align		4
.L_3679:
        /*0148*/ 	.byte	0x03, 0x50
        /*014a*/ 	.short	0x0000


	//----- nvinfo : EIATTR_MAXREG_COUNT
	.align		4
        /*014c*/ 	.byte	0x03, 0x1b
        /*014e*/ 	.short	0x00ff


	//----- nvinfo : EIATTR_MERCURY_ISA_VERSION
	.align		4
        /*0150*/ 	.byte	0x03, 0x5f
        /*0152*/ 	.short	0x0101


	//----- nvinfo : EIATTR_UNUSED_LOAD_BYTE_OFFSET
	.align		4
        /*0154*/ 	.byte	0x04, 0x44
        /*0156*/ 	.short	(.L_3681 - .L_3680)


	//   ....[0]....
.L_3680:
        /*0158*/ 	.word	0x000004e0
        /*015c*/ 	.word	0x0000fff0


	//----- nvinfo : EIATTR_VRC_CTA_INIT_COUNT
	.align		4
.L_3681:
        /*0160*/ 	.byte	0x02, 0x4a
	.zero		1
	.zero		1


	//----- nvinfo : EIATTR_EXIT_INSTR_OFFSETS
	.align		4
        /*0164*/ 	.byte	0x04, 0x1c
        /*0166*/ 	.short	(.L_3683 - .L_3682)


	//   ....[0]....
.L_3682:
        /*0168*/ 	.word	0x000007a0


	//----- nvinfo : EIATTR_CBANK_PARAM_SIZE
	.align		4
.L_3683:
        /*016c*/ 	.byte	0x03, 0x19
        /*016e*/ 	.short	0x00a0


	//----- nvinfo : EIATTR_PARAM_CBANK
	.align		4
        /*0170*/ 	.byte	0x04, 0x0a
        /*0172*/ 	.short	(.L_3685 - .L_3684)
	.align		4
.L_3684:
        /*0174*/ 	.word	index@(.nv.constant0._Z9kernel_37PfS_S_S_S_S_S_S_S_S_S_S_S_S_S_S_S_S_S_S_)
        /*0178*/ 	.short	0x0380
        /*017a*/ 	.short	0x00a0


	//----- nvinfo : EIATTR_SW_WAR
	.align		4
.L_3685:
        /*017c*/ 	.byte	0x04, 0x36
        /*017e*/ 	.short	(.L_3687 - .L_3686)
.L_3686:
        /*0180*/ 	.word	0x00000008
.L_3687:


//--------------------- .nv.info._Z9kernel_36PfS_S_S_S_S_S_S_S_S_S_S_S_S_S_S_S_S_S_S_ --------------------------
	.section	.nv.info._Z9kernel_36PfS_S_S_S_S_S_S_S_S_S_S_S_S_S_S_S_S_S_S_,"",@"SHT_CUDA_INFO"
	.sectionflags	@""
	.align	4


	//----- nvinfo : EIATTR_CUDA_API_VERSION
	.align		4
        /*0000*/ 	.byte	0x04, 0x37
        /*0002*/ 	.short	(.L_3689 - .L_3688)
.L_3688:
        /*0004*/ 	.word	0x00000082


	//----- nvinfo : EIATTR_KPARAM_INFO
	.align		4
.L_3689:
        /*0008*/ 	.byte	0x04, 0x17
        /*000a*/ 	.short	(.L_3691 - .L_3690)
.L_3690:
        /*000c*/ 	.word	0x00000000
        /*0010*/ 	.short	0x0013
        /*0012*/ 	.short	0x0098
        /*0014*/ 	.byte	0x00, 0xf5, 0x21, 0x00


	//----- nvinfo : EIATTR_KPARAM_INFO
	.align		4
.L_3691:
        /*0018*/ 	.byte	0x04, 0x17
        /*001a*/ 	.short	(.L_3693 - .L_3692)
.L_3692:
        /*001c*/ 	.word	0x00000000
        /*0020*/ 	.short	0x0012
        /*0022*/ 	.short	0x0090
        /*0024*/ 	.byte	0x00, 0xf5, 0x21, 0x00


	//----- nvinfo : EIATTR_KPARAM_INFO
	.align		4
.L_3693:
        /*0028*/ 	.byte	0x04, 0x17
        /*002a*/ 	.short	(.L_3695 - .L_3694)
.L_3694:
        /*002c*/ 	.word	0x00000000
        /*0030*/ 	.short	0x0011
        /*0032*/ 	.short	0x0088
        /*0034*/ 	.byte	0x00, 0xf5, 0x21, 0x00


	//----- nvinfo : EIATTR_KPARAM_INFO
	.align		4
.L_3695:
        /*0038*/ 	.byte	0x04, 0x17
        /*003a*/ 	.short	(.L_3697 - .L_3696)
.L_3696:
        /*003c*/ 	.word	0x00000000
        /*0040*/ 	.short	0x0010
        /*0042*/ 	.short	0x0080
        /*0044*/ 	.byte	0x00, 0xf5, 0x21, 0x00


	//----- nvinfo : EIATTR_KPARAM_INFO
	.align		4
.L_3697:
        /*0048*/ 	.byte	0x04, 0x17
        /*004a*/ 	.short	(.L_3699 - .L_3698)
.L_3698:
        /*004c*/ 	.word	0x00000000
        /*0050*/ 	.short	0x000f
        /*0052*/ 	.short	0x0078
        /*0054*/ 	.byte	0x00, 0xf5, 0x21, 0x00


	//----- nvinfo : EIATTR_KPARAM_INFO
	.align		4
.L_3699:
        /*0058*/ 	.byte	0x04, 0x17
        /*005a*/ 	.short	(.L_3701 - .L_3700)
.L_3700:
        /*005c*/ 	.word	0x00000000
        /*0060*/ 	.short	0x000e
        /*0062*/ 	.short	0x0070
        /*0064*/ 	.byte	0x00, 0xf5, 0x21, 0x00


	//----- nvinfo : EIATTR_KPARAM_INFO
	.align		4
.L_3701:
        /*0068*/ 	.byte	0x04, 0x17
        /*006a*/ 	.short	(.L_3703 - .L_3702)
.L_3702:
        /*006c*/ 	.word	0x00000000
        /*0070*/ 	.short	0x000d
        /*0072*/ 	.short	0x0068
        /*0074*/ 	.byte	0x00, 0xf5, 0x21, 0x00


	//----- nvinfo : EIATTR_KPARAM_INFO
	.align		4
.L_3703:
        /*0078*/ 	.byte	0x04, 0x17
        /*007a*/ 	.short	(.L_3705 - .L_3704)
.L_3704:
        /*007c*/ 	.word	0x00000000
        /*0080*/ 	.short	0x000c
        /*0082*/ 	.short	0x0060
        /*0084*/ 	.byte	0x00, 0xf5, 0x21, 0x00


	//----- nvinfo : EIATTR_KPARAM_INFO
	.align		4
.L_3705:
        /*0088*/ 	.byte	0x04, 0x17
        /*008a*/ 	.short	(.L_3707 - .L_3706)
.L_3706:
        /*008c*/ 	.word	0x00000000
        /*0090*/ 	.short	0x000b
        /*0092*/ 	.short	0x0058
        /*0094*/ 	.byte	0x00, 0xf5, 0x21, 0x00


	//----- nvinfo : EIATTR_KPARAM_INFO
	.align		4
.L_3707:
        /*0098*/ 	.byte	0x04, 0x17
        /*009a*/ 	.short	(.L_3709 - .L_3708)
.L_3708:
        /*009c*/ 	.word	0x00000000
        /*00a0*/ 	.short	0x000a
        /*00a2*/ 	.short	0x0050
        /*00a4*/ 	.byte	0x00, 0xf5, 0x21, 0x00


	//----- nvinfo : EIATTR_KPARAM_INFO
	.align		4
.L_3709:
        /*00a8*/ 	.byte	0x04, 0x17
        /*00aa*/ 	.short	(.L_3711 - .L_3710)
.L_3710:
        /*00ac*/ 	.word	0x00000000
        /*00b0*/ 	.short	0x0009
        /*00b2*/ 	.short	0x0048
        /*00b4*/ 	.byte	0x00, 0xf5, 0x21, 0x00


	//----- nvinfo : EIATTR_KPARAM_INFO
	.align		4
.L_3711:
        /*00b8*/ 	.byte	0x04, 0x17
        /*00ba*/ 	.short	(.L_3713 - .L_3712)
.L_3712:
        /*00bc*/ 	.word	0x00000000
        /*00c0*/ 	.short	0x0008
        /*00c2*/ 	.short	0x0040
        /*00c4*/ 	.byte	0x00, 0xf5, 0x21, 0x00


	//----- nvinfo : EIATTR_KPARAM_INFO
	.align		4
.L_3713:
        /*00c8*/ 	.byte	0x04, 0x17
        /*00ca*/ 	.short	(.L_3715 - .L_3714)
.L_3714:
        /*00cc*/ 	.word	0x00000000
        /*00d0*/ 	.short	0x0007
        /*00d2*/ 	.short	0x0038
        /*00d4*/ 	.byte	0x00, 0xf5, 0x21, 0x00


	//----- nvinfo : EIATTR_KPARAM_INFO
	.align		4
.L_3715:
        /*00d8*/ 	.byte	0x04, 0x17
        /*00da*/ 	.short	(.L_3717 - .L_3716)
.L_3716:
        /*00dc*/ 	.word	0x00000000
        /*00e0*/ 	.short	0x0006
        /*00e2*/ 	.short	0x0030
        /*00e4*/ 	.byte	0x00, 0xf5, 0x21, 0x00


	//----- nvinfo : EIATTR_KPARAM_INFO
	.align		4
.L_3717:
        /*00e8*/ 	.byte	0x04, 0x17
        /*00ea*/ 	.short	(.L_3719 - .L_3718)
.L_3718:
        /*00ec*/ 	.word	0x00000000
        /*00f0*/ 	.short	0x0005
        /*00f2*/ 	.short	0x0028
        /*00f4*/ 	.byte	0x00, 0xf5, 0x21, 0x00


	//----- nvinfo : EIATTR_KPARAM_INFO
	.align		4
.L_3719:
        /*00f8*/ 	.byte	0x04, 0x17
        /*00fa*/ 	.short	(.L_3721 - .L_3720)
.L_3720:
        /*00fc*/ 	.word	0x00000000
        /*0100*/ 	.short	0x0004
        /*0102*/ 	.short	0x0020
        /*0104*/ 	.byte	0x00, 0xf5, 0x21, 0x00


	//----- nvinfo : EIATTR_KPARAM_INFO
	.align		4
.L_3721:
        /*0108*/ 	.byte	0x04, 0x17
        /*010a*/ 	.short	(.L_3723 - .L_3722)
.L_3722:
        /*010c*/ 	.word	0x00000000
        /*0110*/ 	.short	0x0003
        /*0112*/ 	.short	0x0018
        /*0114*/ 	.byte	0x00, 0xf5, 0x21, 0x00


	//----- nvinfo : EIATTR_KPARAM_INFO
	.align		4
.L_3723:
        /*0118*/ 	.byte	0x04, 0x17
        /*011a*/ 	.short	(.L_3725 - .L_3724)
.L_3724:
        /*011c*/ 	.word	0x00000000
        /*0120*/ 	.short	0x0002
        /*0122*/ 	.short	0x0010
        /*0124*/ 	.byte	0x00, 0xf5, 0x21, 0x00


	//----- nvinfo : EIATTR_KPARAM_INFO
	.align		4
.L_3725:
        /*0128*/ 	.byte	0x04, 0x17
        /*012a*/ 	.short	(.L_3727 - .L_3726)
.L_3726:
        /*012c*/ 	.word	0x00000000
        /*0130*/ 	.short	0x0001
        /*0132*/ 	.short	0x0008
        /*0134*/ 	.byte	0x00, 0xf5, 0x21, 0x00


	//----- nvinfo : EIATTR_KPARAM_INFO
	.align		4
.L_3727:
        /*0138*/ 	.byte	0x04, 0x17
        /*013a*/ 	.short	(.L_3729 - .L_3728)
.L_3728:
        /*013c*/ 	.word	0x00000000
        /*0140*/ 	.short	0x0000
        /*0142*/ 	.short	0x0000
        /*0144*/ 	.byte	0x00, 0xf5, 0x21, 0x00


	//----- nvinfo : EIATTR_SPARSE_MMA_MASK
	.align		4
.L_3729:
        /*0148*/ 	.byte	0x03, 0x50
        /*014a*/ 	.short	0x0000


	//----- nvinfo : EIATTR_MAXREG_COUNT
	.align		4
        /*014c*/ 	.byte	0x03, 0x1b
        /*014e*/ 	.short	0x00ff


	//----- nvinfo : EIATTR_MERCURY_ISA_VERSION
	.align		4
        /*0150*/ 	.byte	0x03, 0x5f
        /*0152*/ 	.short	0x0101


	//----- nvinfo : EIATTR_UNUSED_LOAD_BYTE_OFFSET
	.align		4
        /*0154*/ 	.byte	0x04, 0x44
        /*0156*/ 	.short	(.L_3731 - .L_3730)


	//   ....[0]....
.L_3730:
        /*0158*/ 	.word	0x000004d0
        /*015c*/ 	.word	0x0000ff0f


	//----- nvinfo : EIATTR_VRC_CTA_INIT_COUNT
	.align		4
.L_3731:
        /*0160*/ 	.byte	0x02, 0x4a
	.zero		1
	.zero		1


	//----- nvinfo : EIATTR_EXIT_INSTR_OFFSETS
	.align		4
        /*0164*/ 	.byte	0x04, 0x1c
        /*0166*/ 	.short	(.L_3733 - .L_3732)


	//   ....[0]....
.L_3732:
        /*0168*/ 	.word	0x000007a0


	//----- nvinfo : EIATTR_CBANK_PARAM_SIZE
	.align		4
.L_3733:
        /*016c*/ 	.byte	0x03, 0x19
        /*016e*/ 	.short	0x00a0


	//----- nvinfo : EIATTR_PARAM_CBANK
	.align		4
        /*0170*/ 	.byte	0x04, 0x0a
        /*0172*/ 	.short	(.L_3735 - .L_3734)
	.align		4
.L_3734:
        /*0174*/ 	.word	index@(.nv.constant0._Z9kernel_36PfS_S_S_S_S_S_S_S_S_S_S_S_S_S_S_S_S_S_S_)
        /*0178*/ 	.short	0x0380
        /*017a*/ 	.short	0x00a0


	//----- nvinfo : EIATTR_SW_WAR
	.align		4
.L_3735:
        /*017c*/ 	.byte	0x04, 0x36
        /*017e*/ 	.short	(.L_3737 - .L_3736)
.L_3736:
        /*0180*/ 	.word	0x00000008
.L_3737:


//--------------------- .nv.info._Z9kernel_35PfS_S_S_S_S_S_S_S_S_S_S_S_S_S_S_S_S_S_S_ --------------------------
	.section	.nv.info._Z9kernel_35PfS_S_S_S_S_S_S_S_S_S_S_S_S_S_S_S_S_S_S_,"",@"SHT_CUDA_INFO"
	.sectionflags	@""
	.align	4


	//----- nvinfo : EIATTR_CUDA_API_VERSION
	.align		4
        /*0000*/ 	.byte	0x04, 0x37
        /*0002*/ 	.short	(.L_3739 - .L_3738)
.L_3738:
        /*0004*/ 	.word	0x00000082


	//----- nvinfo : EIATTR_KPARAM_INFO
	.align		4
.L_3739:
        /*0008*/ 	.byte	0x04, 0x17
        /*000a*/ 	.short	(.L_3741 - .L_3740)
.L_3740:
        /*000c*/ 	.word	0x00000000
        /*0010*/ 	.short	0x0013
        /*0012*/ 	.short	0x0098
        /*0014*/ 	.byte	0x00, 0xf5, 0x21, 0x00


	//----- nvinfo : EIATTR_KPARAM_INFO
	.align		4
.L_3741:
        /*0018*/ 	.byte	0x04, 0x17
        /*001a*/ 	.short	(.L_3743 - .L_3742)
.L_3742:
        /*001c*/ 	.word	0x00000000
        /*0020*/ 	.short	0x0012
        /*0022*/ 	.short	0x0090
        /*0024*/ 	.byte	0x00, 0xf5, 0x21, 0x00


	//----- nvinfo : EIATTR_KPARAM_INFO
	.align		4
.L_3743:
        /*0028*/ 	.byte	0x04, 0x17
        /*002a*/ 	.short	(.L_3745 - .L_3744)
.L_3744:
        /*002c*/ 	.word	0x00000000
        /*0030*/ 	.short	0x0011
        /*0032*/ 	.short	0x0088
        /*0034*/ 	.byte	0x00, 0xf5, 0x21, 0x00


	//----- nvinfo : EIATTR_KPARAM_INFO
	.align		4
.L_3745:
        /*0038*/ 	.byte	0x04, 0x17
        /*003a*/ 	.short	(.L_3747 - .L_3746)
.L_3746:
        /*003c*/ 	.word	0x00000000
        /*0040*/ 	.short	0x0010
        /*0042*/ 	.short	0x0080
        /*0044*/ 	.byte	0x00, 0xf5, 0x21, 0x00


	//----- nvinfo : EIATTR_KPARAM_INFO
	.align		4
.L_3747:
        /*0048*/ 	.byte	0x04, 0x17
        /*004a*/ 	.short	(.L_3749 - .L_3748)
.L_3748:
        /*004c*/ 	.word	0x00000000
        /*0050*/ 	.short	0x000f
        /*0052*/ 	.short	0x0078
        /*0054*/ 	.byte	0x00, 0xf5, 0x21, 0x00


	//----- nvinfo : EIATTR_KPARAM_INFO
	.align		4
.L_3749:
        /*0058*/ 	.byte	0x04, 0x17
        /*005a*/ 	.short	(.L_3751 - .L_3750)
.L_3750:
        /*005c*/ 	.word	0x00000000
        /*0060*/ 	.short	0x000e
        /*0062*/ 	.short	0x0070
        /*0064*/ 	.byte	0x00, 0xf5, 0x21, 0x00


	//----- nvinfo : EIATTR_KPARAM_INFO
	.align		4
.L_3751:
        /*0068*/ 	.byte	0x04, 0x17
        /*006a*/ 	.short	(.L_3753 - .L_3752)
.L_3752:
        /*006c*/ 	.word	0x00000000
        /*0070*/ 	.short	0x000d
        /*0072*/ 	.short	0x0068
        /*0074*/ 	.byte	0x00, 0xf5, 0x21, 0x00


	//----- nvinfo : EIATTR_KPARAM_INFO
	.align		4
.L_3753:
        /*0078*/ 	.byte	0x04, 0x17
        /*007a*/ 	.short	(.L_3755 - .L_3754)
.L_3754:
        /*007c*/ 	.word	0x00000000
        /*0080*/ 	.short	0x000c
        /*0082*/ 	.short	0x0060
        /*0084*/ 	.byte	0x00, 0xf5, 0x21, 0x00


	//----- nvinfo : EIATTR_KPARAM_INFO
	.align		4
.L_3755:
        /*0088*/ 	.byte	0x04, 0x17
        /*008a*/ 	.short	(.L_3757 - .L_3756)
.L_3756:
        /*008c*/ 	.word	0x00000000
        /*0090*/ 	.short	0x000b
        /*0092*/ 	.short	0x0058
        /*0094*/ 	.byte	0x00, 0xf5, 0x21, 0x00


	//----- nvinfo : EIATTR_KPARAM_INFO
	.align		4
.L_3757:
        /*0098*/ 	.byte	0x04, 0x17
        /*009a*/ 	.short	(.L_3759 - .L_3758)
.L_3758:
        /*009c*/ 	.word	0x00000000
        /*00a0*/ 	.short	0x000a
        /*00a2*/ 	.short	0x0050
        /*00a4*/ 	.byte	0x00, 0xf5, 0x21, 0x00


	//----- nvinfo : EIATTR_KPARAM_INFO
	.align		4
.L_3759:
        /*00a8*/ 	.byte	0x04, 0x17
        /*00aa*/ 	.short	(.L_3761 - .L_3760)
.L_3760:
        /*00ac*/ 	.word	0x00000000
        /*00b0*/ 	.short	0x0009
        /*00b2*/ 	.short	0x0048
        /*00b4*/ 	.byte	0x00, 0xf5, 0x21, 0x00


	//----- nvinfo : EIATTR_KPARAM_INFO
	.align		4
.L_3761:
        /*00b8*/ 	.byte	0x04, 0x17
        /*00ba*/ 	.short	(.L_3763 - .L_3762)
.L_3762:
        /*00bc*/ 	.word	0x00000000
        /*00c0*/ 	.short	0x0008
        /*00c2*/ 	.short	0x0040
        /*00c4*/ 	.byte	0x00, 0xf5, 0x21, 0x00


	//----- nvinfo : EIATTR_KPARAM_INFO
	.align		4
.L_3763:
        /*00c8*/ 	.byte	0x04, 0x17
        /*00ca*/ 	.short	(.L_3765 - .L_3764)
.L_3764:
        /*00cc*/ 	.word	0x00000000
        /*00d0*/ 	.short	0x0007
        /*00d2*/ 	.short	0x0038
        /*00d4*/ 	.byte	0x00, 0xf5, 0x21, 0x00


	//----- nvinfo : EIATTR_KPARAM_INFO
	.align		4
.L_3765:
        /*00d8*/ 	.byte	0x04, 0x17
        /*00da*/ 	.short	(.L_3767 - .L_3766)
.L_3766:
        /*00dc*/ 	.word	0x00000000
        /*00e0*/ 	.short	0x0006
        /*00e2*/ 	.short	0x0030
        /*00e4*/ 	.byte	0x00, 0xf5, 0x21, 0x00


	//----- nvinfo : EIATTR_KPARAM_INFO
	.align		4
.L_3767:
        /*00e8*/ 	.byte	0x04, 0x17
        /*00ea*/ 	.short	(.L_3769 - .L_3768)
.L_3768:
        /*00ec*/ 	.word	0x00000000
        /*00f0*/ 	.short	0x0005
        /*00f2*/ 	.short	0x0028
        /*00f4*/ 	.byte	0x00, 0xf5, 0x21, 0x00


	//----- nvinfo : EIATTR_KPARAM_INFO
	.align		4
.L_3769:
        /*00f8*/ 	.byte	0x04, 0x17
        /*00fa*/ 	.short	(.L_3771 - .L_3770)
.L_3770:
        /*00fc*/ 	.word	0x00000000
        /*0100*/ 	.short	0x0004
        /*0102*/ 	.short	0x0020
        /*0104*/ 	.byte	0x00, 0xf5, 0x21, 0x00


	//----- nvinfo : EIATTR_KPARAM_INFO
	.align		4
.L_3771:
        /*0108*/ 	.byte	0x04, 0x17
        /*010a*/ 	.short	(.L_3773 - .L_3772)
.L_3772:
        /*010c*/ 	.word	0x00000000
        /*0110*/ 	.short	0x0003
        /*0112*/ 	.short	0x0018
        /*0114*/ 	.byte	0x00, 0xf5, 0x21, 0x00


	//----- nvinfo : EIATTR_KPARAM_INFO
	.align		4
.L_3773:
        /*0118*/ 	.byte	0x04, 0x17
        /*011a*/ 	.short	(.L_3775 - .L_3774)
.L_3774:
        /*011c*/ 	.word	0x00000000
        /*0120*/ 	.short	0x0002
        /*0122*/ 	.short	0x0010
        /*0124*/ 	.byte	0x00, 0xf5, 0x21, 0x00


	//----- nvinfo : EIATTR_KPARAM_INFO
	.align		4
.L_3775:
        /*0128*/ 	.byte	0x04, 0x17
        /*012a*/ 	.short	(.L_3777 - .L_3776)
.L_3776:
        /*012c*/ 	.word	0x00000000
        /*0130*/ 	.short	0x0001
        /*0132*/ 	.short	0x0008
        /*0134*/ 	.byte	0x00, 0xf5, 0x21, 0x00


	//----- nvinfo : EIATTR_KPARAM_INFO
	.align		4
.L_3777:
        /*0138*/ 	.byte	0x04, 0x17
        /*013a*/ 	.short	(.L_3779 - .L_3778)
.L_3778:
        /*013c*/ 	.word	0x00000000
        /*0140*/ 	.short	0x0000
        /*0142*/ 	.short	0x0000
        /*0144*/ 	.byte	0x00, 0xf5, 0x21, 0x00


	//----- nvinfo : EIATTR_SPARSE_MMA_MASK
	.align		4
.L_3779:
        /*0148*/ 	.byte	0x03, 0x50
        /*014a*/ 	.short	0x0000


	//----- nvinfo : EIATTR_MAXREG_COUNT
	.align		4
        /*014c*/ 	.byte	0x03, 0x1b
        /*014e*/ 	.short	0x00ff


	//----- nvinfo : EIATTR_MERCURY_ISA_VERSION
	.align		4
        /*0150*/ 	.byte	0x03, 0x5f
        /*0152*/ 	.short	0x0101


	//----- nvinfo : EIATTR_VRC_CTA_INIT_COUNT
	.align		4
        /*0154*/ 	.byte	0x02, 0x4a
	.zero		1
	.zero		1


	//----- nvinfo : EIATTR_EXIT_INSTR_OFFSETS
	.align		4
        /*0158*/ 	.byte	0x04, 0x1c
        /*015a*/ 	.short	(.L_3781 - .L_3780)


	//   ....[0]....
.L_3780:
        /*015c*/ 	.word	0x000007a0


	//----- nvinfo : EIATTR_CBANK_PARAM_SIZE
	.align		4
.L_3781:
        /*0160*/ 	.byte	0x03, 0x19
        /*0162*/ 	.short	0x00a0


	//----- nvinfo : EIATTR_PARAM_CBANK
	.align		4
        /*0164*/ 	.byte	0x04, 0x0a
        /*0166*/ 	.short	(.L_3783 - .L_3782)
	.align		4
.L_3782:
        /*0168*/ 	.word	index@(.nv.constant0._Z9kernel_35PfS_S_S_S_S_S_S_S_S_S_S_S_S_S_S_S_S_S_S_)
        /*016c*/ 	.short	0x0380
        /*016e*/ 	.short	0x00a0


	//----- nvinfo : EIATTR_SW_WAR
	.align		4
.L_3783:
        /*0170*/ 	.byte	0x04, 0x36
        /*0172*/ 	.short	(.L_3785 - .L_3784)
.L_3784:
        /*0174*/ 	.word	0x00000008
.L_3785:


//--------------------- .nv.info._Z9kernel_34PfS_S_S_S_S_S_S_S_S_S_S_S_S_S_S_S_S_S_S_ --------------------------
	.section	.nv.info._Z9kernel_34PfS_S_S_S_S_S_S_S_S_S_S_S_S_S_S_S_S_S_S_,"",@"SHT_CUDA_INFO"
	.sectionflags	@""
	.align	4


	//----- nvinfo : EIATTR_CUDA_API_VERSION
	.align		4
        /*0000*/ 	.byte	0x04, 0x37
        /*0002*/ 	.short	(.L_3787 - .L_3786)
.L_3786:
        /*0004*/ 	.word	0x00000082


	//----- nvinfo : EIATTR_KPARAM_INFO
	.align		4
.L_3787:
        /*0008*/ 	.byte	0x04, 0x17
        /*000a*/ 	.short	(.L_3789 - .L_3788)
.L_3788:
        /*000c*/ 	.word	0x00000000
        /*0010*/ 	.short	0x0013
        /*0012*/ 	.short	0x0098
        /*0014*/ 	.byte	0x00, 0xf5, 0x21, 0x00


	//----- nvinfo : EIATTR_KPARAM_INFO
	.align		4
.L_3789:
        /*0018*/ 	.byte	0x04, 0x17
        /*001a*/ 	.short	(.L_3791 - .L_3790)
.L_3790:
        /*001c*/ 	.word	0x00000000
        /*0020*/ 	.short	0x0012
        /*0022*/ 	.short	0x0090
        /*0024*/ 	.byte	0x00, 0xf5, 0x21, 0x00


	//----- nvinfo : EIATTR_KPARAM_INFO
	.align		4
.L_3791:
        /*0028*/ 	.byte	0x04, 0x17
        /*002a*/ 	.short	(.L_3793 - .L_3792)
.L_3792:
        /*002c*/ 	.word	0x00000000
        /*0030*/ 	.short	0x0011
        /*0032*/ 	.short	0x0088
        /*0034*/ 	.byte	0x00, 0xf5, 0x21, 0x00


	//----- nvinfo : EIATTR_KPARAM_INFO
	.align		4
.L_3793:
        /*0038*/ 	.byte	0x04, 0x17
        /*003a*/ 	.short	(.L_3795 - .L_3794)
.L_3794:
        /*003c*/ 	.word	0x00000000
        /*0040*/ 	.short	0x0010
        /*0042*/ 	.short	0x0080
        /*0044*/ 	.byte	0x00, 0xf5, 0x21, 0x00


	//----- nvinfo : EIATTR_KPARAM_INFO
	.align		4
.L_3795:
        /*0048*/ 	.byte	0x04, 0x17
        /*004a*/ 	.short	(.L_3797 - .L_3796)
.L_3796:
        /*004c*/ 	.word	0x00000000
        /*0050*/ 	.short	0x000f
        /*0052*/ 	.short	0x0078
        /*0054*/ 	.byte	0x00, 0xf5, 0x21, 0x00


	//----- nvinfo : EIATTR_KPARAM_INFO
	.align		4
.L_3797:
        /*0058*/ 	.byte	0x04, 0x17
        /*005a*/ 	.short	(.L_3799 - .L_3798)
.L_3798:
        /*005c*/ 	.word	0x00000000
        /*0060*/ 	.short	0x000e
        /*0062*/ 	.short	0x0070
        /*0064*/ 	.byte	0x00, 0xf5, 0x21, 0x00


	//----- nvinfo : EIATTR_KPARAM_INFO
	.align		4
.L_3799:
        /*0068*/ 	.byte	0x04, 0x17
        /*006a*/ 	.short	(.L_3801 - .L_3800)
.L_3800:
        /*006c*/ 	.word	0x00000000
        /*0070*/ 	.short	0x000d
        /*0072*/ 	.short	0x0068
        /*0074*/ 	.byte	0x00, 0xf5, 0x21, 0x00


	//----- nvinfo : EIATTR_KPARAM_INFO
	.align		4
.L_3801:
        /*0078*/ 	.byte	0x04, 0x17
        /*007a*/ 	.short	(.L_3803 - .L_3802)
.L_3802:
        /*007c*/ 	.word	0x00000000
        /*0080*/ 	.short	0x000c
        /*0082*/ 	.short	0x0060
        /*0084*/ 	.byte	0x00, 0xf5, 0x21, 0x00


	//----- nvinfo : EIATTR_KPARAM_INFO
	.align		4
.L_3803:
        /*0088*/ 	.byte	0x04, 0x17
        /*008a*/ 	.short	(.L_3805 - .L_3804)
.L_3804:
        /*008c*/ 	.word	0x00000000
        /*0090*/ 	.short	0x000b
        /*0092*/ 	.short	0x0058
        /*0094*/ 	.byte	0x00, 0xf5, 0x21, 0x00


	//----- nvinfo : EIATTR_KPARAM_INFO
	.align		4
.L_3805:
        /*0098*/ 	.byte	0x04, 0x17
        /*009a*/ 	.short	(.L_3807 - .L_3806)
.L_3806:
        /*009c*/ 	.word	0x00000000
        /*00a0*/ 	.short	0x000a
        /*00a2*/ 	.short	0x0050
        /*00a4*/ 	.byte	0x00, 0xf5, 0x21, 0x00


	//----- nvinfo : EIATTR_KPARAM_INFO
	.align		4
.L_3807:
        /*00a8*/ 	.byte	0x04, 0x17
        /*00aa*/ 	.short	(.L_3809 - .L_3808)
.L_3808:
        /*00ac*/ 	.word	0x00000000
        /*00b0*/ 	.short	0x0009
        /*00b2*/ 	.short	0x0048
        /*00b4*/ 	.byte	0x00, 0xf5, 0x21, 0x00


	//----- nvinfo : EIATTR_KPARAM_INFO
	.align		4
.L_3809:
        /*00b8*/ 	.byte	0x04, 0x17
        /*00ba*/ 	.short	(.L_3811 - .L_3810)
.L_3810:
        /*00bc*/ 	.word	0x00000000
        /*00c0*/ 	.short	0x0008
        /*00c2*/ 	.short	0x0040
        /*00c4*/ 	.byte	0x00, 0xf5, 0x21, 0x00


	//----- nvinfo : EIATTR_KPARAM_INFO
	.align		4
.L_3811:
        /*00c8*/ 	.byte	0x04, 0x17
        /*00ca*/ 	.short	(.L_3813 - .L_3812)
.L_3812:
        /*00cc*/ 	.word	0x00000000
        /*00d0*/ 	.short	0x0007
        /*00d2*/ 	.short	0x0038
        /*00d4*/ 	.byte	0x00, 0xf5, 0x21, 0x00


	//----- nvinfo : EIATTR_KPARAM_INFO
	.align		4
.L_3813:
        /*00d8*/ 	.byte	0x04, 0x17
        /*00da*/ 	.short	(.L_3815 - .L_3814)
.L_3814:
        /*00dc*/ 	.word	0x00000000
        /*00e0*/ 	.short	0x0006
        /*00e2*/ 	.short	0x0030
        /*00e4*/ 	.byte	0x00, 0xf5, 0x21, 0x00


	//----- nvinfo : EIATTR_KPARAM_INFO
	.align		4
.L_3815:
        /*00e8*/ 	.byte	0x04, 0x17
        /*00ea*/ 	.short	(.L_3817 - .L_3816)
.L_3816:
        /*00ec*/ 	.word	0x00000000
        /*00f0*/ 	.short	0x0005
        /*00f2*/ 	.short	0x0028
        /*00f4*/ 	.byte	0x00, 0xf5, 0x21, 0x00


	//----- nvinfo : EIATTR_KPARAM_INFO
	.align		4
.L_3817:
        /*00f8*/ 	.byte	0x04, 0x17
        /*00fa*/ 	.short	(.L_3819 - .L_3818)
.L_3818:
        /*00fc*/ 	.word	0x00000000
        /*0100*/ 	.short	0x0004
        /*0102*/ 	.short	0x0020
        /*0104*/ 	.byte	0x00, 0xf5, 0x21, 0x00


	//----- nvinfo : EIATTR_KPARAM_INFO
	.align		4
.L_3819:
        /*0108*/ 	.byte	0x04, 0x17
        /*010a*/ 	.short	(.L_3821 - .L_3820)
.L_3820:
        /*010c*/ 	.word	0x00000000
        /*0110*/ 	.short	0x0003
        /*0112*/ 	.short	0x0018
        /*0114*/ 	.byte	0x00, 0xf5, 0x21, 0x00


	//----- nvinfo : EIATTR_KPARAM_INFO
	.align		4
.L_3821:
        /*0118*/ 	.byte	0x04, 0x17
        /*011a*/ 	.short	(.L_3823 - .L_3822)
.L_3822:
        /*011c*/ 	.word	0x00000000
        /*0120*/ 	.short	0x0002
        /*0122*/ 	.short	0x0010
        /*0124*/ 	.byte	0x00, 0xf5, 0x21, 0x00


	//----- nvinfo : EIATTR_KPARAM_INFO
	.align		4
.L_3823:
        /*0128*/ 	.byte	0x04, 0x17
        /*012a*/ 	.short	(.L_3825 - .L_3824)
.L_3824:
        /*012c*/ 	.word	0x00000000
        /*0130*/ 	.short	0x0001
        /*0132*/ 	.short	0x0008
        /*0134*/ 	.byte	0x00, 0xf5, 0x21, 0x00


	//----- nvinfo : EIATTR_KPARAM_INFO
	.align		4
.L_3825:
        /*0138*/ 	.byte	0x04, 0x17
        /*013a*/ 	.short	(.L_3827 - .L_3826)
.L_3826:
        /*013c*/ 	.word	0x00000000
        /*0140*/ 	.short	0x0000
        /*0142*/ 	.short	0x0000
        /*0144*/ 	.byte	0x00, 0xf5, 0x21, 0x00


	//----- nvinfo : EIATTR_SPARSE_MMA_MASK
	.align		4
.L_3827:
        /*0148*/ 	.byte	0x03, 0x50
        /*014a*/ 	.short	0x0000


	//----- nvinfo : EIATTR_MAXREG_COUNT
	.align		4
        /*014c*/ 	.byte	0x03, 0x1b
        /*014e*/ 	.short	0x00ff


	//----- nvinfo : EIATTR_MERCURY_ISA_VERSION
	.align		4
        /*0150*/ 	.byte	0x03, 0x5f
        /*0152*/ 	.short	0x0101


	//----- nvinfo : EIATTR_UNUSED_LOAD_BYTE_OFFSET
	.align		4
        /*0154*/ 	.byte	0x04, 0x44
        /*0156*/ 	.short	(.L_3829 - .L_3828)


	//   ....[0]....
.L_3828:
        /*0158*/ 	.word	0x000004f0
        /*015c*/ 	.word	0x0000ff0f


	//----- nvinfo : EIATTR_VRC_CTA_INIT_COUNT
	.align		4
.L_3829:
        /*0160*/ 	.byte	0x02, 0x4a
	.zero		1
	.zero		1


	//----- nvinfo : EIATTR_EXIT_INSTR_OFFSETS
	.align		4
        /*0164*/ 	.byte	0x04, 0x1c
        /*0166*/ 	.short	(.L_3831 - .L_3830)


	//   ....[0]....
.L_3830:
        /*0168*/ 	.word	0x000007b0


	//----- nvinfo : EIATTR_CBANK_PARAM_SIZE
	.align		4
.L_3831:
        /*016c*/ 	.byte	0x03, 0x19
        /*016e*/ 	.short	0x00a0


	//----- nvinfo : EIATTR_PARAM_CBANK
	.align		4
        /*0170*/ 	.byte	0x04, 0x0a
        /*0172*/ 	.short	(.L_3833 - .L_3832)
	.align		4
.L_3832:
        /*0174*/ 	.word	index@(.nv.constant0._Z9kernel_34PfS_S_S_S_S_S_S_S_S_S_S_S_S_S_S_S_S_S_S_)
        /*0178*/ 	.short	0x0380
        /*017a*/ 	.short	0x00a0


	//----- nvinfo : EIATTR_SW_WAR
	.align		4
.L_3833:
        /*017c*/ 	.byte	0x04, 0x36
        /*017e*/ 	.short	(.L_3835 - .L_3834)
.L_3834:
        /*0180*/ 	.word	0x00000008
.L_3835:


//--------------------- .nv.info._Z9kernel_33PfS_S_S_S_S_S_S_S_S_S_S_S_S_S_S_S_S_S_S_ --------------------------
	.section	.nv.info._Z9kernel_33PfS_S_S_S_S_S_S_S_S_S_S_S_S_S_S_S_S_S_S_,"",@"SHT_CUDA_INFO"
	.sectionflags	@""
	.align	4


	//----- nvinfo : EIATTR_CUDA_API_VERSION
	.align		4
        /*0000*/ 	.byte	0x04, 0x37
        /*0002*/ 	.short	(.L_3837 - .L_3836)
.L_3836:
        /*0004*/ 	.word	0x00000082


	//----- nvinfo : EIATTR_KPARAM_INFO
	.align		4
.L_3837:
        /*0008*/ 	.byte	0x04, 0x17
        /*000a*/ 	.short	(.L_3839 - .L_3838)
.L_3838:
        /*000c*/ 	.word	0x00000000
        /*0010*/ 	.short	0x0013
        /*0012*/ 	.short	0x0098
        /*0014*/ 	.byte	0x00, 0xf5, 0x21, 0x00


	//----- nvinfo : EIATTR_KPARAM_INFO
	.align		4
.L_3839:
        /*0018*/ 	.byte	0x04, 0x17
        /*001a*/ 	.short	(.L_3841 - .L_3840)
.L_3840:
        /*001c*/ 	.word	0x00000000
        /*0020*/ 	.short	0x0012
        /*0022*/ 	.short	0x0090
        /*0024*/ 	.byte	0x00, 0xf5, 0x21, 0x00


	//----- nvinfo : EIATTR_KPARAM_INFO
	.align		4
.L_3841:
        /*0028*/ 	.byte	0x04, 0x17
        /*002a*/ 	.short	(.L_3843 - .L_3842)
.L_3842:
        /*002c*/ 	.word	0x00000000
        /*0030*/ 	.short	0x0011
        /*0032*/ 	.short	0x0088
        /*0034*/ 	.byte	0x00, 0xf5, 0x21, 0x00


	//----- nvinfo : EIATTR_KPARAM_INFO
	.align		4
.L_3843:
        /*0038*/ 	.byte	0x04, 0x17
        /*003a*/ 	.short	(.L_3845 - .L_3844)
.L_3844:
        /*003c*/ 	.word	0x00000000
        /*0040*/ 	.short	0x0010
        /*0042*/ 	.short	0x0080
        /*0044*/ 	.byte	0x00, 0xf5, 0x21, 0x00


	//----- nvinfo : EIATTR_KPARAM_INFO
	.align		4
.L_3845:
        /*0048*/ 	.byte	0x04, 0x17
        /*004a*/ 	.short	(.L_3847 - .L_3846)
.L_3846:
        /*004c*/ 	.word	0x00000000
        /*0050*/ 	.short	0x000f
        /*0052*/ 	.short	0x0078
        /*0054*/ 	.byte	0x00, 0xf5, 0x21, 0x00


	//----- nvinfo : EIATTR_KPARAM_INFO
	.align		4
.L_3847:
        /*0058*/ 	.byte	0x04, 0x17
        /*005a*/ 	.short	(.L_3849 - .L_3848)
.L_3848:
        /*005c*/ 	.word	0x00000000
        /*0060*/ 	.short	0x000e
        /*0062*/ 	.short	0x0070
        /*0064*/ 	.byte	0x00, 0xf5, 0x21, 0x00


	//----- nvinfo : EIATTR_KPARAM_INFO
	.align		4
.L_3849:
        /*0068*/ 	.byte	0x04, 0x17
        /*006a*/ 	.short	(.L_3851 - .L_3850)
.L_3850:
        /*006c*/ 	.word	0x00000000
        /*0070*/ 	.short	0x000d
        /*0072*/ 	.short	0x0068
        /*0074*/ 	.byte	0x00, 0xf5, 0x21, 0x00


	//----- nvinfo : EIATTR_KPARAM_INFO
	.align		4
.L_3851:
        /*0078*/ 	.byte	0x04, 0x17
        /*007a*/ 	.short	(.L_3853 - .L_3852)
.L_3852:
        /*007c*/ 	.word	0x00000000
        /*0080*/ 	.short	0x000c
        /*0082*/ 	.short	0x0060
        /*0084*/ 	.byte	0x00, 0xf5, 0x21, 0x00


	//----- nvinfo : EIATTR_KPARAM_INFO
	.align		4
.L_3853:
        /*0088*/ 	.byte	0x04, 0x17
        /*008a*/ 	.short	(.L_3855 - .L_3854)
.L_3854:
        /*008c*/ 	.word	0x00000000
        /*0090*/ 	.short	0x000b
        /*0092*/ 	.short	0x0058
        /*0094*/ 	.byte	0x00, 0xf5, 0x21, 0x00


	//----- nvinfo : EIATTR_KPARAM_INFO
	.align		4
.L_3855:
        /*0098*/ 	.byte	0x04, 0x17
        /*009a*/ 	.short	(.L_3857 - .L_3856)
.L_3856:
        /*009c*/ 	.word	0x00000000
        /*00a0*/ 	.short	0x000a
        /*00a2*/ 	.short	0x0050
        /*00a4*/ 	.byte	0x00, 0xf5, 0x21, 0x00


	//----- nvinfo : EIATTR_KPARAM_INFO
	.align		4
.L_3857:
        /*00a8*/ 	.byte	0x04, 0x17
        /*00aa*/ 	.short	(.L_3859 - .L_3858)
.L_3858:
        /*00ac*/ 	.word	0x00000000
        /*00b0*/ 	.short	0x0009
        /*00b2*/ 	.short	0x0048
        /*00b4*/ 	.byte	0x00, 0xf5, 0x21, 0x00


	//----- nvinfo : EIATTR_KPARAM_INFO
	.align		4
.L_3859:
        /*00b8*/ 	.byte	0x04, 0x17
        /*00ba*/ 	.short	(.L_3861 - .L_3860)
.L_3860:
        /*00bc*/ 	.word	0x00000000
        /*00c0*/ 	.short	0x0008
        /*00c2*/ 	.short	0x0040
        /*00c4*/ 	.byte	0x00, 0xf5, 0x21, 0x00


	//----- nvinfo : EIATTR_KPARAM_INFO
	.align		4
.L_3861:
        /*00c8*/ 	.byte	0x04, 0x17
        /*00ca*/ 	.short	(.L_3863 - .L_3862)
.L_3862:
        /*00cc*/ 	.word	0x00000000
        /*00d0*/ 	.short	0x0007
        /*00d2*/ 	.short	0x0038
        /*00d4*/ 	.byte	0x00, 0xf5, 0x21, 0x00


	//----- nvinfo : EIATTR_KPARAM_INFO
	.align		4
.L_3863:
        /*00d8*/ 	.byte	0x04, 0x17
        /*00da*/ 	.short	(.L_3865 - .L_3864)
.L_3864:
        /*00dc*/ 	.word	0x00000000
        /*00e0*/ 	.short	0x0006
        /*00e2*/ 	.short	0x0030
        /*00e4*/ 	.byte	0x00, 0xf5, 0x21, 0x00


	//----- nvinfo : EIATTR_KPARAM_INFO
	.align		4
.L_3865:
        /*00e8*/ 	.byte	0x04, 0x17
        /*00ea*/ 	.short	(.L_3867 - .L_3866)
.L_3866:
        /*00ec*/ 	.word	0x00000000
        /*00f0*/ 	.short	0x0005
        /*00f2*/ 	.short	0x0028
        /*00f4*/ 	.byte	0x00, 0xf5, 0x21, 0x00


	//----- nvinfo : EIATTR_KPARAM_INFO
	.align		4
.L_3867:
        /*00f8*/ 	.byte	0x04, 0x17
        /*00fa*/ 	.short	(.L_3869 - .L_3868)
.L_3868:
        /*00fc*/ 	.word	0x00000000
        /*0100*/ 	.short	0x0004
        /*0102*/ 	.short	0x0020
        /*0104*/ 	.byte	0x00, 0xf5, 0x21, 0x00


	//----- nvinfo : EIATTR_KPARAM_INFO
	.align		4
.L_3869:
        /*0108*/ 	.byte	0x04, 0x17
        /*010a*/ 	.short	(.L_3871 - .L_3870)
.L_3870:
        /*010c*/ 	.word	0x00000000
        /*0110*/ 	.short	0x0003
        /*0112*/ 	.short	0x0018
        /*0114*/ 	.byte	0x00, 0xf5, 0x21, 0x00


	//----- nvinfo : EIATTR_KPARAM_INFO
	.align		4
.L_3871:
        /*0118*/ 	.byte	0x04, 0x17
        /*011a*/ 	.short	(.L_3873 - .L_3872)
.L_3872:
        /*011c*/ 	.word	0x00000000
        /*0120*/ 	.short	0x0002
        /*0122*/ 	.short	0x0010
        /*0124*/ 	.byte	0x00, 0xf5, 0x21, 0x00


	//----- nvinfo : EIATTR_KPARAM_INFO
	.align		4
.L_3873:
        /*0128*/ 	.byte	0x04, 0x17
        /*012a*/ 	.short	(.L_3875 - .L_3874)
.L_3874:
        /*012c*/ 	.word	0x00000000
        /*0130*/ 	.short	0x0001
        /*0132*/ 	.short	0x0008
        /*0134*/ 	.byte	0x00, 0xf5, 0x21, 0x00


	//----- nvinfo : EIATTR_KPARAM_INFO
	.align		4
.L_3875:
        /*0138*/ 	.byte	0x04, 0x17
        /*013a*/ 	.short	(.L_3877 - .L_3876)
.L_3876:
        /*013c*/ 	.word	0x00000000
        /*0140*/ 	.short	0x0000
        /*0142*/ 	.short	0x0000
        /*0144*/ 	.byte	0x00, 0xf5, 0x21, 0x00


	//----- nvinfo : EIATTR_SPARSE_MMA_MASK
	.align		4
.L_3877:
        /*0148*/ 	.byte	0x03, 0x50
        /*014a*/ 	.short	0x0000


	//----- nvinfo : EIATTR_MAXREG_COUNT
	.align		4
        /*014c*/ 	.byte	0x03, 0x1b
        /*014e*/ 	.short	0x00ff


	//----- nvinfo : EIATTR_MERCURY_ISA_VERSION
	.align		4
        /*0150*/ 	.byte	0x03, 0x5f
        /*0152*/ 	.short	0x0101


	//----- nvinfo : EIATTR_UNUSED_LOAD_BYTE_OFFSET
	.align		4
        /*0154*/ 	.byte	0x04, 0x44
        /*0156*/ 	.short	(.L_3879 - .L_3878)


	//   ....[0]....
.L_3878:
        /*0158*/ 	.word	0x00000520
        /*015c*/ 	.word	0x0000ff0f


	//----- nvinfo : EIATTR_VRC_CTA_INIT_COUNT
	.align		4
.L_3879:
        /*0160*/ 	.byte	0x02, 0x4a
	.zero		1
	.zero		1


	//----- nvinfo : EIATTR_EXIT_INSTR_OFFSETS
	.align		4
        /*0164*/ 	.byte	0x04, 0x1c
        /*0166*/ 	.short	(.L_3881 - .L_3880)


	//   ....[0]....
.L_3880:
        /*0168*/ 	.word	0x000007b0


	//----- nvinfo : EIATTR_CBANK_PARAM_SIZE
	.align		4
.L_3881:
        /*016c*/ 	.byte	0x03, 0x19
        /*016e*/ 	.short	0x00a0


	//----- nvinfo : EIATTR_PARAM_CBANK
	.align		4
        /*0170*/ 	.byte	0x04, 0x0a
        /*0172*/ 	.short	(.L_3883 - .L_3882)
	.align		4
.L_3882:
        /*0174*/ 	.word	index@(.nv.constant0._Z9kernel_33PfS_S_S_S_S_S_S_S_S_S_S_S_S_S_S_S_S_S_S_)
        /*0178*/ 	.short	0x0380
        /*017a*/ 	.short	0x00a0


	//----- nvinfo : EIATTR_SW_WAR
	.align		4
.L_3883:
        /*017c*/ 	.byte	0x04, 0x36
        /*017e*/ 	.short	(.L_3885 - .L_3884)
.L_3884:
        /*0180*/ 	.word	0x00000008
.L_3885:


//--------------------- .nv.info._Z9kernel_32PfS_S_S_S_S_S_S_S_S_S_S_S_S_S_S_S_S_S_S_ --------------------------
	.section	.nv.info._Z9kernel_32PfS_S_S_S_S_S_S_S_S_S_S_S_S_S_S_S_S_S_S_,"",@"SHT_CUDA_INFO"
	.sectionflags	@""
	.align	4


	//----- nvinfo : EIATTR_CUDA_API_VERSION
	.align		4
        /*0000*/ 	.byte	0x04, 0x37
        /*0002*/ 	.short	(.L_3887 - .L_3886)
.L_3886:
        /*0004*/ 	.word	0x00000082


	//----- nvinfo : EIATTR_KPARAM_INFO
	.align		4
.L_3887:
        /*0008*/ 	.byte	0x04, 0x17
        /*000a*/ 	.short	(.L_3889 - .L_3888)
.L_3888:
        /*000c*/ 	.word	0x00000000
        /*0010*/ 	.short	0x0013
        /*0012*/ 	.short	0x0098
        /*0014*/ 	.byte	0x00, 0xf5, 0x21, 0x00


	//----- nvinfo : EIATTR_KPARAM_INFO
	.align		4
.L_3889:
        /*0018*/ 	.byte	0x04, 0x17
        /*001a*/ 	.short	(.L_3891 - .L_3890)
.L_3890:
        /*001c*/ 	.word	0x00000000
        /*0020*/ 	.short	0x0012
        /*0022*/ 	.short	0x0090
        /*0024*/ 	.byte	0x00, 0xf5, 0x21, 0x00


	//----- nvinfo : EIATTR_KPARAM_INFO
	.align		4
.L_3891:
        /*0028*/ 	.byte	0x04, 0x17
        /*002a*/ 	.short	(.L_3893 - .L_3892)
.L_3892:
        /*002c*/ 	.word	0x00000000
        /*0030*/ 	.short	0x0011
        /*0032*/ 	.short	0x0088
        /*0034*/ 	.byte	0x00, 0xf5, 0x21, 0x00


	//----- nvinfo : EIATTR_KPARAM_INFO
	.align		4
.L_3893:
        /*0038*/ 	.byte	0x04, 0x17
        /*003a*/ 	.short	(.L_3895 - .L_3894)
.L_3894:
        /*003c*/ 	.word	0x00000000
        /*0040*/ 	.short	0x0010
        /*0042*/ 	.short	0x0080
        /*0044*/ 	.byte	0x00, 0xf5, 0x21, 0x00


	//----- nvinfo : EIATTR_KPARAM_INFO
	.align		4
.L_3895:
        /*0048*/ 	.byte	0x04, 0x17
        /*004a*/ 	.short	(.L_3897 - .L_3896)
.L_3896:
        /*004c*/ 	.word	0x00000000
        /*0050*/ 	.short	0x000f
        /*0052*/ 	.short	0x0078
        /*0054*/ 	.byte	0x00, 0xf5, 0x21, 0x00


	//----- nvinfo : EIATTR_KPARAM_INFO
	.align		4
.L_3897:
        /*0058*/ 	.byte	0x04, 0x17
        /*005a*/ 	.short	(.L_3899 - .L_3898)
.L_3898:
        /*005c*/ 	.word	0x00000000
        /*0060*/ 	.short	0x000e
        /*0062*/ 	.short	0x0070
        /*0064*/ 	.byte	0x00, 0xf5, 0x21, 0x00


	//----- nvinfo : EIATTR_KPARAM_INFO
	.align		4
.L_3899:
        /*0068*/ 	.byte	0x04, 0x17
        /*006a*/ 	.short	(.L_3901 - .L_3900)
.L_3900:
        /*006c*/ 	.word	0x00000000
        /*0070*/ 	.short	0x000d
        /*0072*/ 	.short	0x0068
        /*0074*/ 	.byte	0x00, 0xf5, 0x21, 0x00


	//----- nvinfo : EIATTR_KPARAM_INFO
	.align		4
.L_3901:
        /*0078*/ 	.byte	0x04, 0x17
        /*007a*/ 	.short	(.L_3903 - .L_3902)
.L_3902:
        /*007c*/ 	.word	0x00000000
        /*0080*/ 	.short	0x000c
        /*0082*/ 	.short	0x0060
        /*0084*/ 	.byte	0x00, 0xf5, 0x21, 0x00


	//----- nvinfo : EIATTR_KPARAM_INFO
	.align		4
.L_3903:
        /*0088*/ 	.byte	0x04, 0x17
        /*008a*/ 	.short	(.L_3905 - .L_3904)
.L_3904:
        /*008c*/ 	.word	0x00000000
        /*0090*/ 	.short	0x000b
        /*0092*/ 	.short	0x0058
        /*0094*/ 	.byte	0x00, 0xf5, 0x21, 0x00


	//----- nvinfo : EIATTR_KPARAM_INFO
	.align		4
.L_3905:
        /*0098*/ 	.byte	0x04, 0x17
        /*009a*/ 	.short	(.L_3907 - .L_3906)
.L_3906:
        /*009c*/ 	.word	0x00000000
        /*00a0*/ 	.short	0x000a
        /*00a2*/ 	.short	0x0050
        /*00a4*/ 	.byte	0x00, 0xf5, 0x21, 0x00


	//----- nvinfo : EIATTR_KPARAM_INFO
	.align		4
.L_3907:
        /*00a8*/ 	.byte	0x04, 0x17
        /*00aa*/ 	.short	(.L_3909 - .L_3908)
.L_3908:
        /*00ac*/ 	.word	0x00000000
        /*00b0*/ 	.short	0x0009
        /*00b2*/ 	.short	0x0048
        /*00b4*/ 	.byte	0x00, 0xf5, 0x21, 0x00


	//----- nvinfo : EIATTR_KPARAM_INFO
	.align		4
.L_3909:
        /*00b8*/ 	.byte	0x04, 0x17
        /*00ba*/ 	.short	(.L_3911 - .L_3910)
.L_3910:
        /*00bc*/ 	.word	0x00000000
        /*00c0*/ 	.short	0x0008
        /*00c2*/ 	.short	0x0040
        /*00c4*/ 	.byte	0x00, 0xf5, 0x21, 0x00


	//----- nvinfo : EIATTR_KPARAM_INFO
	.align		4
.L_3911:
        /*00c8*/ 	.byte	0x04, 0x17
        /*00ca*/ 	.short	(.L_3913 - .L_3912)
.L_3912:
        /*00cc*/ 	.word	0x00000000
        /*00d0*/ 	.short	0x0007
        /*00d2*/ 	.short	0x0038
        /*00d4*/ 	.byte	0x00, 0xf5, 0x21, 0x00


	//----- nvinfo : EIATTR_KPARAM_INFO
	.align		4
.L_3913:
        /*00d8*/ 	.byte	0x04, 0x17
        /*00da*/ 	.short	(.L_3915 - .L_3914)
.L_3914:
        /*00dc*/ 	.word	0x00000000
        /*00e0*/ 	.short	0x0006
        /*00e2*/ 	.short	0x0030
        /*00e4*/ 	.byte	0x00, 0xf5, 0x21, 0x00


	//----- nvinfo : EIATTR_KPARAM_INFO
	.align		4
.L_3915:
        /*00e8*/ 	.byte	0x04, 0x17
        /*00ea*/ 	.short	(.L_3917 - .L_3916)
.L_3916:
        /*00ec*/ 	.word	0x00000000
        /*00f0*/ 	.short	0x0005
        /*00f2*/ 	.short	0x0028
        /*00f4*/ 	.byte	0x00, 0xf5, 0x21, 0x00


	//----- nvinfo : EIATTR_KPARAM_INFO
	.align		4
.L_3917:
        /*00f8*/ 	.byte	0x04, 0x17
        /*00fa*/ 	.short	(.L_3919 - .L_3918)
.L_3918:
        /*00fc*/ 	.word	0x00000000
        /*0100*/ 	.short	0x0004
        /*0102*/ 	.short	0x0020
        /*0104*/ 	.byte	0x00, 0xf5, 0x21, 0x00


	//----- nvinfo : EIATTR_KPARAM_INFO
	.align		4
.L_3919:
        /*0108*/ 	.byte	0x04, 0x17
        /*010a*/ 	.short	(.L_3921 - .L_3920)
.L_3920:
        /*010c*/ 	.word	0x00000000
        /*0110*/ 	.short	0x0003
        /*0112*/ 	.short	0x0018
        /*0114*/ 	.byte	0x00, 0xf5, 0x21, 0x00


	//----- nvinfo : EIATTR_KPARAM_INFO
	.align		4
.L_3921:
        /*0118*/ 	.byte	0x04, 0x17
        /*011a*/ 	.short	(.L_3923 - .L_3922)
.L_3922:
        /*011c*/ 	.word	0x00000000
        /*0120*/ 	.short	0x0002
        /*0122*/ 	.short	0x0010
        /*0124*/ 	.byte	0x00, 0xf5, 0x21, 0x00


	//----- nvinfo : EIATTR_KPARAM_INFO
	.align		4
.L_3923:
        /*0128*/ 	.byte	0x04, 0x17
        /*012a*/ 	.short	(.L_3925 - .L_3924)
.L_3924:
        /*012c*/ 	.word	0x00000000
        /*0130*/ 	.short	0x0001
        /*0132*/ 	.short	0x0008
        /*0134*/ 	.byte	0x00, 0xf5, 0x21, 0x00


	//----- nvinfo : EIATTR_KPARAM_INFO
	.align		4
.L_3925:
        /*0138*/ 	.byte	0x04, 0x17
        /*013a*/ 	.short	(.L_3927 - .L_3926)
.L_3926:
        /*013c*/ 	.word	0x00000000
        /*0140*/ 	.short	0x0000
        /*0142*/ 	.short	0x0000
        /*0144*/ 	.byte	0x00, 0xf5, 0x21, 0x00


	//----- nvinfo : EIATTR_SPARSE_MMA_MASK
	.align		4
.L_3927:
        /*0148*/ 	.byte	0x03, 0x50
        /*014a*/ 	.short	0x0000


	//----- nvinfo : EIATTR_MAXREG_COUNT
	.align		4
        /*014c*/ 	.byte	0x03, 0x1b
        /*014e*/ 	.short	0x00ff


	//----- nvinfo : EIATTR_MERCURY_ISA_VERSION
	.align		4
        /*0150*/ 	.byte	0x03, 0x5f
        /*0152*/ 	.short	0x0101


	//----- nvinfo : EIATTR_VRC_CTA_INIT_COUNT
	.align		4
        /*0154*/ 	.byte	0x02, 0x4a
	.zero		1
	.zero		1


	//----- nvinfo : EIATTR_EXIT_INSTR_OFFSETS
	.align		4
        /*0158*/ 	.byte	0x04, 0x1c
        /*015a*/ 	.short	(.L_3929 - .L_3928)


	//   ....[0]....
.L_3928:
        /*015c*/ 	.word	0x000007a0


	//----- nvinfo : EIATTR_CBANK_PARAM_SIZE
	.align		4
.L_3929:
        /*0160*/ 	.byte	0x03, 0x19
        /*0162*/ 	.short	0x00a0


	//----- nvinfo : EIATTR_PARAM_CBANK
	.align		4
        /*0164*/ 	.byte	0x04, 0x0a
        /*0166*/ 	.short	(.L_3931 - .L_3930)
	.align		4
.L_3930:
        /*0168*/ 	.word	index@(.nv.constant0._Z9kernel_32PfS_S_S_S_S_S_S_S_S_S_S_S_S_S_S_S_S_S_S_)
        /*016c*/ 	.short	0x0380
        /*016e*/ 	.short	0x00a0


	//----- nvinfo : EIATTR_SW_WAR
	.align		4
.L_3931:
        /*0170*/ 	.byte	0x04, 0x36
        /*0172*/ 	.short	(.L_3933 - .L_3932)
.L_3932:
        /*0174*/ 	.word	0x00000008
.L_3933:


//--------------------- .nv.info._Z9kernel_31PfS_S_S_S_S_S_S_S_S_S_S_S_S_S_S_S_S_S_S_ --------------------------
	.section	.nv.info._Z9kernel_31PfS_S_S_S_S_S_S_S_S_S_S_S_S_S_S_S_S_S_S_,"",@"SHT_CUDA_INFO"
	.sectionflags	@""
	.align	4


	//----- nvinfo : EIATTR_CUDA_API_VERSION
	.align		4
        /*0000*/ 	.byte	0x04, 0x37
        /*0002*/ 	.short	(.L_3935 - .L_3934)
.L_3934:
        /*0004*/ 	.word	0x00000082


	//----- nvinfo : EIATTR_KPARAM_INFO
	.align		4
.L_3935:
        /*0008*/ 	.byte	0x04, 0x17
        /*000a*/ 	.short	(.L_3937 - .L_3936)
.L_3936:
        /*000c*/ 	.word	0x00000000
        /*0010*/ 	.short	0x0013
        /*0012*/ 	.short	0x0098
        /*0014*/ 	.byte	0x00, 0xf5, 0x21, 0x00


	//----- nvinfo : EIATTR_KPARAM_INFO
	.align		4
.L_3937:
        /*0018*/ 	.byte	0x04, 0x17
        /*001a*/ 	.short	(.L_3939 - .L_3938)
.L_3938:
        /*001c*/ 	.word	0x00000000
        /*0020*/ 	.short	0x0012
        /*0022*/ 	.short	0x0090
        /*0024*/ 	.byte	0x00, 0xf5, 0x21, 0x00


	//----- nvinfo : EIATTR_KPARAM_INFO
	.align		4
.L_3939:
        /*0028*/ 	.byte	0x04, 0x17
        /*002a*/ 	.short	(.L_3941 - .L_3940)
.L_3940:
        /*002c*/ 	.word	0x00000000
        /*0030*/ 	.short	0x0011
        /*0032*/ 	.short	0x0088
        /*0034*/ 	.byte	0x00, 0xf5, 0x21, 0x00


	//----- nvinfo : EIATTR_KPARAM_INFO
	.align		4
.L_3941:
        /*0038*/ 	.byte	0x04, 0x17
        /*003a*/ 	.short	(.L_3943 - .L_3942)
.L_3942:
        /*003c*/ 	.word	0x00000000
        /*0040*/ 	.short	0x0010
        /*0042*/ 	.short	0x0080
        /*0044*/ 	.byte	0x00, 0xf5, 0x21, 0x00


	//----- nvinfo : EIATTR_KPARAM_INFO
	.align		4
.L_3943:
        /*0048*/ 	.byte	0x04, 0x17
        /*004a*/ 	.short	(.L_3945 - .L_3944)
.L_3944:
        /*004c*/ 	.word	0x00000000
        /*0050*/ 	.short	0x000f
        /*0052*/ 	.short	0x0078
        /*0054*/ 	.byte	0x00, 0xf5, 0x21, 0x00


	//----- nvinfo : EIATTR_KPARAM_INFO
	.align		4
.L_3945:
        /*0058*/ 	.byte	0x04, 0x17
        /*005a*/ 	.short	(.L_3947 - .L_3946)
.L_3946:
        /*005c*/ 	.word	0x00000000
        /*0060*/ 	.short	0x000e
        /*0062*/ 	.short	0x0070
        /*0064*/ 	.byte	0x00, 0xf5, 0x21, 0x00


	//----- nvinfo : EIATTR_KPARAM_INFO
	.align		4
.L_3947:
        /*0068*/ 	.byte	0x04, 0x17
        /*006a*/ 	.short	(.L_3949 - .L_3948)
.L_3948:
        /*006c*/ 	.word	0x00000000
        /*0070*/ 	.short	0x000d
        /*0072*/ 	.short	0x0068
        /*0074*/ 	.byte	0x00, 0xf5, 0x21, 0x00


	//----- nvinfo : EIATTR_KPARAM_INFO
	.align		4
.L_3949:
        /*0078*/ 	.byte	0x04, 0x17
        /*007a*/ 	.short	(.L_3951 - .L_3950)
.L_3950:
        /*007c*/ 	.word	0x00000000
        /*0080*/ 	.short	0x000c
        /*0082*/ 	.short	0x0060
        /*0084*/ 	.byte	0x00, 0xf5, 0x21, 0x00


	//----- nvinfo : EIATTR_KPARAM_INFO
	.align		4
.L_3951:
        /*0088*/ 	.byte	0x04, 0x17
        /*008a*/ 	.short	(.L_3953 - .L_3952)
.L_3952:
        /*008c*/ 	.word	0x00000000
        /*0090*/ 	.short	0x000b
        /*0092*/ 	.short	0x0058
        /*0094*/ 	.byte	0x00, 0xf5, 0x21, 0x00


	//----- nvinfo : EIATTR_KPARAM_INFO
	.align		4
.L_3953:
        /*0098*/ 	.byte	0x04, 0x17
        /*009a*/ 	.short	(.L_3955 - .L_3954)
.L_3954:
        /*009c*/ 	.word	0x00000000
        /*00a0*/ 	.short	0x000a
        /*00a2*/ 	.short	0x0050
        /*00a4*/ 	.byte	0x00, 0xf5, 0x21, 0x00


	//----- nvinfo : EIATTR_KPARAM_INFO
	.align		4
.L_3955:
        /*00a8*/ 	.byte	0x04, 0x17
        /*00aa*/ 	.short	(.L_3957 - .L_3956)
.L_3956:
        /*00ac*/ 	.word	0x00000000
        /*00b0*/ 	.short	0x0009
        /*00b2*/ 	.short	0x0048
        /*00b4*/ 	.byte	0x00, 0xf5, 0x21, 0x00


	//----- nvinfo : EIATTR_KPARAM_INFO
	.align		4
.L_3957:
        /*00b8*/ 	.byte	0x04, 0x17
        /*00ba*/ 	.short	(.L_3959 - .L_3958)
.L_3958:
        /*00bc*/ 	.word	0x00000000
        /*00c0*/ 	.short	0x0008
        /*00c2*/ 	.short	0x0040
        /*00c4*/ 	.byte	0x00, 0xf5, 0x21, 0x00


	//----- nvinfo : EIATTR_KPARAM_INFO
	.align		4
.L_3959:
        /*00c8*/ 	.byte	0x04, 0x17
        /*00ca*/ 	.short	(.L_3961 - .L_3960)
.L_3960:
        /*00cc*/ 	.word	0x00000000
        /*00d0*/ 	.short	0x0007
        /*00d2*/ 	.short	0x0038
        /*00d4*/ 	.byte	0x00, 0xf5, 0x21, 0x00


	//----- nvinfo : EIATTR_KPARAM_INFO
	.align		4
.L_3961:
        /*00d8*/ 	.byte	0x04, 0x17
        /*00da*/ 	.short	(.L_3963 - .L_3962)
.L_3962:
        /*00dc*/ 	.word	0x00000000
        /*00e0*/ 	.short	0x0006
        /*00e2*/ 	.short	0x0030
        /*00e4*/ 	.byte	0x00, 0xf5, 0x21, 0x00


	//----- nvinfo : EIATTR_KPARAM_INFO
	.align		4
.L_3963:
        /*00e8*/ 	.byte	0x04, 0x17
        /*00ea*/ 	.short	(.L_3965 - .L_3964)
.L_3964:
        /*00ec*/ 	.word	0x00000000
        /*00f0*/ 	.short	0x0005
        /*00f2*/ 	.short	0x0028
        /*00f4*/ 	.byte	0x00, 0xf5, 0x21, 0x00


	//----- nvinfo : EIATTR_KPARAM_INFO
	.align		4
.L_3965:
        /*00f8*/ 	.byte	0x04, 0x17
        /*00fa*/ 	.short	(.L_3967 - .L_3966)
.L_3966:
        /*00fc*/ 	.word	0x00000000
        /*0100*/ 	.short	0x0004
        /*0102*/ 	.short	0x0020
        /*0104*/ 	.byte	0x00, 0xf5, 0x21, 0x00


	//----- nvinfo : EIATTR_KPARAM_INFO
	.align		4
.L_3967:
        /*0108*/ 	.byte	0x04, 0x17
        /*010a*/ 	.short	(.L_3969 - .L_3968)
.L_3968:
        /*010c*/ 	.word	0x00000000
        /*0110*/ 	.short	0x0003
        /*0112*/ 	.short	0x0018
        /*0114*/ 	.byte	0x00, 0xf5, 0x21, 0x00


	//----- nvinfo : EIATTR_KPARAM_INFO
	.align		4
.L_3969:
        /*0118*/ 	.byte	0x04, 0x17
        /*011a*/ 	.short	(.L_3971 - .L_3970)
.L_3970:
        /*011c*/ 	.word	0x00000000
        /*0120*/ 	.short	0x0002
        /*0122*/ 	.short	0x0010
        /*0124*/ 	.byte	0x00, 0xf5, 0x21, 0x00


	//----- nvinfo : EIATTR_KPARAM_INFO
	.align		4
.L_3971:
        /*0128*/ 	.byte	0x04, 0x17
        /*012a*/ 	.short	(.L_3973 - .L_3972)
.L_3972:
        /*012c*/ 	.word	0x00000000
        /*0130*/ 	.short	0x0001
        /*0132*/ 	.short	0x0008
        /*0134*/ 	.byte	0x00, 0xf5, 0x21, 0x00


	//----- nvinfo : EIATTR_KPARAM_INFO
	.align		4
.L_3973:
        /*0138*/ 	.byte	0x04, 0x17
        /*013a*/ 	.short	(.L_3975 - .L_3974)
.L_3974:
        /*013c*/ 	.word	0x00000000
        /*0140*/ 	.short	0x0000
        /*0142*/ 	.short	0x0000
        /*0144*/ 	.byte	0x00, 0xf5, 0x21, 0x00


	//----- nvinfo : EIATTR_SPARSE_MMA_MASK
	.align		4
.L_3975:
        /*0148*/ 	.byte	0x03, 0x50
        /*014a*/ 	.short	0x0000


	//----- nvinfo : EIATTR_MAXREG_COUNT
	.align		4
        /*014c*/ 	.byte	0x03, 0x1b
        /*014e*/ 	.short	0x00ff


	//----- nvinfo : EIATTR_MERCURY_ISA_VERSION
	.align		4
        /*0150*/ 	.byte	0x03, 0x5f
        /*0152*/ 	.short	0x0101


	//----- nvinfo : EIATTR_UNUSED_LOAD_BYTE_OFFSET
	.align		4
        /*0154*/ 	.byte	0x04, 0x44
        /*0156*/ 	.short	(.L_3977 - .L_3976)


	//   ....[0]....
.L_3976:
        /*0158*/ 	.word	0x00000520
        /*015c*/ 	.word	0x0000fff0


	//----- nvinfo : EIATTR_VRC_CTA_INIT_COUNT
	.align		4
.L_3977:
        /*0160*/ 	.byte	0x02, 0x4a
	.zero		1
	.zero		1


	//----- nvinfo : EIATTR_EXIT_INSTR_OFFSETS
	.align		4
        /*0164*/ 	.byte	0x04, 0x1c
        /*0166*/ 	.short	(.L_3979 - .L_3978)


	//   ....[0]....
.L_3978:
        /*0168*/ 	.word	0x000007b0


	//----- nvinfo : EIATTR_CBANK_PARAM_SIZE
	.align		4
.L_3979:
        /*016c*/ 	.byte	0x03, 0x19
        /*016e*/ 	.short	0x00a0


	//----- nvinfo : EIATTR_PARAM_CBANK
	.align		4
        /*0170*/ 	.byte	0x04, 0x0a
        /*0172*/ 	.short	(.L_3981 - .L_3980)
	.align		4
.L_3980:
        /*0174*/ 	.word	index@(.nv.constant0._Z9kernel_31PfS_S_S_S_S_S_S_S_S_S_S_S_S_S_S_S_S_S_S_)
        /*0178*/ 	.short	0x0380
        /*017a*/ 	.short	0x00a0


	//----- nvinfo : EIATTR_SW_WAR
	.align		4
.L_3981:
        /*017c*/ 	.byte	0x04, 0x36
        /*017e*/ 	.short	(.L_3983 - .L_3982)
.L_3982:
        /*0180*/ 	.word	0x00000008
.L_3983:


//--------------------- .nv.info._Z9kernel_30PfS_S_S_S_S_S_S_S_S_S_S_S_S_S_S_S_S_S_S_ --------------------------
	.section	.nv.info._Z9kernel_30PfS_S_S_S_S_S_S_S_S_S_S_S_S_S_S_S_S_S_S_,"",@"SHT_CUDA_INFO"
	.sectionflags	@""
	.align	4


	//----- nvinfo : EIATTR_CUDA_API_VERSION
	.align		4
        /*0000*/ 	.byte	0x04, 0x37
        /*0002*/ 	.short	(.L_3985 - .L_3984)
.L_3984:
        /*0004*/ 	.word	0x00000082


	//----- nvinfo : EIATTR_KPARAM_INFO
	.align		4
.L_3985:
        /*0008*/ 	.byte	0x04, 0x17
        /*000a*/ 	.short	(.L_3987 - .L_3986)
.L_3986:
        /*000c*/ 	.word	0x00000000
        /*0010*/ 	.short	0x0013
        /*0012*/ 	.short	0x0098
        /*0014*/ 	.byte	0x00, 0xf5, 0x21, 0x00


	//----- nvinfo : EIATTR_KPARAM_INFO
	.align		4
.L_3987:
        /*0018*/ 	.byte	0x04, 0x17
        /*001a*/ 	.short	(.L_3989 - .L_3988)
.L_3988:
        /*001c*/ 	.word	0x00000000
        /*0020*/ 	.short	0x0012
        /*0022*/ 	.short	0x0090
        /*0024*/ 	.byte	0x00, 0xf5, 0x21, 0x00


	//----- nvinfo : EIATTR_KPARAM_INFO
	.align		4
.L_3989:
        /*0028*/ 	.byte	0x04, 0x17
        /*002a*/ 	.short	(.L_3991 - .L_3990)
.L_3990:
        /*002c*/ 	.word	0x00000000
        /*0030*/ 	.short	0x0011
        /*0032*/ 	.short	0x0088
        /*0034*/ 	.byte	0x00, 0xf5, 0x21, 0x00


	//----- nvinfo : EIATTR_KPARAM_INFO
	.align		4
.L_3991:
        /*0038*/ 	.byte	0x04, 0x17
        /*003a*/ 	.short	(.L_3993 - .L_3992)
.L_3992:
        /*003c*/ 	.word	0x00000000
        /*0040*/ 	.short	0x0010
        /*0042*/ 	.short	0x0080
        /*0044*/ 	.byte	0x00, 0xf5, 0x21, 0x00


	//----- nvinfo : EIATTR_KPARAM_INFO
	.align		4
.L_3993:
        /*0048*/ 	.byte	0x04, 0x17
        /*004a*/ 	.short	(.L_3995 - .L_3994)
.L_3994:
        /*004c*/ 	.word	0x00000000
        /*0050*/ 	.short	0x000f
        /*0052*/ 	.short	0x0078
        /*0054*/ 	.byte	0x00, 0xf5, 0x21, 0x00


	//----- nvinfo : EIATTR_KPARAM_INFO
	.align		4
.L_3995:
        /*0058*/ 	.byte	0x04, 0x17
        /*005a*/ 	.short	(.L_3997 - .L_3996)
.L_3996:
        /*005c*/ 	.word	0x00000000
        /*0060*/ 	.short	0x000e
        /*0062*/ 	.short	0x0070
        /*0064*/ 	.byte	0x00, 0xf5, 0x21, 0x00


	//----- nvinfo : EIATTR_KPARAM_INFO
	.align		4
.L_3997:
        /*0068*/ 	.byte	0x04, 0x17
        /*006a*/ 	.short	(.L_3999 - .L_3998)
.L_3998:
        /*006c*/ 	.word	0x00000000
        /*0070*/ 	.short	0x000d
        /*0072*/ 	.short	0x0068
        /*0074*/ 	.byte	0x00, 0xf5, 0x21, 0x00


	//----- nvinfo : EIATTR_KPARAM_INFO
	.align		4
.L_3999:
        /*0078*/ 	.byte	0x04, 0x17
        /*007a*/ 	.short	(.L_4001 - .L_4000)
.L_4000:
        /*007c*/ 	.word	0x00000000
        /*0080*/ 	.short	0x000c
        /*0082*/ 	.short	0x0060
        /*0084*/ 	.byte	0x00, 0xf5, 0x21, 0x00


	//----- nvinfo : EIATTR_KPARAM_INFO
	.align		4
.L_4001:
        /*0088*/ 	.byte	0x04, 0x17
        /*008a*/ 	.short	(.L_4003 - .L_4002)
.L_4002:
        /*008c*/ 	.word	0x00000000
        /*0090*/ 	.short	0x000b
        /*0092*/ 	.short	0x0058
        /*0094*/ 	.byte	0x00, 0xf5, 0x21, 0x00


	//----- nvinfo : EIATTR_KPARAM_INFO
	.align		4
.L_4003:
        /*0098*/ 	.byte	0x04, 0x17
        /*009a*/ 	.short	(.L_4005 - .L_4004)
.L_4004:
        /*009c*/ 	.word	0x00000000
        /*00a0*/ 	.short	0x000a
        /*00a2*/ 	.short	0x0050
        /*00a4*/ 	.byte	0x00, 0xf5, 0x21, 0x00


	//----- nvinfo : EIATTR_KPARAM_INFO
	.align		4
.L_4005:
        /*00a8*/ 	.byte	0x04, 0x17
        /*00aa*/ 	.short	(.L_4007 - .L_4006)
.L_4006:
        /*00ac*/ 	.word	0x00000000
        /*00b0*/ 	.short	0x0009
        /*00b2*/ 	.short	0x0048
        /*00b4*/ 	.byte	0x00, 0xf5, 0x21, 0x00


	//----- nvinfo : EIATTR_KPARAM_INFO
	.align		4
.L_4007:
        /*00b8*/ 	.byte	0x04, 0x17
        /*00ba*/ 	.short	(.L_4009 - .L_4008)
.L_4008:
        /*00bc*/ 	.word	0x00000000
        /*00c0*/ 	.short	0x0008
        /*00c2*/ 	.short	0x0040
        /*00c4*/ 	.byte	0x00, 0xf5, 0x21, 0x00


	//----- nvinfo : EIATTR_KPARAM_INFO
	.align		4
.L_4009:
        /*00c8*/ 	.byte	0x04, 0x17
        /*00ca*/ 	.short	(.L_4011 - .L_4010)
.L_4010:
        /*00cc*/ 	.word	0x00000000
        /*00d0*/ 	.short	0x0007
        /*00d2*/ 	.short	0x0038
        /*00d4*/ 	.byte	0x00, 0xf5, 0x21, 0x00


	//----- nvinfo : EIATTR_KPARAM_INFO
	.align		4
.L_4011:
        /*00d8*/ 	.byte	0x04, 0x17
        /*00da*/ 	.short	(.L_4013 - .L_4012)
.L_4012:
        /*00dc*/ 	.word	0x00000000
        /*00e0*/ 	.short	0x0006
        /*00e2*/ 	.short	0x0030
        /*00e4*/ 	.byte	0x00, 0xf5, 0x21, 0x00


	//----- nvinfo : EIATTR_KPARAM_INFO
	.align		4
.L_4013:
        /*00e8*/ 	.byte	0x04, 0x17
        /*00ea*/ 	.short	(.L_4015 - .L_4014)
.L_4014:
        /*00ec*/ 	.word	0x00000000
        /*00f0*/ 	.short	0x0005
        /*00f2*/ 	.short	0x0028
        /*00f4*/ 	.byte	0x00, 0xf5, 0x21, 0x00


	//----- nvinfo : EIATTR_KPARAM_INFO
	.align		4
.L_4015:
        /*00f8*/ 	.byte	0x04, 0x17
        /*00fa*/ 	.short	(.L_4017 - .L_4016)
.L_4016:
        /*00fc*/ 	.word	0x00000000
        /*0100*/ 	.short	0x0004
        /*0102*/ 	.short	0x0020
        /*0104*/ 	.byte	0x00, 0xf5, 0x21, 0x00


	//----- nvinfo : EIATTR_KPARAM_INFO
	.align		4
.L_4017:
        /*0108*/ 	.byte	0x04, 0x17
        /*010a*/ 	.short	(.L_4019 - .L_4018)
.L_4018:
        /*010c*/ 	.word	0x00000000
        /*0110*/ 	.short	0x0003
        /*0112*/ 	.short	0x0018
        /*0114*/ 	.byte	0x00, 0xf5, 0x21, 0x00


	//----- nvinfo : EIATTR_KPARAM_INFO
	.align		4
.L_4019:
        /*0118*/ 	.byte	0x04, 0x17
        /*011a*/ 	.short	(.L_4021 - .L_4020)
.L_4020:
        /*011c*/ 	.word	0x00000000
        /*0120*/ 	.short	0x0002
        /*0122*/ 	.short	0x0010
        /*0124*/ 	.byte	0x00, 0xf5, 0x21, 0x00


	//----- nvinfo : EIATTR_KPARAM_INFO
	.align		4
.L_4021:
        /*0128*/ 	.byte	0x04, 0x17
        /*012a*/ 	.short	(.L_4023 - .L_4022)
.L_4022:
        /*012c*/ 	.word	0x00000000
        /*0130*/ 	.short	0x0001
        /*0132*/ 	.short	0x0008
        /*0134*/ 	.byte	0x00, 0xf5, 0x21, 0x00


	//----- nvinfo : EIATTR_KPARAM_INFO
	.align		4
.L_4023:
        /*0138*/ 	.byte	0x04, 0x17
        /*013a*/ 	.short	(.L_4025 - .L_4024)
.L_4024:
        /*013c*/ 	.word	0x00000000
        /*0140*/ 	.short	0x0000
        /*0142*/ 	.short	0x0000
        /*0144*/ 	.byte	0x00, 0xf5, 0x21, 0x00


	//----- nvinfo : EIATTR_SPARSE_MMA_MASK
	.align		4
.L_4025:
        /*0148*/ 	.byte	0x03, 0x50
        /*014a*/ 	.short	0x0000


	//----- nvinfo : EIATTR_MAXREG_COUNT
	.align		4
        /*014c*/ 	.byte	0x03, 0x1b
        /*014e*/ 	.short	0x00ff


	//----- nvinfo : EIATTR_MERCURY_ISA_VERSION
	.align		4
        /*0150*/ 	.byte	0x03, 0x5f
        /*0152*/ 	.short	0x0101


	//----- nvinfo : EIATTR_VRC_CTA_INIT_COUNT
	.align		4
        /*0154*/ 	.byte	0x02, 0x4a
	.zero		1
	.zero		1


	//----- nvinfo : EIATTR_EXIT_INSTR_OFFSETS
	.align		4
        /*0158*/ 	.byte	0x04, 0x1c
        /*015a*/ 	.short	(.L_4027 - .L_4026)


	//   ....[0]....
.L_4026:
        /*015c*/ 	.word	0x000007a0


	//----- nvinfo : EIATTR_CBANK_PARAM_SIZE
	.align		4
.L_4027:
        /*0160*/ 	.byte	0x03, 0x19
        /*0162*/ 	.short	0x00a0


	//----- nvinfo : EIATTR_PARAM_CBANK
	.align		4
        /*0164*/ 	.byte	0x04, 0x0a
        /*0166*/ 	.short	(.L_4029 - .L_4028)
	.align		4
.L_4028:
        /*0168*/ 	.word	index@(.nv.constant0._Z9kernel_30PfS_S_S_S_S_S_S_S_S_S_S_S_S_S_S_S_S_S_S_)
        /*016c*/ 	.short	0x0380
        /*016e*/ 	.short	0x00a0


	//----- nvinfo : EIATTR_SW_WAR
	.align		4
.L_4029:
        /*0170*/ 	.byte	0x04, 0x36
        /*0172*/ 	.short	(.L_4031 - .L_4030)
.L_4030:
        /*0174*/ 	.word	0x00000008
.L_4031:


//--------------------- .nv.info._Z9kernel_29PfS_S_S_S_S_S_S_S_S_S_S_S_S_S_S_S_S_S_S_ --------------------------
	.section	.nv.info._Z9kernel_29PfS_S_S_S_S_S_S_S_S_S_S_S_S_S_S_S_S_S_S_,"",@"SHT_CUDA_INFO"
	.sectionflags	@""
	.align	4


	//----- nvinfo : EIATTR_CUDA_API_VERSION
	.align		4
        /*0000*/ 	.byte	0x04, 0x37
        /*0002*/ 	.short	(.L_4033 - .L_4032)
.L_4032:
        /*0004*/ 	.word	0x00000082


	//----- nvinfo : EIATTR_KPARAM_INFO
	.align		4
.L_4033:
        /*0008*/ 	.byte	0x04, 0x17
        /*000a*/ 	.short	(.L_4035 - .L_4034)
.L_4034:
        /*000c*/ 	.word	0x00000000
        /*0010*/ 	.short	0x0013
        /*0012*/ 	.short	0x0098
        /*0014*/ 	.byte	0x00, 0xf5, 0x21, 0x00


	//----- nvinfo : EIATTR_KPARAM_INFO
	.align		4
.L_4035:
        /*0018*/ 	.byte	0x04, 0x17
        /*001a*/ 	.short	(.L_4037 - .L_4036)
.L_4036:
        /*001c*/ 	.word	0x00000000
        /*0020*/ 	.short	0x0012
        /*0022*/ 	.short	0x0090
        /*0024*/ 	.byte	0x00, 0xf5, 0x21, 0x00


	//----- nvinfo : EIATTR_KPARAM_INFO
	.align		4
.L_4037:
        /*0028*/ 	.byte	0x04, 0x17
        /*002a*/ 	.short	(.L_4039 - .L_4038)
.L_4038:
        /*002c*/ 	.word	0x00000000
        /*0030*/ 	.short	0x0011
        /*0032*/ 	.short	0x0088
        /*0034*/ 	.byte	0x00, 0xf5, 0x21, 0x00


	//----- nvinfo : EIATTR_KPARAM_INFO
	.align		4
.L_4039:
        /*0038*/ 	.byte	0x04, 0x17
        /*003a*/ 	.short	(.L_4041 - .L_4040)
.L_4040:
        /*003c*/ 	.word	0x00000000
        /*0040*/ 	.short	0x0010
        /*0042*/ 	.short	0x0080
        /*0044*/ 	.byte	0x00, 0xf5, 0x21, 0x00


	//----- nvinfo : EIATTR_KPARAM_INFO
	.align		4
.L_4041:
        /*0048*/ 	.byte	0x04, 0x17
        /*004a*/ 	.short	(.L_4043 - .L_4042)
.L_4042:
        /*004c*/ 	.word	0x00000000
        /*0050*/ 	.short	0x000f
        /*0052*/ 	.short	0x0078
        /*0054*/ 	.byte	0x00, 0xf5, 0x21, 0x00


	//----- nvinfo : EIATTR_KPARAM_INFO
	.align		4
.L_4043:
        /*0058*/ 	.byte	0x04, 0x17
        /*005a*/ 	.short	(.L_4045 - .L_4044)
.L_4044:
        /*005c*/ 	.word	0x00000000
        /*0060*/ 	.short	0x000e
        /*0062*/ 	.short	0x0070
        /*0064*/ 	.byte	0x00, 0xf5, 0x21, 0x00


	//----- nvinfo : EIATTR_KPARAM_INFO
	.align		4
.L_4045:
        /*0068*/ 	.byte	0x04, 0x17
        /*006a*/ 	.short	(.L_4047 - .L_4046)
.L_4046:
        /*006c*/ 	.word	0x00000000
        /*0070*/ 	.short	0x000d
        /*0072*/ 	.short	0x0068
        /*0074*/ 	.byte	0x00, 0xf5, 0x21, 0x00


	//----- nvinfo : EIATTR_KPARAM_INFO
	.align		4
.L_4047:
        /*0078*/ 	.byte	0x04, 0x17
        /*007a*/ 	.short	(.L_4049 - .L_4048)
.L_4048:
        /*007c*/ 	.word	0x00000000
        /*0080*/ 	.short	0x000c
        /*0082*/ 	.short	0x0060
        /*0084*/ 	.byte	0x00, 0xf5, 0x21, 0x00


	//----- nvinfo : EIATTR_KPARAM_INFO
	.align		4
.L_4049:
        /*0088*/ 	.byte	0x04, 0x17
        /*008a*/ 	.short	(.L_4051 - .L_4050)
.L_4050:
        /*008c*/ 	.word	0x00000000
        /*0090*/ 	.short	0x000b
        /*0092*/ 	.short	0x0058
        /*0094*/ 	.byte	0x00, 0xf5, 0x21, 0x00


	//----- nvinfo : EIATTR_KPARAM_INFO
	.align		4
.L_4051:
        /*0098*/ 	.byte	0x04, 0x17
        /*009a*/ 	.short	(.L_4053 - .L_4052)
.L_4052:
        /*009c*/ 	.word	0x00000000
        /*00a0*/ 	.short	0x000a
        /*00a2*/ 	.short	0x0050
        /*00a4*/ 	.byte	0x00, 0xf5, 0x21, 0x00


	//----- nvinfo : EIATTR_KPARAM_INFO
	.align		4
.L_4053:
        /*00a8*/ 	.byte	0x04, 0x17
        /*00aa*/ 	.short	(.L_4055 - .L_4054)
.L_4054:
        /*00ac*/ 	.word	0x00000000
        /*00b0*/ 	.short	0x0009
        /*00b2*/ 	.short	0x0048
        /*00b4*/ 	.byte	0x00, 0xf5, 0x21, 0x00


	//----- nvinfo : EIATTR_KPARAM_INFO
	.align		4
.L_4055:
        /*00b8*/ 	.byte	0x04, 0x17
        /*00ba*/ 	.short	(.L_4057 - .L_4056)
.L_4056:
        /*00bc*/ 	.word	0x00000000
        /*00c0*/ 	.short	0x0008
        /*00c2*/ 	.short	0x0040
        /*00c4*/ 	.byte	0x00, 0xf5, 0x21, 0x00


	//----- nvinfo : EIATTR_KPARAM_INFO
	.align		4
.L_4057:
        /*00c8*/ 	.byte	0x04, 0x17
        /*00ca*/ 	.short	(.L_4059 - .L_4058)
.L_4058:
        /*00cc*/ 	.word	0x00000000
        /*00d0*/ 	.short	0x0007
        /*00d2*/ 	.short	0x0038
        /*00d4*/ 	.byte	0x00, 0xf5, 0x21, 0x00


	//----- nvinfo : EIATTR_KPARAM_INFO
	.align		4
.L_4059:
        /*00d8*/ 	.byte	0x04, 0x17
        /*00da*/ 	.short	(.L_4061 - .L_4060)
.L_4060:
        /*00dc*/ 	.word	0x00000000
        /*00e0*/ 	.short	0x0006
        /*00e2*/ 	.short	0x0030
        /*00e4*/ 	.byte	0x00, 0xf5, 0x21, 0x00


	//----- nvinfo : EIATTR_KPARAM_INFO
	.align		4
.L_4061:
        /*00e8*/ 	.byte	0x04, 0x17
        /*00ea*/ 	.short	(.L_4063 - .L_4062)
.L_4062:
        /*00ec*/ 	.word	0x00000000
        /*00f0*/ 	.short	0x0005
        /*00f2*/ 	.short	0x0028
        /*00f4*/ 	.byte	0x00, 0xf5, 0x21, 0x00


	//----- nvinfo : EIATTR_KPARAM_INFO
	.align		4
.L_4063:
        /*00f8*/ 	.byte	0x04, 0x17
        /*00fa*/ 	.short	(.L_4065 - .L_4064)
.L_4064:
        /*00fc*/ 	.word	0x00000000
        /*0100*/ 	.short	0x0004
        /*0102*/ 	.short	0x0020
        /*0104*/ 	.byte	0x00, 0xf5, 0x21, 0x00


	//----- nvinfo : EIATTR_KPARAM_INFO
	.align		4
.L_4065:
        /*0108*/ 	.byte	0x04, 0x17
        /*010a*/ 	.short	(.L_4067 - .L_4066)
.L_4066:
        /*010c*/ 	.word	0x00000000
        /*0110*/ 	.short	0x0003
        /*0112*/ 	.short	0x0018
        /*0114*/ 	.byte	0x00, 0xf5, 0x21, 0x00


	//----- nvinfo : EIATTR_KPARAM_INFO
	.align		4
.L_4067:
        /*0118*/ 	.byte	0x04, 0x17
        /*011a*/ 	.short	(.L_4069 - .L_4068)
.L_4068:
        /*011c*/ 	.word	0x00000000
        /*0120*/ 	.short	0x0002
        /*0122*/ 	.short	0x0010
        /*0124*/ 	.byte	0x00, 0xf5, 0x21, 0x00


	//----- nvinfo : EIATTR_KPARAM_INFO
	.align		4
.L_4069:
        /*0128*/ 	.byte	0x04, 0x17
        /*012a*/ 	.short	(.L_4071 - .L_4070)
.L_4070:
        /*012c*/ 	.word	0x00000000
        /*0130*/ 	.short	0x0001
        /*0132*/ 	.short	0x0008
        /*0134*/ 	.byte	0x00, 0xf5, 0x21, 0x00


	//----- nvinfo : EIATTR_KPARAM_INFO
	.align		4
.L_4071:
        /*0138*/ 	.byte	0x04, 0x17
        /*013a*/ 	.short	(.L_4073 - .L_4072)
.L_4072:
        /*013c*/ 	.word	0x00000000
        /*0140*/ 	.short	0x0000
        /*0142*/ 	.short	0x0000
        /*0144*/ 	.byte	0x00, 0xf5, 0x21, 0x00


	//----- nvinfo : EIATTR_SPARSE_MMA_MASK
	.align		4
.L_4073:
        /*0148*/ 	.byte	0x03, 0x50
        /*014a*/ 	.short	0x0000


	//----- nvinfo : EIATTR_MAXREG_COUNT
	.align		4
        /*014c*/ 	.byte	0x03, 0x1b
        /*014e*/ 	.short	0x00ff


	//----- nvinfo : EIATTR_MERCURY_ISA_VERSION
	.align		4
        /*0150*/ 	.byte	0x03, 0x5f
        /*0152*/ 	.short	0x0101


	//----- nvinfo : EIATTR_UNUSED_LOAD_BYTE_OFFSET
	.align		4
        /*0154*/ 	.byte	0x04, 0x44
        /*0156*/ 	.short	(.L_4075 - .L_4074)


	//   ....[0]....
.L_4074:
        /*0158*/ 	.word	0x000004c0
        /*015c*/ 	.word	0x0000ff0f


	//----- nvinfo : EIATTR_VRC_CTA_INIT_COUNT
	.align		4
.L_4075:
        /*0160*/ 	.byte	0x02, 0x4a
	.zero		1
	.zero		1


	//----- nvinfo : EIATTR_EXIT_INSTR_OFFSETS
	.align		4
        /*0164*/ 	.byte	0x04, 0x1c
        /*0166*/ 	.short	(.L_4077 - .L_4076)


	//   ....[0]....
.L_4076:
        /*0168*/ 	.word	0x00000790


	//----- nvinfo : EIATTR_CBANK_PARAM_SIZE
	.align		4
.L_4077:
        /*016c*/ 	.byte	0x03, 0x19
        /*016e*/ 	.short	0x00a0


	//----- nvinfo : EIATTR_PARAM_CBANK
	.align		4
        /*0170*/ 	.byte	0x04, 0x0a
        /*0172*/ 	.short	(.L_4079 - .L_4078)
	.align		4
.L_4078:
        /*0174*/ 	.word	index@(.nv.constant0._Z9kernel_29PfS_S_S_S_S_S_S_S_S_S_S_S_S_S_S_S_S_S_S_)
        /*0178*/ 	.short	0x0380
        /*017a*/ 	.short	0x00a0


	//----- nvinfo : EIATTR_SW_WAR
	.align		4
.L_4079:
        /*017c*/ 	.byte	0x04, 0x36
        /*017e*/ 	.short	(.L_4081 - .L_4080)
.L_4080:
        /*0180*/ 	.word	0x00000008
.L_4081:


//--------------------- .nv.info._Z9kernel_28PfS_S_S_S_S_S_S_S_S_S_S_S_S_S_S_S_S_S_S_ --------------------------
	.section	.nv.info._Z9kernel_28PfS_S_S_S_S_S_S_S_S_S_S_S_S_S_S_S_S_S_S_,"",@"SHT_CUDA_INFO"
	.sectionflags	@""
	.align	4


	//----- nvinfo : EIATTR_CUDA_API_VERSION
	.align		4
        /*0000*/ 	.byte	0x04, 0x37
        /*0002*/ 	.short	(.L_4083 - .L_4082)
.L_4082:
        /*0004*/ 	.word	0x00000082


	//----- nvinfo : EIATTR_KPARAM_INFO
	.align		4
.L_4083:
        /*0008*/ 	.byte	0x04, 0x17
        /*000a*/ 	.short	(.L_4085 - .L_4084)
.L_4084:
        /*000c*/ 	.word	0x00000000
        /*0010*/ 	.short	0x0013
        /*0012*/ 	.short	0x0098
        /*0014*/ 	.byte	0x00, 0xf5, 0x21, 0x00


	//----- nvinfo : EIATTR_KPARAM_INFO
	.align		4
.L_4085:
        /*0018*/ 	.byte	0x04, 0x17
        /*001a*/ 	.short	(.L_4087 - .L_4086)
.L_4086:
        /*001c*/ 	.word	0x00000000
        /*0020*/ 	.short	0x0012
        /*0022*/ 	.short	0x0090
        /*0024*/ 	.byte	0x00, 0xf5, 0x21, 0x00


	//----- nvinfo : EIATTR_KPARAM_INFO
	.align		4
.L_4087:
        /*0028*/ 	.byte	0x04, 0x17
        /*002a*/ 	.short	(.L_4089 - .L_4088)
.L_4088:
        /*002c*/ 	.word	0x00000000
        /*0030*/ 	.short	0x0011
        /*0032*/ 	.short	0x0088
        /*0034*/ 	.byte	0x00, 0xf5, 0x21, 0x00


	//----- nvinfo : EIATTR_KPARAM_INFO
	.align		4
.L_4089:
        /*0038*/ 	.byte	0x04, 0x17
        /*003a*/ 	.short	(.L_4091 - .L_4090)
.L_4090:
        /*003c*/ 	.word	0x00000000
        /*0040*/ 	.short	0x0010
        /*0042*/ 	.short	0x0080
        /*0044*/ 	.byte	0x00, 0xf5, 0x21, 0x00


	//----- nvinfo : EIATTR_KPARAM_INFO
	.align		4
.L_4091:
        /*0048*/ 	.byte	0x04, 0x17
        /*004a*/ 	.short	(.L_4093 - .L_4092)
.L_4092:
        /*004c*/ 	.word	0x00000000
        /*0050*/ 	.short	0x000f
        /*0052*/ 	.short	0x0078
        /*0054*/ 	.byte	0x00, 0xf5, 0x21, 0x00


	//----- nvinfo : EIATTR_KPARAM_INFO
	.align		4
.L_4093:
        /*0058*/ 	.byte	0x04, 0x17
        /*005a*/ 	.short	(.L_4095 - .L_4094)
.L_4094:
        /*005c*/ 	.word	0x00000000
        /*0060*/ 	.short	0x000e
        /*0062*/ 	.short	0x0070
        /*0064*/ 	.byte	0x00, 0xf5, 0x21, 0x00


	//----- nvinfo : EIATTR_KPARAM_INFO
	.align		4
.L_4095:
        /*0068*/ 	.byte	0x04, 0x17
        /*006a*/ 	.short	(.L_4097 - .L_4096)
.L_4096:
        /*006c*/ 	.word	0x00000000
        /*0070*/ 	.short	0x000d
        /*0072*/ 	.short	0x0068
        /*0074*/ 	.byte	0x00, 0xf5, 0x21, 0x00


	//----- nvinfo : EIATTR_KPARAM_INFO
	.align		4
.L_4097:
        /*0078*/ 	.byte	0x04, 0x17
        /*007a*/ 	.short	(.L_4099 - .L_4098)
.L_4098:
        /*007c*/ 	.word	0x00000000
        /*0080*/ 	.short	0x000c
        /*0082*/ 	.short	0x0060
        /*0084*/ 	.byte	0x00, 0xf5, 0x21, 0x00


	//----- nvinfo : EIATTR_KPARAM_INFO
	.align		4
.L_4099:
        /*0088*/ 	.byte	0x04, 0x17
        /*008a*/ 	.short	(.L_4101 - .L_4100)
.L_4100:
        /*008c*/ 	.word	0x00000000
        /*0090*/ 	.short	0x000b
        /*0092*/ 	.short	0x0058
        /*0094*/ 	.byte	0x00, 0xf5, 0x21, 0x00


	//----- nvinfo : EIATTR_KPARAM_INFO
	.align		4
.L_4101:
        /*0098*/ 	.byte	0x04, 0x17
        /*009a*/ 	.short	(.L_4103 - .L_4102)
.L_4102:
        /*009c*/ 	.word	0x00000000
        /*00a0*/ 	.short	0x000a
        /*00a2*/ 	.short	0x0050
        /*00a4*/ 	.byte	0x00, 0xf5, 0x21, 0x00


	//----- nvinfo : EIATTR_KPARAM_INFO
	.align		4
.L_4103:
        /*00a8*/ 	.byte	0x04, 0x17
        /*00aa*/ 	.short	(.L_4105 - .L_4104)
.L_4104:
        /*00ac*/ 	.word	0x00000000
        /*00b0*/ 	.short	0x0009
        /*00b2*/ 	.short	0x0048
        /*00b4*/ 	.byte	0x00, 0xf5, 0x21, 0x00


	//----- nvinfo : EIATTR_KPARAM_INFO
	.align		4
.L_4105:
        /*00b8*/ 	.byte	0x04, 0x17
        /*00ba*/ 	.short	(.L_4107 - .L_4106)
.L_4106:
        /*00bc*/ 	.word	0x00000000
        /*00c0*/ 	.short	0x0008
        /*00c2*/ 	.short	0x0040
        /*00c4*/ 	.byte	0x00, 0xf5, 0x21, 0x00


	//----- nvinfo : EIATTR_KPARAM_INFO
	.align		4
.L_4107:
        /*00c8*/ 	.byte	0x04, 0x17
        /*00ca*/ 	.short	(.L_4109 - .L_4108)
.L_4108:
        /*00cc*/ 	.word	0x00000000
        /*00d0*/ 	.short	0x0007
        /*00d2*/ 	.short	0x0038
        /*00d4*/ 	.byte	0x00, 0xf5, 0x21, 0x00


	//----- nvinfo : EIATTR_KPARAM_INFO
	.align		4
.L_4109:
        /*00d8*/ 	.byte	0x04, 0x17
        /*00da*/ 	.short	(.L_4111 - .L_4110)
.L_4110:
        /*00dc*/ 	.word	0x00000000
        /*00e0*/ 	.short	0x0006
        /*00e2*/ 	.short	0x0030
        /*00e4*/ 	.byte	0x00, 0xf5, 0x21, 0x00


	//----- nvinfo : EIATTR_KPARAM_INFO
	.align		4
.L_4111:
        /*00e8*/ 	.byte	0x04, 0x17
        /*00ea*/ 	.short	(.L_4113 - .L_4112)
.L_4112:
        /*00ec*/ 	.word	0x00000000
        /*00f0*/ 	.short	0x0005
        /*00f2*/ 	.short	0x0028
        /*00f4*/ 	.byte	0x00, 0xf5, 0x21, 0x00


	//----- nvinfo : EIATTR_KPARAM_INFO
	.align		4
.L_4113:
        /*00f8*/ 	.byte	0x04, 0x17
        /*00fa*/ 	.short	(.L_4115 - .L_4114)
.L_4114:
        /*00fc*/ 	.word	0x00000000
        /*0100*/ 	.short	0x0004
        /*0102*/ 	.short	0x0020
        /*0104*/ 	.byte	0x00, 0xf5, 0x21, 0x00


	//----- nvinfo : EIATTR_KPARAM_INFO
	.align		4
.L_4115:
        /*0108*/ 	.byte	0x04, 0x17
        /*010a*/ 	.short	(.L_4117 - .L_4116)
.L_4116:
        /*010c*/ 	.word	0x00000000
        /*0110*/ 	.short	0x0003
        /*0112*/ 	.short	0x0018
        /*0114*/ 	.byte	0x00, 0xf5, 0x21, 0x00


	//----- nvinfo : EIATTR_KPARAM_INFO
	.align		4
.L_4117:
        /*0118*/ 	.byte	0x04, 0x17
        /*011a*/ 	.short	(.L_4119 - .L_4118)
.L_4118:
        /*011c*/ 	.word	0x00000000
        /*0120*/ 	.short	0x0002
        /*0122*/ 	.short	0x0010
        /*0124*/ 	.byte	0x00, 0xf5, 0x21, 0x00


	//----- nvinfo : EIATTR_KPARAM_INFO
	.align		4
.L_4119:
        /*0128*/ 	.byte	0x04, 0x17
        /*012a*/ 	.short	(.L_4121 - .L_4120)
.L_4120:
        /*012c*/ 	.word	0x00000000
        /*0130*/ 	.short	0x0001
        /*0132*/ 	.short	0x0008
        /*0134*/ 	.byte	0x00, 0xf5, 0x21, 0x00


	//----- nvinfo : EIATTR_KPARAM_INFO
	.align		4
.L_4121:
        /*0138*/ 	.byte	0x04, 0x17
        /*013a*/ 	.short	(.L_4123 - .L_4122)
.L_4122:
        /*013c*/ 	.word	0x00000000
        /*0140*/ 	.short	0x0000
        /*0142*/ 	.short	0x0000
        /*0144*/ 	.byte	0x00, 0xf5, 0x21, 0x00


	//----- nvinfo : EIATTR_SPARSE_MMA_MASK
	.align		4
.L_4123:
        /*0148*/ 	.byte	0x03, 0x50
        /*014a*/ 	.short	0x0000


	//----- nvinfo : EIATTR_MAXREG_COUNT
	.align		4
        /*014c*/ 	.byte	0x03, 0x1b
        /*014e*/ 	.short	0x00ff


	//----- nvinfo : EIATTR_MERCURY_ISA_VERSION
	.align		4
        /*0150*/ 	.byte	0x03, 0x5f
        /*0152*/ 	.short	0x0101


	//----- nvinfo : EIATTR_VRC_CTA_INIT_COUNT
	.align		4
        /*0154*/ 	.byte	0x02, 0x4a
	.zero		1
	.zero		1


	//----- nvinfo : EIATTR_EXIT_INSTR_OFFSETS
	.align		4
        /*0158*/ 	.byte	0x04, 0x1c
        /*015a*/ 	.short	(.L_4125 - .L_4124)


	//   ....[0]....
.L_4124:
        /*015c*/ 	.word	0x000007b0


	//----- nvinfo : EIATTR_CBANK_PARAM_SIZE
	.align		4
.L_4125:
        /*0160*/ 	.byte	0x03, 0x19
        /*0162*/ 	.short	0x00a0


	//----- nvinfo : EIATTR_PARAM_CBANK
	.align		4
        /*0164*/ 	.byte	0x04, 0x0a
        /*0166*/ 	.short	(.L_4127 - .L_4126)
	.align		4
.L_4126:
        /*0168*/ 	.word	index@(.nv.constant0._Z9kernel_28PfS_S_S_S_S_S_S_S_S_S_S_S_S_S_S_S_S_S_S_)
        /*016c*/ 	.short	0x0380
        /*016e*/ 	.short	0x00a0


	//----- nvinfo : EIATTR_SW_WAR
	.align		4
.L_4127:
        /*0170*/ 	.byte	0x04, 0x36
        /*0172*/ 	.short	(.L_4129 - .L_4128)
.L_4128:
        /*0174*/ 	.word	0x00000008
.L_4129:


//--------------------- .nv.info._Z9kernel_27PfS_S_S_S_S_S_S_S_S_S_S_S_S_S_S_S_S_S_S_ --------------------------
	.section	.nv.info._Z9kernel_27PfS_S_S_S_S_S_S_S_S_S_S_S_S_S_S_S_S_S_S_,"",@"SHT_CUDA_INFO"
	.sectionflags	@""
	.align	4


	//----- nvinfo : EIATTR_CUDA_API_VERSION
	.align		4
        /*0000*/ 	.byte	0x04, 0x37
        /*0002*/ 	.short	(.L_4131 - .L_4130)
.L_4130:
        /*0004*/ 	.word	0x00000082


	//----- nvinfo : EIATTR_KPARAM_INFO
	.align		4
.L_4131:
        /*0008*/ 	.byte	0x04, 0x17
        /*000a*/ 	.short	(.L_4133 - .L_4132)
.L_4132:
        /*000c*/ 	.word	0x00000000
        /*0010*/ 	.short	0x0013
        /*0012*/ 	.short	0x0098
        /*0014*/ 	.byte	0x00, 0xf5, 0x21, 0x00


	//----- nvinfo : EIATTR_KPARAM_INFO
	.align		4
.L_4133:
        /*0018*/ 	.byte	0x04, 0x17
        /*001a*/ 	.short	(.L_4135 - .L_4134)
.L_4134:
        /*001c*/ 	.word	0x00000000
        /*0020*/ 	.short	0x0012
        /*0022*/ 	.short	0x0090
        /*0024*/ 	.byte	0x00, 0xf5, 0x21, 0x00


	//----- nvinfo : EIATTR_KPARAM_INFO
	.align		4
.L_4135:
        /*0028*/ 	.byte	0x04, 0x17
        /*002a*/ 	.short	(.L_4137 - .L_4136)
.L_4136:
        /*002c*/ 	.word	0x00000000
        /*0030*/ 	.short	0x0011
        /*0032*/ 	.short	0x0088
        /*0034*/ 	.byte	0x00, 0xf5, 0x21, 0x00


	//----- nvinfo : EIATTR_KPARAM_INFO
	.align		4
.L_4137:
        /*0038*/ 	.byte	0x04, 0x17
        /*003a*/ 	.short	(.L_4139 - .L_4138)
.L_4138:
        /*003c*/ 	.word	0x00000000
        /*0040*/ 	.short	0x0010
        /*0042*/ 	.short	0x0080
        /*0044*/ 	.byte	0x00, 0xf5, 0x21, 0x00


	//----- nvinfo : EIATTR_KPARAM_INFO
	.align		4
.L_4139:
        /*0048*/ 	.byte	0x04, 0x17
        /*004a*/ 	.short	(.L_4141 - .L_4140)
.L_4140:
        /*004c*/ 	.word	0x00000000
        /*0050*/ 	.short	0x000f
        /*0052*/ 	.short	0x0078
        /*0054*/ 	.byte	0x00, 0xf5, 0x21, 0x00


	//----- nvinfo : EIATTR_KPARAM_INFO
	.align		4
.L_4141:
        /*0058*/ 	.byte	0x04, 0x17
        /*005a*/ 	.short	(.L_4143 - .L_4142)
.L_4142:
        /*005c*/ 	.word	0x00000000
        /*0060*/ 	.short	0x000e
        /*0062*/ 	.short	0x0070
        /*0064*/ 	.byte	0x00, 0xf5, 0x21, 0x00


	//----- nvinfo : EIATTR_KPARAM_INFO
	.align		4
.L_4143:
        /*0068*/ 	.byte	0x04, 0x17
        /*006a*/ 	.short	(.L_4145 - .L_4144)
.L_4144:
        /*006c*/ 	.word	0x00000000
        /*0070*/ 	.short	0x000d
        /*0072*/ 	.short	0x0068
        /*0074*/ 	.byte	0x00, 0xf5, 0x21, 0x00


	//----- nvinfo : EIATTR_KPARAM_INFO
	.align		4
.L_4145:
        /*0078*/ 	.byte	0x04, 0x17
        /*007a*/ 	.short	(.L_4147 - .L_4146)
.L_4146:
        /*007c*/ 	.word	0x00000000
        /*0080*/ 	.short	0x000c
        /*0082*/ 	.short	0x0060
        /*0084*/ 	.byte	0x00, 0xf5, 0x21, 0x00


	//----- nvinfo : EIATTR_KPARAM_INFO
	.align		4
.L_4147:
        /*0088*/ 	.byte	0x04, 0x17
        /*008a*/ 	.short	(.L_4149 - .L_4148)
.L_4148:
        /*008c*/ 	.word	0x00000000
        /*0090*/ 	.short	0x000b
        /*0092*/ 	.short	0x0058
        /*0094*/ 	.byte	0x00, 0xf5, 0x21, 0x00


	//----- nvinfo : EIATTR_KPARAM_INFO
	.align		4
.L_4149:
        /*0098*/ 	.byte	0x04, 0x17
        /*009a*/ 	.short	(.L_4151 - .L_4150)
.L_4150:
        /*009c*/ 	.word	0x00000000
        /*00a0*/ 	.short	0x000a
        /*00a2*/ 	.short	0x0050
        /*00a4*/ 	.byte	0x00, 0xf5, 0x21, 0x00


	//----- nvinfo : EIATTR_KPARAM_INFO
	.align		4
.L_4151:
        /*00a8*/ 	.byte	0x04, 0x17
        /*00aa*/ 	.short	(.L_4153 - .L_4152)
.L_4152:
        /*00ac*/ 	.word	0x00000000
        /*00b0*/ 	.short	0x0009
        /*00b2*/ 	.short	0x0048
        /*00b4*/ 	.byte	0x00, 0xf5, 0x21, 0x00


	//----- nvinfo : EIATTR_KPARAM_INFO
	.align		4
.L_4153:
        /*00b8*/ 	.byte	0x04, 0x17
        /*00ba*/ 	.short	(.L_4155 - .L_4154)
.L_4154:
        /*00bc*/ 	.word	0x00000000
        /*00c0*/ 	.short	0x0008
        /*00c2*/ 	.short	0x0040
        /*00c4*/ 	.byte	0x00, 0xf5, 0x21, 0x00


	//----- nvinfo : EIATTR_KPARAM_INFO
	.align		4
.L_4155:
        /*00c8*/ 	.byte	0x04, 0x17
        /*00ca*/ 	.short	(.L_4157 - .L_4156)
.L_4156:
        /*00cc*/ 	.word	0x00000000
        /*00d0*/ 	.short	0x0007
        /*00d2*/ 	.short	0x0038
        /*00d4*/ 	.byte	0x00, 0xf5, 0x21, 0x00


	//----- nvinfo : EIATTR_KPARAM_INFO
	.align		4
.L_4157:
        /*00d8*/ 	.byte	0x04, 0x17
        /*00da*/ 	.short	(.L_4159 - .L_4158)
.L_4158:
        /*00dc*/ 	.word	0x00000000
        /*00e0*/ 	.short	0x0006
        /*00e2*/ 	.short	0x0030
        /*00e4*/ 	.byte	0x00, 0xf5, 0x21, 0x00


	//----- nvinfo : EIATTR_KPARAM_INFO
	.align		4
.L_4159:
        /*00e8*/ 	.byte	0x04, 0x17
        /*00ea*/ 	.short	(.L_4161 - .L_4160)
.L_4160:
        /*00ec*/ 	.word	0x00000000
        /*00f0*/ 	.short	0x0005
        /*00f2*/ 	.short	0x0028
        /*00f4*/ 	.byte	0x00, 0xf5, 0x21, 0x00


	//----- nvinfo : EIATTR_KPARAM_INFO
	.align		4
.L_4161:
        /*00f8*/ 	.byte	0x04, 0x17
        /*00fa*/ 	.short	(.L_4163 - .L_4162)
.L_4162:
        /*00fc*/ 	.word	0x00000000
        /*0100*/ 	.short	0x0004
        /*0102*/ 	.short	0x0020
        /*0104*/ 	.byte	0x00, 0xf5, 0x21, 0x00


	//----- nvinfo : EIATTR_KPARAM_INFO
	.align		4
.L_4163:
        /*0108*/ 	.byte	0x04, 0x17
        /*010a*/ 	.short	(.L_4165 - .L_4164)
.L_4164:
        /*010c*/ 	.word	0x00000000
        /*0110*/ 	.short	0x0003
        /*0112*/ 	.short	0x0018
        /*0114*/ 	.byte	0x00, 0xf5, 0x21, 0x00


	//----- nvinfo : EIATTR_KPARAM_INFO
	.align		4
.L_4165:
        /*0118*/ 	.byte	0x04, 0x17
        /*011a*/ 	.short	(.L_4167 - .L_4166)
.L_4166:
        /*011c*/ 	.word	0x00000000
        /*0120*/ 	.short	0x0002
        /*0122*/ 	.short	0x0010
        /*0124*/ 	.byte	0x00, 0xf5, 0x21, 0x00


	//----- nvinfo : EIATTR_KPARAM_INFO
	.align		4
.L_4167:
        /*0128*/ 	.byte	0x04, 0x17
        /*012a*/ 	.short	(.L_4169 - .L_4168)
.L_4168:
        /*012c*/ 	.word	0x00000000
        /*0130*/ 	.short	0x0001
        /*0132*/ 	.short	0x0008
        /*0134*/ 	.byte	0x00, 0xf5, 0x21, 0x00


	//----- nvinfo : EIATTR_KPARAM_INFO
	.align		4
.L_4169:
        /*0138*/ 	.byte	0x04, 0x17
        /*013a*/ 	.short	(.L_4171 - .L_4170)
.L_4170:
        /*013c*/ 	.word	0x00000000
        /*0140*/ 	.short	0x0000
        /*0142*/ 	.short	0x0000
        /*0144*/ 	.byte	0x00, 0xf5, 0x21, 0x00


	//----- nvinfo : EIATTR_SPARSE_MMA_MASK
	.align		4
.L_4171:
        /*0148*/ 	.byte	0x03, 0x50
        /*014a*/ 	.short	0x0000


	//----- nvinfo : EIATTR_MAXREG_COUNT
	.align		4
        /*014c*/ 	.byte	0x03, 0x1b
        /*014e*/ 	.short	0x00ff


	//----- nvinfo : EIATTR_MERCURY_ISA_VERSION
	.align		4
        /*0150*/ 	.byte	0x03, 0x5f
        /*0152*/ 	.short	0x0101


	//----- nvinfo : EIATTR_VRC_CTA_INIT_COUNT
	.align		4
        /*0154*/ 	.byte	0x02, 0x4a
	.zero		1
	.zero		1


	//----- nvinfo : EIATTR_EXIT_INSTR_OFFSETS
	.align		4
        /*0158*/ 	.byte	0x04, 0x1c
        /*015a*/ 	.short	(.L_4173 - .L_4172)


	//   ....[0]....
.L_4172:
        /*015c*/ 	.word	0x000007a0


	//----- nvinfo : EIATTR_CBANK_PARAM_SIZE
	.align		4
.L_4173:
        /*0160*/ 	.byte	0x03, 0x19
        /*0162*/ 	.short	0x00a0


	//----- nvinfo : EIATTR_PARAM_CBANK
	.align		4
        /*0164*/ 	.byte	0x04, 0x0a
        /*0166*/ 	.short	(.L_4175 - .L_4174)
	.align		4
.L_4174:
        /*0168*/ 	.word	index@(.nv.constant0._Z9kernel_27PfS_S_S_S_S_S_S_S_S_S_S_S_S_S_S_S_S_S_S_)
        /*016c*/ 	.short	0x0380
        /*016e*/ 	.short	0x00a0


	//----- nvinfo : EIATTR_SW_WAR
	.align		4
.L_4175:
        /*0170*/ 	.byte	0x04, 0x36
        /*0172*/ 	.short	(.L_4177 - .L_4176)
.L_4176:
        /*0174*/ 	.word	0x00000008
.L_4177:


//--------------------- .nv.info._Z9kernel_26PfS_S_S_S_S_S_S_S_S_S_S_S_S_S_S_S_S_S_S_ --------------------------
	.section	.nv.info._Z9kernel_26PfS_S_S_S_S_S_S_S_S_S_S_S_S_S_S_S_S_S_S_,"",@"SHT_CUDA_INFO"
	.sectionflags	@""
	.align	4


	//----- nvinfo : EIATTR_CUDA_API_VERSION
	.align		4
        /*0000*/ 	.byte	0x04, 0x37
        /*0002*/ 	.short	(.L_4179 - .L_4178)
.L_4178:
        /*0004*/ 	.word	0x00000082


	//----- nvinfo : EIATTR_KPARAM_INFO
	.align		4
.L_4179:
        /*0008*/ 	.byte	0x04, 0x17
        /*000a*/ 	.short	(.L_4181 - .L_4180)
.L_4180:
        /*000c*/ 	.word	0x00000000
        /*0010*/ 	.short	0x0013
        /*0012*/ 	.short	0x0098
        /*0014*/ 	.byte	0x00, 0xf5, 0x21, 0x00


	//----- nvinfo : EIATTR_KPARAM_INFO
	.align		4
.L_4181:
        /*0018*/ 	.byte	0x04, 0x17
        /*001a*/ 	.short	(.L_4183 - .L_4182)
.L_4182:
        /*001c*/ 	.word	0x00000000
        /*0020*/ 	.short	0x0012
        /*0022*/ 	.short	0x0090
        /*0024*/ 	.byte	0x00, 0xf5, 0x21, 0x00


	//----- nvinfo : EIATTR_KPARAM_INFO
	.align		4
.L_4183:
        /*0028*/ 	.byte	0x04, 0x17
        /*002a*/ 	.short	(.L_4185 - .L_4184)
.L_4184:
        /*002c*/ 	.word	0x00000000
        /*0030*/ 	.short	0x0011
        /*0032*/ 	.short	0x0088
        /*0034*/ 	.byte	0x00, 0xf5, 0x21, 0x00


	//----- nvinfo : EIATTR_KPARAM_INFO
	.align		4
.L_4185:
        /*0038*/ 	.byte	0x04, 0x17
        /*003a*/ 	.short	(.L_4187 - .L_4186)
.L_4186:
        /*003c*/ 	.word	0x00000000
        /*0040*/ 	.short	0x0010
        /*0042*/ 	.short	0x0080
        /*0044*/ 	.byte	0x00, 0xf5, 0x21, 0x00


	//----- nvinfo : EIATTR_KPARAM_INFO
	.align		4
.L_4187:
        /*0048*/ 	.byte	0x04, 0x17
        /*004a*/ 	.short	(.L_4189 - .L_4188)
.L_4188:
        /*004c*/ 	.word	0x00000000
        /*0050*/ 	.short	0x000f
        /*0052*/ 	.short	0x0078
        /*0054*/ 	.byte	0x00, 0xf5, 0x21, 0x00


	//----- nvinfo : EIATTR_KPARAM_INFO
	.align		4
.L_4189:
        /*0058*/ 	.byte	0x04, 0x17
        /*005a*/ 	.short	(.L_4191 - .L_4190)
.L_4190:
        /*005c*/ 	.word	0x00000000
        /*0060*/ 	.short	0x000e
        /*0062*/ 	.short	0x0070
        /*0064*/ 	.byte	0x00, 0xf5, 0x21, 0x00


	//----- nvinfo : EIATTR_KPARAM_INFO
	.align		4
.L_4191:
        /*0068*/ 	.byte	0x04, 0x17
        /*006a*/ 	.short	(.L_4193 - .L_4192)
.L_4192:
        /*006c*/ 	.word	0x00000000
        /*0070*/ 	.short	0x000d
        /*0072*/ 	.short	0x0068
        /*0074*/ 	.byte	0x00, 0xf5, 0x21, 0x00


	//----- nvinfo : EIATTR_KPARAM_INFO
	.align		4
.L_4193:
        /*0078*/ 	.byte	0x04, 0x17
        /*007a*/ 	.short	(.L_4195 - .L_4194)
.L_4194:
        /*007c*/ 	.word	0x00000000
        /*0080*/ 	.short	0x000c
        /*0082*/ 	.short	0x0060
        /*0084*/ 	.byte	0x00, 0xf5, 0x21, 0x00


	//----- nvinfo : EIATTR_KPARAM_INFO
	.align		4
.L_4195:
        /*0088*/ 	.byte	0x04, 0x17
        /*008a*/ 	.short	(.L_4197 - .L_4196)
.L_4196:
        /*008c*/ 	.word	0x00000000
        /*0090*/ 	.short	0x000b
        /*0092*/ 	.short	0x0058
        /*0094*/ 	.byte	0x00, 0xf5, 0x21, 0x00


	//----- nvinfo : EIATTR_KPARAM_INFO
	.align		4
.L_4197:
        /*0098*/ 	.byte	0x04, 0x17
        /*009a*/ 	.short	(.L_4199 - .L_4198)
.L_4198:
        /*009c*/ 	.word	0x00000000
        /*00a0*/ 	.short	0x000a
        /*00a2*/ 	.short	0x0050
        /*00a4*/ 	.byte	0x00, 0xf5, 0x21, 0x00


	//----- nvinfo : EIATTR_KPARAM_INFO
	.align		4
.L_4199:
        /*00a8*/ 	.byte	0x04, 0x17
        /*00aa*/ 	.short	(.L_4201 - .L_4200)
.L_4200:
        /*00ac*/ 	.word	0x00000000
        /*00b0*/ 	.short	0x0009
        /*00b2*/ 	.short	0x0048
        /*00b4*/ 	.byte	0x00, 0xf5, 0x21, 0x00


	//----- nvinfo : EIATTR_KPARAM_INFO
	.align		4
.L_4201:
        /*00b8*/ 	.byte	0x04, 0x17
        /*00ba*/ 	.short	(.L_4203 - .L_4202)
.L_4202:
        /*00bc*/ 	.word	0x00000000
        /*00c0*/ 	.short	0x0008
        /*00c2*/ 	.short	0x0040
        /*00c4*/ 	.byte	0x00, 0xf5, 0x21, 0x00


	//----- nvinfo : EIATTR_KPARAM_INFO
	.align		4
.L_4203:
        /*00c8*/ 	.byte	0x04, 0x17
        /*00ca*/ 	.short	(.L_4205 - .L_4204)
.L_4204:
        /*00cc*/ 	.word	0x00000000
        /*00d0*/ 	.short	0x0007
        /*00d2*/ 	.short	0x0038
        /*00d4*/ 	.byte	0x00, 0xf5, 0x21, 0x00


	//----- nvinfo : EIATTR_KPARAM_INFO
	.align		4
.L_4205:
        /*00d8*/ 	.byte	0x04, 0x17
        /*00da*/ 	.short	(.L_4207 - .L_4206)
.L_4206:
        /*00dc*/ 	.word	0x00000000
        /*00e0*/ 	.short	0x0006
        /*00e2*/ 	.short	0x0030
        /*00e4*/ 	.byte	0x00, 0xf5, 0x21, 0x00


	//----- nvinfo : EIATTR_KPARAM_INFO
	.align		4
.L_4207:
        /*00e8*/ 	.byte	0x04, 0x17
        /*00ea*/ 	.short	(.L_4209 - .L_4208)
.L_4208:
        /*00ec*/ 	.word	0x00000000
        /*00f0*/ 	.short	0x0005
        /*00f2*/ 	.short	0x0028
        /*00f4*/ 	.byte	0x00, 0xf5, 0x21, 0x00


	//----- nvinfo : EIATTR_KPARAM_INFO
	.align		4
.L_4209:
        /*00f8*/ 	.byte	0x04, 0x17
        /*00fa*/ 	.short	(.L_4211 - .L_4210)
.L_4210:
        /*00fc*/ 	.word	0x00000000
        /*0100*/ 	.short	0x0004
        /*0102*/ 	.short	0x0020
        /*0104*/ 	.byte	0x00, 0xf5, 0x21, 0x00


	//----- nvinfo : EIATTR_KPARAM_INFO
	.align		4
.L_4211:
        /*0108*/ 	.byte	0x04, 0x17
        /*010a*/ 	.short	(.L_4213 - .L_4212)
.L_4212:
        /*010c*/ 	.word	0x00000000
        /*0110*/ 	.short	0x0003
        /*0112*/ 	.short	0x0018
        /*0114*/ 	.byte	0x00, 0xf5, 0x21, 0x00


	//----- nvinfo : EIATTR_KPARAM_INFO
	.align		4
.L_4213:
        /*0118*/ 	.byte	0x04, 0x17
        /*011a*/ 	.short	(.L_4215 - .L_4214)
.L_4214:
        /*011c*/ 	.word	0x00000000
        /*0120*/ 	.short	0x0002
        /*0122*/ 	.short	0x0010
        /*0124*/ 	.byte	0x00, 0xf5, 0x21, 0x00


	//----- nvinfo : EIATTR_KPARAM_INFO
	.align		4
.L_4215:
        /*0128*/ 	.byte	0x04, 0x17
        /*012a*/ 	.short	(.L_4217 - .L_4216)
.L_4216:
        /*012c*/ 	.word	0x00000000
        /*0130*/ 	.short	0x0001
        /*0132*/ 	.short	0x0008
        /*0134*/ 	.byte	0x00, 0xf5, 0x21, 0x00


	//----- nvinfo : EIATTR_KPARAM_INFO
	.align		4
.L_4217:
        /*0138*/ 	.byte	0x04, 0x17
        /*013a*/ 	.short	(.L_4219 - .L_4218)
.L_4218:
        /*013c*/ 	.word	0x00000000
        /*0140*/ 	.short	0x0000
        /*0142*/ 	.short	0x0000
        /*0144*/ 	.byte	0x00, 0xf5, 0x21, 0x00


	//----- nvinfo : EIATTR_SPARSE_MMA_MASK
	.align		4
.L_4219:
        /*0148*/ 	.byte	0x03, 0x50
        /*014a*/ 	.short	0x0000


	//----- nvinfo : EIATTR_MAXREG_COUNT
	.align		4
        /*014c*/ 	.byte	0x03, 0x1b
        /*014e*/ 	.short	0x00ff


	//----- nvinfo : EIATTR_MERCURY_ISA_VERSION
	.align		4
        /*0150*/ 	.byte	0x03, 0x5f
        /*0152*/ 	.short	0x0101


	//----- nvinfo : EIATTR_VRC_CTA_INIT_COUNT
	.align		4
        /*0154*/ 	.byte	0x02, 0x4a
	.zero		1
	.zero		1


	//----- nvinfo : EIATTR_EXIT_INSTR_OFFSETS
	.align		4
        /*0158*/ 	.byte	0x04, 0x1c
        /*015a*/ 	.short	(.L_4221 - .L_4220)


	//   ....[0]....
.L_4220:
        /*015c*/ 	.word	0x000007b0


	//----- nvinfo : EIATTR_CBANK_PARAM_SIZE
	.align		4
.L_4221:
        /*0160*/ 	.byte	0x03, 0x19
        /*0162*/ 	.short	0x00a0


	//----- nvinfo : EIATTR_PARAM_CBANK
	.align		4
        /*0164*/ 	.byte	0x04, 0x0a
        /*0166*/ 	.short	(.L_4223 - .L_4222)
	.align		4
.L_4222:
        /*0168*/ 	.word	index@(.nv.constant0._Z9kernel_26PfS_S_S_S_S_S_S_S_S_S_S_S_S_S_S_S_S_S_S_)
        /*016c*/ 	.short	0x0380
        /*016e*/ 	.short	0x00a0


	//----- nvinfo : EIATTR_SW_WAR
	.align		4
.L_4223:
        /*0170*/ 	.byte	0x04, 0x36
        /*0172*/ 	.short	(.L_4225 - .L_4224)
.L_4224:
        /*0174*/ 	.word	0x00000008
.L_4225:


//--------------------- .nv.info._Z9kernel_25PfS_S_S_S_S_S_S_S_S_S_S_S_S_S_S_S_S_S_S_ --------------------------
	.section	.nv.info._Z9kernel_25PfS_S_S_S_S_S_S_S_S_S_S_S_S_S_S_S_S_S_S_,"",@"SHT_CUDA_INFO"
	.sectionflags	@""
	.align	4


	//----- nvinfo : EIATTR_CUDA_API_VERSION
	.align		4
        /*0000*/ 	.byte	0x04, 0x37
        /*0002*/ 	.short	(.L_4227 - .L_4226)
.L_4226:
        /*0004*/ 	.word	0x00000082


	//----- nvinfo : EIATTR_KPARAM_INFO
	.align		4
.L_4227:
        /*0008*/ 	.byte	0x04, 0x17
        /*000a*/ 	.short	(.L_4229 - .L_4228)
.L_4228:
        /*000c*/ 	.word	0x00000000
        /*0010*/ 	.short	0x0013
        /*0012*/ 	.short	0x0098
        /*0014*/ 	.byte	0x00, 0xf5, 0x21, 0x00


	//----- nvinfo : EIATTR_KPARAM_INFO
	.align		4
.L_4229:
        /*0018*/ 	.byte	0x04, 0x17
        /*001a*/ 	.short	(.L_4231 - .L_4230)
.L_4230:
        /*001c*/ 	.word	0x00000000
        /*0020*/ 	.short	0x0012
        /*0022*/ 	.short	0x0090
        /*0024*/ 	.byte	0x00, 0xf5, 0x21, 0x00


	//----- nvinfo : EIATTR_KPARAM_INFO
	.align		4
.L_4231:
        /*0028*/ 	.byte	0x04, 0x17
        /*002a*/ 	.short	(.L_4233 - .L_4232)
.L_4232:
        /*002c*/ 	.word	0x00000000
        /*0030*/ 	.short	0x0011
        /*0032*/ 	.short	0x0088
        /*0034*/ 	.byte	0x00, 0xf5, 0x21, 0x00


	//----- nvinfo : EIATTR_KPARAM_INFO
	.align		4
.L_4233:
        /*0038*/ 	.byte	0x04, 0x17
        /*003a*/ 	.short	(.L_4235 - .L_4234)
.L_4234:
        /*003c*/ 	.word	0x00000000
        /*0040*/ 	.short	0x0010
        /*0042*/ 	.short	0x0080
        /*0044*/ 	.byte	0x00, 0xf5, 0x21, 0x00


	//----- nvinfo : EIATTR_KPARAM_INFO
	.align		4
.L_4235:
        /*0048*/ 	.byte	0x04, 0x17
        /*004a*/ 	.short	(.L_4237 - .L_4236)
.L_4236:
        /*004c*/ 	.word	0x00000000
        /*0050*/ 	.short	0x000f
        /*0052*/ 	.short	0x0078
        /*0054*/ 	.byte	0x00, 0xf5, 0x21, 0x00


	//----- nvinfo : EIATTR_KPARAM_INFO
	.align		4
.L_4237:
        /*0058*/ 	.byte	0x04, 0x17
        /*005a*/ 	.short	(.L_4239 - .L_4238)
.L_4238:
        /*005c*/ 	.word	0x00000000
        /*0060*/ 	.short	0x000e
        /*0062*/ 	.short	0x0070
        /*0064*/ 	.byte	0x00, 0xf5, 0x21, 0x00


	//----- nvinfo : EIATTR_KPARAM_INFO
	.align		4
.L_4239:
        /*0068*/ 	.byte	0x04, 0x17
        /*006a*/ 	.short	(.L_4241 - .L_4240)
.L_4240:
        /*006c*/ 	.word	0x00000000
        /*0070*/ 	.short	0x000d
        /*0072*/ 	.short	0x0068
        /*0074*/ 	.byte	0x00, 0xf5, 0x21, 0x00


	//----- nvinfo : EIATTR_KPARAM_INFO
	.align		4
.L_4241:
        /*0078*/ 	.byte	0x04, 0x17
        /*007a*/ 	.short	(.L_4243 - .L_4242)
.L_4242:
        /*007c*/ 	.word	0x00000000
        /*0080*/ 	.short	0x000c
        /*0082*/ 	.short	0x0060
        /*0084*/ 	.byte	0x00, 0xf5, 0x21, 0x00


	//----- nvinfo : EIATTR_KPARAM_INFO
	.align		4
.L_4243:
        /*0088*/ 	.byte	0x04, 0x17
        /*008a*/ 	.short	(.L_4245 - .L_4244)
.L_4244:
        /*008c*/ 	.word	0x00000000
        /*0090*/ 	.short	0x000b
        /*0092*/ 	.short	0x0058
        /*0094*/ 	.byte	0x00, 0xf5, 0x21, 0x00


	//----- nvinfo : EIATTR_KPARAM_INFO
	.align		4
.L_4245:
        /*0098*/ 	.byte	0x04, 0x17
        /*009a*/ 	.short	(.L_4247 - .L_4246)
.L_4246:
        /*009c*/ 	.word	0x00000000
        /*00a0*/ 	.short	0x000a
        /*00a2*/ 	.short	0x0050
        /*00a4*/ 	.byte	0x00, 0xf5, 0x21, 0x00


	//----- nvinfo : EIATTR_KPARAM_INFO
	.align		4
.L_4247:
        /*00a8*/ 	.byte	0x04, 0x17
        /*00aa*/ 	.short	(.L_4249 - .L_4248)
.L_4248:
        /*00ac*/ 	.word	0x00000000
        /*00b0*/ 	.short	0x0009
        /*00b2*/ 	.short	0x0048
        /*00b4*/ 	.byte	0x00, 0xf5, 0x21, 0x00


	//----- nvinfo : EIATTR_KPARAM_INFO
	.align		4
.L_4249:
        /*00b8*/ 	.byte	0x04, 0x17
        /*00ba*/ 	.short	(.L_4251 - .L_4250)
.L_4250:
        /*00bc*/ 	.word	0x00000000
        /*00c0*/ 	.short	0x0008
        /*00c2*/ 	.short	0x0040
        /*00c4*/ 	.byte	0x00, 0xf5, 0x21, 0x00


	//----- nvinfo : EIATTR_KPARAM_INFO
	.align		4
.L_4251:
        /*00c8*/ 	.byte	0x04, 0x17
        /*00ca*/ 	.short	(.L_4253 - .L_4252)
.L_4252:
        /*00cc*/ 	.word	0x00000000
        /*00d0*/ 	.short	0x0007
        /*00d2*/ 	.short	0x0038
        /*00d4*/ 	.byte	0x00, 0xf5, 0x21, 0x00


	//----- nvinfo : EIATTR_KPARAM_INFO
	.align		4
.L_4253:
        /*00d8*/ 	.byte	0x04, 0x17
        /*00da*/ 	.short	(.L_4255 - .L_4254)
.L_4254:
        /*00dc*/ 	.word	0x00000000
        /*00e0*/ 	.short	0x0006
        /*00e2*/ 	.short	0x0030
        /*00e4*/ 	.byte	0x00, 0xf5, 0x21, 0x00


	//----- nvinfo : EIATTR_KPARAM_INFO
	.align		4
.L_4255:
        /*00e8*/ 	.byte	0x04, 0x17
        /*00ea*/ 	.short	(.L_4257 - .L_4256)
.L_4256:
        /*00ec*/ 	.word	0x00000000
        /*00f0*/ 	.short	0x0005
        /*00f2*/ 	.short	0x0028
        /*00f4*/ 	.byte	0x00, 0xf5, 0x21, 0x00


	//----- nvinfo : EIATTR_KPARAM_INFO
	.align		4
.L_4257:
        /*00f8*/ 	.byte	0x04, 0x17
        /*00fa*/ 	.short	(.L_4259 - .L_4258)
.L_4258:
        /*00fc*/ 	.word	0x00000000
        /*0100*/ 	.short	0x0004
        /*0102*/ 	.short	0x0020
        /*0104*/ 	.byte	0x00, 0xf5, 0x21, 0x00


	//----- nvinfo : EIATTR_KPARAM_INFO
	.align		4
.L_4259:
        /*0108*/ 	.byte	0x04, 0x17
        /*010a*/ 	.short	(.L_4261 - .L_4260)
.L_4260:
        /*010c*/ 	.word	0x00000000
        /*0110*/ 	.short	0x0003
        /*0112*/ 	.short	0x0018
        /*0114*/ 	.byte	0x00, 0xf5, 0x21, 0x00


	//----- nvinfo : EIATTR_KPARAM_INFO
	.align		4
.L_4261:
        /*0118*/ 	.byte	0x04, 0x17
        /*011a*/ 	.short	(.L_4263 - .L_4262)
.L_4262:
        /*011c*/ 	.word	0x00000000
        /*0120*/ 	.short	0x0002
        /*0122*/ 	.short	0x0010
        /*0124*/ 	.byte	0x00, 0xf5, 0x21, 0x00


	//----- nvinfo : EIATTR_KPARAM_INFO
	.align		4
.L_4263:
        /*0128*/ 	.byte	0x04, 0x17
        /*012a*/ 	.short	(.L_4265 - .L_4264)
.L_4264:
        /*012c*/ 	.word	0x00000000
        /*0130*/ 	.short	0x0001
        /*0132*/ 	.short	0x0008
        /*0134*/ 	.byte	0x00, 0xf5, 0x21, 0x00


	//----- nvinfo : EIATTR_KPARAM_INFO
	.align		4
.L_4265:
        /*0138*/ 	.byte	0x04, 0x17
        /*013a*/ 	.short	(.L_4267 - .L_4266)
.L_4266:
        /*013c*/ 	.word	0x00000000
        /*0140*/ 	.short	0x0000
        /*0142*/ 	.short	0x0000
        /*0144*/ 	.byte	0x00, 0xf5, 0x21, 0x00


	//----- nvinfo : EIATTR_SPARSE_MMA_MASK
	.align		4
.L_4267:
        /*0148*/ 	.byte	0x03, 0x50
        /*014a*/ 	.short	0x0000


	//----- nvinfo : EIATTR_MAXREG_COUNT
	.align		4
        /*014c*/ 	.byte	0x03, 0x1b
        /*014e*/ 	.short	0x00ff


	//----- nvinfo : EIATTR_MERCURY_ISA_VERSION
	.align		4
        /*0150*/ 	.byte	0x03, 0x5f
        /*0152*/ 	.short	0x0101


	//----- nvinfo : EIATTR_VRC_CTA_INIT_COUNT
	.align		4
        /*0154*/ 	.byte	0x02, 0x4a
	.zero		1
	.zero		1


	//----- nvinfo : EIATTR_EXIT_INSTR_OFFSETS
	.align		4
        /*0158*/ 	.byte	0x04, 0x1c
        /*015a*/ 	.short	(.L_4269 - .L_4268)


	//   ....[0]....
.L_4268:
        /*015c*/ 	.word	0x000007a0


	//----- nvinfo : EIATTR_CBANK_PARAM_SIZE
	.align		4
.L_4269:
        /*0160*/ 	.byte	0x03, 0x19
        /*0162*/ 	.short	0x00a0


	//----- nvinfo : EIATTR_PARAM_CBANK
	.align		4
        /*0164*/ 	.byte	0x04, 0x0a
        /*0166*/ 	.short	(.L_4271 - .L_4270)
	.align		4
.L_4270:
        /*0168*/ 	.word	index@(.nv.constant0._Z9kernel_25PfS_S_S_S_S_S_S_S_S_S_S_S_S_S_S_S_S_S_S_)
        /*016c*/ 	.short	0x0380
        /*016e*/ 	.short	0x00a0


	//----- nvinfo : EIATTR_SW_WAR
	.align		4
.L_4271:
        /*0170*/ 	.byte	0x04, 0x36
        /*0172*/ 	.short	(.L_4273 - .L_4272)
.L_4272:
        /*0174*/ 	.word	0x00000008
.L_4273:


//--------------------- .nv.info._Z9kernel_24PfS_S_S_S_S_S_S_S_S_S_S_S_S_S_S_S_S_S_S_ --------------------------
	.section	.nv.info._Z9kernel_24PfS_S_S_S_S_S_S_S_S_S_S_S_S_S_S_S_S_S_S_,"",@"SHT_CUDA_INFO"
	.sectionflags	@""
	.align	4


	//----- nvinfo : EIATTR_CUDA_API_VERSION
	.align		4
        /*0000*/ 	.byte	0x04, 0x37
        /*0002*/ 	.short	(.L_4275 - .L_4274)
.L_4274:
        /*0004*/ 	.word	0x00000082


	//----- nvinfo : EIATTR_KPARAM_INFO
	.align		4
.L_4275:
        /*0008*/ 	.byte	0x04, 0x17
        /*000a*/ 	.short	(.L_4277 - .L_4276)
.L_4276:
        /*000c*/ 	.word	0x00000000
        /*0010*/ 	.short	0x0013
        /*0012*/ 	.short	0x0098
        /*0014*/ 	.byte	0x00, 0xf5, 0x21, 0x00


	//----- nvinfo : EIATTR_KPARAM_INFO
	.align		4
.L_4277:
        /*0018*/ 	.byte	0x04, 0x17
        /*001a*/ 	.short	(.L_4279 - .L_4278)
.L_4278:
        /*001c*/ 	.word	0x00000000
        /*0020*/ 	.short	0x0012
        /*0022*/ 	.short	0x0090
        /*0024*/ 	.byte	0x00, 0xf5, 0x21, 0x00


	//----- nvinfo : EIATTR_KPARAM_INFO
	.align		4
.L_4279:
        /*0028*/ 	.byte	0x04, 0x17
        /*002a*/ 	.short	(.L_4281 - .L_4280)
.L_4280:
        /*002c*/ 	.word	0x00000000
        /*0030*/ 	.short	0x0011
        /*0032*/ 	.short	0x0088
        /*0034*/ 	.byte	0x00, 0xf5, 0x21, 0x00


	//----- nvinfo : EIATTR_KPARAM_INFO
	.align		4
.L_4281:
        /*0038*/ 	.byte	0x04, 0x17
        /*003a*/ 	.short	(.L_4283 - .L_4282)
.L_4282:
        /*003c*/ 	.word	0x00000000
        /*0040*/ 	.short	0x0010
        /*0042*/ 	.short	0x0080
        /*0044*/ 	.byte	0x00, 0xf5, 0x21, 0x00


	//----- nvinfo : EIATTR_KPARAM_INFO
	.align		4
.L_4283:
        /*0048*/ 	.byte	0x04, 0x17
        /*004a*/ 	.short	(.L_4285 - .L_4284)
.L_4284:
        /*004c*/ 	.word	0x00000000
        /*0050*/ 	.short	0x000f
        /*0052*/ 	.short	0x0078
        /*0054*/ 	.byte	0x00, 0xf5, 0x21, 0x00


	//----- nvinfo : EIATTR_KPARAM_INFO
	.align		4
.L_4285:
        /*0058*/ 	.byte	0x04, 0x17
        /*005a*/ 	.short	(.L_4287 - .L_4286)
.L_4286:
        /*005c*/ 	.word	0x00000000
        /*0060*/ 	.short	0x000e
        /*0062*/ 	.short	0x0070
        /*0064*/ 	.byte	0x00, 0xf5, 0x21, 0x00


	//----- nvinfo : EIATTR_KPARAM_INFO
	.align		4
.L_4287:
        /*0068*/ 	.byte	0x04, 0x17
        /*006a*/ 	.short	(.L_4289 - .L_4288)
.L_4288:
        /*006c*/ 	.word	0x00000000
        /*0070*/ 	.short	0x000d
        /*0072*/ 	.short	0x0068
        /*0074*/ 	.byte	0x00, 0xf5, 0x21, 0x00


	//----- nvinfo : EIATTR_KPARAM_INFO
	.align		4
.L_4289:
        /*0078*/ 	.byte	0x04, 0x17
        /*007a*/ 	.short	(.L_4291 - .L_4290)
.L_4290:
        /*007c*/ 	.word	0x00000000
        /*0080*/ 	.short	0x000c
        /*0082*/ 	.short	0x0060
        /*0084*/ 	.byte	0x00, 0xf5, 0x21, 0x00


	//----- nvinfo : EIATTR_KPARAM_INFO
	.align		4
.L_4291:
        /*0088*/ 	.byte	0x04, 0x17
        /*008a*/ 	.short	(.L_4293 - .L_4292)
.L_4292:
        /*008c*/ 	.word	0x00000000
        /*0090*/ 	.short	0x000b
        /*0092*/ 	.short	0x0058
        /*0094*/ 	.byte	0x00, 0xf5, 0x21, 0x00


	//----- nvinfo : EIATTR_KPARAM_INFO
	.align		4
.L_4293:
        /*0098*/ 	.byte	0x04, 0x17
        /*009a*/ 	.short	(.L_4295 - .L_4294)
.L_4294:
        /*009c*/ 	.word	0x00000000
        /*00a0*/ 	.short	0x000a
        /*00a2*/ 	.short	0x0050
        /*00a4*/ 	.byte	0x00, 0xf5, 0x21, 0x00


	//----- nvinfo : EIATTR_KPARAM_INFO
	.align		4
.L_4295:
        /*00a8*/ 	.byte	0x04, 0x17
        /*00aa*/ 	.short	(.L_4297 - .L_4296)
.L_4296:
        /*00ac*/ 	.word	0x00000000
        /*00b0*/ 	.short	0x0009
        /*00b2*/ 	.short	0x0048
        /*00b4*/ 	.byte	0x00, 0xf5, 0x21, 0x00


	//----- nvinfo : EIATTR_KPARAM_INFO
	.align		4
.L_4297:
        /*00b8*/ 	.byte	0x04, 0x17
        /*00ba*/ 	.short	(.L_4299 - .L_4298)
.L_4298:
        /*00bc*/ 	.word	0x00000000
        /*00c0*/ 	.short	0x0008
        /*00c2*/ 	.short	0x0040
        /*00c4*/ 	.byte	0x00, 0xf5, 0x21, 0x00


	//----- nvinfo : EIATTR_KPARAM_INFO
	.align		4
.L_4299:
        /*00c8*/ 	.byte	0x04, 0x17
        /*00ca*/ 	.short	(.L_4301 - .L_4300)
.L_4300:
        /*00cc*/ 	.word	0x00000000
        /*00d0*/ 	.short	0x0007
        /*00d2*/ 	.short	0x0038
        /*00d4*/ 	.byte	0x00, 0xf5, 0x21, 0x00


	//----- nvinfo : EIATTR_KPARAM_INFO
	.align		4
.L_4301:
        /*00d8*/ 	.byte	0x04, 0x17
        /*00da*/ 	.short	(.L_4303 - .L_4302)
.L_4302:
        /*00dc*/ 	.word	0x00000000
        /*00e0*/ 	.short	0x0006
        /*00e2*/ 	.short	0x0030
        /*00e4*/ 	.byte	0x00, 0xf5, 0x21, 0x00


	//----- nvinfo : EIATTR_KPARAM_INFO
	.align		4
.L_4303:
        /*00e8*/ 	.byte	0x04, 0x17
        /*00ea*/ 	.short	(.L_4305 - .L_4304)
.L_4304:
        /*00ec*/ 	.word	0x00000000
        /*00f0*/ 	.short	0x0005
        /*00f2*/ 	.short	0x0028
        /*00f4*/ 	.byte	0x00, 0xf5, 0x21, 0x00


	//----- nvinfo : EIATTR_KPARAM_INFO
	.align		4
.L_4305:
        /*00f8*/ 	.byte	0x04, 0x17
        /*00fa*/ 	.short	(.L_4307 - .L_4306)
.L_4306:
        /*00fc*/ 	.word	0x00000000
        /*0100*/ 	.short	0x0004
        /*0102*/ 	.short	0x0020
        /*0104*/ 	.byte	0x00, 0xf5, 0x21, 0x00


	//----- nvinfo : EIATTR_KPARAM_INFO
	.align		4
.L_4307:
        /*0108*/ 	.byte	0x04, 0x17
        /*010a*/ 	.short	(.L_4309 - .L_4308)
.L_4308:
        /*010c*/ 	.word	0x00000000
        /*0110*/ 	.short	0x0003
        /*0112*/ 	.short	0x0018
        /*0114*/ 	.byte	0x00, 0xf5, 0x21, 0x00


	//----- nvinfo : EIATTR_KPARAM_INFO
	.align		4
.L_4309:
        /*0118*/ 	.byte	0x04, 0x17
        /*011a*/ 	.short	(.L_4311 - .L_4310)
.L_4310:
        /*011c*/ 	.word	0x00000000
        /*0120*/ 	.short	0x0002
        /*0122*/ 	.short	0x0010
        /*0124*/ 	.byte	0x00, 0xf5, 0x21, 0x00


	//----- nvinfo : EIATTR_KPARAM_INFO
	.align		4
.L_4311:
        /*0128*/ 	.byte	0x04, 0x17
        /*012a*/ 	.short	(.L_4313 - .L_4312)
.L_4312:
        /*012c*/ 	.word	0x00000000
        /*0130*/ 	.short	0x0001
        /*0132*/ 	.short	0x0008
        /*0134*/ 	.byte	0x00, 0xf5, 0x21, 0x00


	//----- nvinfo : EIATTR_KPARAM_INFO
	.align		4
.L_4313:
        /*0138*/ 	.byte	0x04, 0x17
        /*013a*/ 	.short	(.L_4315 - .L_4314)
.L_4314:
        /*013c*/ 	.word	0x00000000
        /*0140*/ 	.short	0x0000
        /*0142*/ 	.short	0x0000
        /*0144*/ 	.byte	0x00, 0xf5, 0x21, 0x00


	//----- nvinfo : EIATTR_SPARSE_MMA_MASK
	.align		4
.L_4315:
        /*0148*/ 	.byte	0x03, 0x50
        /*014a*/ 	.short	0x0000


	//----- nvinfo : EIATTR_MAXREG_COUNT
	.align		4
        /*014c*/ 	.byte	0x03, 0x1b
        /*014e*/ 	.short	0x00ff


	//----- nvinfo : EIATTR_MERCURY_ISA_VERSION
	.align		4
        /*0150*/ 	.byte	0x03, 0x5f
        /*0152*/ 	.short	0x0101


	//----- nvinfo : EIATTR_UNUSED_LOAD_BYTE_OFFSET
	.align		4
        /*0154*/ 	.byte	0x04, 0x44
        /*0156*/ 	.short	(.L_4317 - .L_4316)


	//   ....[0]....
.L_4316:
        /*0158*/ 	.word	0x00000310
        /*015c*/ 	.word	0x00000fff


	//----- nvinfo : EIATTR_VRC_CTA_INIT_COUNT
	.align		4
.L_4317:
        /*0160*/ 	.byte	0x02, 0x4a
	.zero		1
	.zero		1


	//----- nvinfo : EIATTR_EXIT_INSTR_OFFSETS
	.align		4
        /*0164*/ 	.byte	0x04, 0x1c
        /*0166*/ 	.short	(.L_4319 - .L_4318)


	//   ....[0]....
.L_4318:
        /*0168*/ 	.word	0x00000790


	//----- nvinfo : EIATTR_CBANK_PARAM_SIZE
	.align		4
.L_4319:
        /*016c*/ 	.byte	0x03, 0x19
        /*016e*/ 	.short	0x00a0


	//----- nvinfo : EIATTR_PARAM_CBANK
	.align		4
        /*0170*/ 	.byte	0x04, 0x0a
        /*0172*/ 	.short	(.L_4321 - .L_4320)
	.align		4
.L_4320:
        /*0174*/ 	.word	index@(.nv.constant0._Z9kernel_24PfS_S_S_S_S_S_S_S_S_S_S_S_S_S_S_S_S_S_S_)
        /*0178*/ 	.short	0x0380
        /*017a*/ 	.short	0x00a0


	//----- nvinfo : EIATTR_SW_WAR
	.align		4
.L_4321:
        /*017c*/ 	.byte	0x04, 0x36
        /*017e*/ 	.short	(.L_4323 - .L_4322)
.L_4322:
        /*0180*/ 	.word	0x00000008
.L_4323:


//--------------------- .nv.info._Z9kernel_23PfS_S_S_S_S_S_S_S_S_S_S_S_S_S_S_S_S_S_S_ --------------------------
	.section	.nv.info._Z9kernel_23PfS_S_S_S_S_S_S_S_S_S_S_S_S_S_S_S_S_S_S_,"",@"SHT_CUDA_INFO"
	.sectionflags	@""
	.align	4


	//----- nvinfo : EIATTR_CUDA_API_VERSION
	.align		4
        /*0000*/ 	.byte	0x04, 0x37
        /*0002*/ 	.short	(.L_4325 - .L_4324)
.L_4324:
        /*0004*/ 	.word	0x00000082


	//----- nvinfo : EIATTR_KPARAM_INFO
	.align		4
.L_4325:
        /*0008*/ 	.byte	0x04, 0x17
        /*000a*/ 	.short	(.L_4327 - .L_4326)
.L_4326:
        /*000c*/ 	.word	0x00000000
        /*0010*/ 	.short	0x0013
        /*0012*/ 	.short	0x0098
        /*0014*/ 	.byte	0x00, 0xf5, 0x21, 0x00


	//----- nvinfo : EIATTR_KPARAM_INFO
	.align		4
.L_4327:
        /*0018*/ 	.byte	0x04, 0x17
        /*001a*/ 	.short	(.L_4329 - .L_4328)
.L_4328:
        /*001c*/ 	.word	0x00000000
        /*0020*/ 	.short	0x0012
        /*0022*/ 	.short	0x0090
        /*0024*/ 	.byte	0x00, 0xf5, 0x21, 0x00


	//----- nvinfo : EIATTR_KPARAM_INFO
	.align		4
.L_4329:
        /*0028*/ 	.byte	0x04, 0x17
        /*002a*/ 	.short	(.L_4331 - .L_4330)
.L_4330:
        /*002c*/ 	.word	0x00000000
        /*0030*/ 	.short	0x0011
        /*0032*/ 	.short	0x0088
        /*0034*/ 	.byte	0x00, 0xf5, 0x21, 0x00


	//----- nvinfo : EIATTR_KPARAM_INFO
	.align		4
.L_4331:
        /*0038*/ 	.byte	0x04, 0x17
        /*003a*/ 	.short	(.L_4333 - .L_4332)
.L_4332:
        /*003c*/ 	.word	0x00000000
        /*0040*/ 	.short	0x0010
        /*0042*/ 	.short	0x0080
        /*0044*/ 	.byte	0x00, 0xf5, 0x21, 0x00


	//----- nvinfo : EIATTR_KPARAM_INFO
	.align		4
.L_4333:
        /*0048*/ 	.byte	0x04, 0x17
        /*004a*/ 	.short	(.L_4335 - .L_4334)
.L_4334:
        /*004c*/ 	.word	0x00000000
        /*0050*/ 	.short	0x000f
        /*0052*/ 	.short	0x0078
        /*0054*/ 	.byte	0x00, 0xf5, 0x21, 0x00


	//----- nvinfo : EIATTR_KPARAM_INFO
	.align		4
.L_4335:
        /*0058*/ 	.byte	0x04, 0x17
        /*005a*/ 	.short	(.L_4337 - .L_4336)
.L_4336:
        /*005c*/ 	.word	0x00000000
        /*0060*/ 	.short	0x000e
        /*0062*/ 	.short	0x0070
        /*0064*/ 	.byte	0x00, 0xf5, 0x21, 0x00


	//----- nvinfo : EIATTR_KPARAM_INFO
	.align		4
.L_4337:
        /*0068*/ 	.byte	0x04, 0x17
        /*006a*/ 	.short	(.L_4339 - .L_4338)
.L_4338:
        /*006c*/ 	.word	0x00000000
        /*0070*/ 	.short	0x000d
        /*0072*/ 	.short	0x0068
        /*0074*/ 	.byte	0x00, 0xf5, 0x21, 0x00


	//----- nvinfo : EIATTR_KPARAM_INFO
	.align		4
.L_4339:
        /*0078*/ 	.byte	0x04, 0x17
        /*007a*/ 	.short	(.L_4341 - .L_4340)
.L_4340:
        /*007c*/ 	.word	0x00000000
        /*0080*/ 	.short	0x000c
        /*0082*/ 	.short	0x0060
        /*0084*/ 	.byte	0x00, 0xf5, 0x21, 0x00


	//----- nvinfo : EIATTR_KPARAM_INFO
	.align		4
.L_4341:
        /*0088*/ 	.byte	0x04, 0x17
        /*008a*/ 	.short	(.L_4343 - .L_4342)
.L_4342:
        /*008c*/ 	.word	0x00000000
        /*0090*/ 	.short	0x000b
        /*0092*/ 	.short	0x0058
        /*0094*/ 	.byte	0x00, 0xf5, 0x21, 0x00


	//----- nvinfo : EIATTR_KPARAM_INFO
	.align		4
.L_4343:
        /*0098*/ 	.byte	0x04, 0x17
        /*009a*/ 	.short	(.L_4345 - .L_4344)
.L_4344:
        /*009c*/ 	.word	0x00000000
        /*00a0*/ 	.short	0x000a
        /*00a2*/ 	.short	0x0050
        /*00a4*/ 	.byte	0x00, 0xf5, 0x21, 0x00


	//----- nvinfo : EIATTR_KPARAM_INFO
	.align		4
.L_4345:
        /*00a8*/ 	.byte	0x04, 0x17
        /*00aa*/ 	.short	(.L_4347 - .L_4346)
.L_4346:
        /*00ac*/ 	.word	0x00000000
        /*00b0*/ 	.short	0x0009
        /*00b2*/ 	.short	0x0048
        /*00b4*/ 	.byte	0x00, 0xf5, 0x21, 0x00


	//----- nvinfo : EIATTR_KPARAM_INFO
	.align		4
.L_4347:
        /*00b8*/ 	.byte	0x04, 0x17
        /*00ba*/ 	.short	(.L_4349 - .L_4348)
.L_4348:
        /*00bc*/ 	.word	0x00000000
        /*00c0*/ 	.short	0x0008
        /*00c2*/ 	.short	0x0040
        /*00c4*/ 	.byte	0x00, 0xf5, 0x21, 0x00


	//----- nvinfo : EIATTR_KPARAM_INFO
	.align		4
.L_4349:
        /*00c8*/ 	.byte	0x04, 0x17
        /*00ca*/ 	.short	(.L_4351 - .L_4350)
.L_4350:
        /*00cc*/ 	.word	0x00000000
        /*00d0*/ 	.short	0x0007
        /*00d2*/ 	.short	0x0038
        /*00d4*/ 	.byte	0x00, 0xf5, 0x21, 0x00


	//----- nvinfo : EIATTR_KPARAM_INFO
	.align		4
.L_4351:
        /*00d8*/ 	.byte	0x04, 0x17
        /*00da*/ 	.short	(.L_4353 - .L_4352)
.L_4352:
        /*00dc*/ 	.word	0x00000000
        /*00e0*/ 	.short	0x0006
        /*00e2*/ 	.short	0x0030
        /*00e4*/ 	.byte	0x00, 0xf5, 0x21, 0x00


	//----- nvinfo : EIATTR_KPARAM_INFO
	.align		4
.L_4353:
        /*00e8*/ 	.byte	0x04, 0x17
        /*00ea*/ 	.short	(.L_4355 - .L_4354)
.L_4354:
        /*00ec*/ 	.word	0x00000000
        /*00f0*/ 	.short	0x0005
        /*00f2*/ 	.short	0x0028
        /*00f4*/ 	.byte	0x00, 0xf5, 0x21, 0x00


	//----- nvinfo : EIATTR_KPARAM_INFO
	.align		4
.L_4355:
        /*00f8*/ 	.byte	0x04, 0x17
        /*00fa*/ 	.short	(.L_4357 - .L_4356)
.L_4356:
        /*00fc*/ 	.word	0x00000000
        /*0100*/ 	.short	0x0004
        /*0102*/ 	.short	0x0020
        /*0104*/ 	.byte	0x00, 0xf5, 0x21, 0x00


	//----- nvinfo : EIATTR_KPARAM_INFO
	.align		4
.L_4357:
        /*0108*/ 	.byte	0x04, 0x17
        /*010a*/ 	.short	(.L_4359 - .L_4358)
.L_4358:
        /*010c*/ 	.word	0x00000000
        /*0110*/ 	.short	0x0003
        /*0112*/ 	.short	0x0018
        /*0114*/ 	.byte	0x00, 0xf5, 0x21, 0x00


	//----- nvinfo : EIATTR_KPARAM_INFO
	.align		4
.L_4359:
        /*0118*/ 	.byte	0x04, 0x17
        /*011a*/ 	.short	(.L_4361 - .L_4360)
.L_4360:
        /*011c*/ 	.word	0x00000000
        /*0120*/ 	.short	0x0002
        /*0122*/ 	.short	0x0010
        /*0124*/ 	.byte	0x00, 0xf5, 0x21, 0x00


	//----- nvinfo : EIATTR_KPARAM_INFO
	.align		4
.L_4361:
        /*0128*/ 	.byte	0x04, 0x17
        /*012a*/ 	.short	(.L_4363 - .L_4362)
.L_4362:
        /*012c*/ 	.word	0x00000000
        /*0130*/ 	.short	0x0001
        /*0132*/ 	.short	0x0008
        /*0134*/ 	.byte	0x00, 0xf5, 0x21, 0x00


	//----- nvinfo : EIATTR_KPARAM_INFO
	.align		4
.L_4363:
        /*0138*/ 	.byte	0x04, 0x17
        /*013a*/ 	.short	(.L_4365 - .L_4364)
.L_4364:
        /*013c*/ 	.word	0x00000000
        /*0140*/ 	.short	0x0000
        /*0142*/ 	.short	0x0000
        /*0144*/ 	.byte	0x00, 0xf5, 0x21, 0x00


	//----- nvinfo : EIATTR_SPARSE_MMA_MASK
	.align		4
.L_4365:
        /*0148*/ 	.byte	0x03, 0x50
        /*014a*/ 	.short	0x0000


	//----- nvinfo : EIATTR_MAXREG_COUNT
	.align		4
        /*014c*/ 	.byte	0x03, 0x1b
        /*014e*/ 	.short	0x00ff


	//----- nvinfo : EIATTR_MERCURY_ISA_VERSION
	.align		4
        /*0150*/ 	.byte	0x03, 0x5f
        /*0152*/ 	.short	0x0101


	//----- nvinfo : EIATTR_VRC_CTA_INIT_COUNT
	.align		4
        /*0154*/ 	.byte	0x02, 0x4a
	.zero		1
	.zero		1


	//----- nvinfo : EIATTR_EXIT_INSTR_OFFSETS
	.align		4
        /*0158*/ 	.byte	0x04, 0x1c
        /*015a*/ 	.short	(.L_4367 - .L_4366)


	//   ....[0]....
.L_4366:
        /*015c*/ 	.word	0x000007a0


	//----- nvinfo : EIATTR_CBANK_PARAM_SIZE
	.align		4
.L_4367:
        /*0160*/ 	.byte	0x03, 0x19
        /*0162*/ 	.short	0x00a0


	//----- nvinfo : EIATTR_PARAM_CBANK
	.align		4
        /*0164*/ 	.byte	0x04, 0x0a
        /*0166*/ 	.short	(.L_4369 - .L_4368)
	.align		4
.L_4368:
        /*0168*/ 	.word	index@(.nv.constant0._Z9kernel_23PfS_S_S_S_S_S_S_S_S_S_S_S_S_S_S_S_S_S_S_)
        /*016c*/ 	.short	0x0380
        /*016e*/ 	.short	0x00a0


	//----- nvinfo : EIATTR_SW_WAR
	.align		4
.L_4369:
        /*0170*/ 	.byte	0x04, 0x36
        /*0172*/ 	.short	(.L_4371 - .L_4370)
.L_4370:
        /*0174*/ 	.word	0x00000008
.L_4371:


//--------------------- .nv.info._Z9kernel_22PfS_S_S_S_S_S_S_S_S_S_S_S_S_S_S_S_S_S_S_ --------------------------
	.section	.nv.info._Z9kernel_22PfS_S_S_S_S_S_S_S_S_S_S_S_S_S_S_S_S_S_S_,"",@"SHT_CUDA_INFO"
	.sectionflags	@""
	.align	4


	//----- nvinfo : EIATTR_CUDA_API_VERSION
	.align		4
        /*0000*/ 	.byte	0x04, 0x37
        /*0002*/ 	.short	(.L_4373 - .L_4372)
.L_4372:
        /*0004*/ 	.word	0x00000082


	//----- nvinfo : EIATTR_KPARAM_INFO
	.align		4
.L_4373:
        /*0008*/ 	.byte	0x04, 0x17
        /*000a*/ 	.short	(.L_4375 - .L_4374)
.L_4374:
        /*000c*/ 	.word	0x00000000
        /*0010*/ 	.short	0x0013
        /*0012*/ 	.short	0x0098
        /*0014*/ 	.byte	0x00, 0xf5, 0x21, 0x00


	//----- nvinfo : EIATTR_KPARAM_INFO
	.align		4
.L_4375:
        /*0018*/ 	.byte	0x04, 0x17
        /*001a*/ 	.short	(.L_4377 - .L_4376)
.L_4376:
        /*001c*/ 	.word	0x00000000
        /*0020*/ 	.short	0x0012
        /*0022*/ 	.short	0x0090
        /*0024*/ 	.byte	0x00, 0xf5, 0x21, 0x00


	//----- nvinfo : EIATTR_KPARAM_INFO
	.align		4
.L_4377:
        /*0028*/ 	.byte	0x04, 0x17
        /*002a*/ 	.short	(.L_4379 - .L_4378)
.L_4378:
        /*002c*/ 	.word	0x00000000
        /*0030*/ 	.short	0x0011
        /*0032*/ 	.short	0x0088
        /*0034*/ 	.byte	0x00, 0xf5, 0x21, 0x00


	//----- nvinfo : EIATTR_KPARAM_INFO
	.align		4
.L_4379:
        /*0038*/ 	.byte	0x04, 0x17
        /*003a*/ 	.short	(.L_4381 - .L_4380)
.L_4380:
        /*003c*/ 	.word	0x00000000
        /*0040*/ 	.short	0x0010
        /*0042*/ 	.short	0x0080
        /*0044*/ 	.byte	0x00, 0xf5, 0x21, 0x00


	//----- nvinfo : EIATTR_KPARAM_INFO
	.align		4
.L_4381:
        /*0048*/ 	.byte	0x04, 0x17
        /*004a*/ 	.short	(.L_4383 - .L_4382)
.L_4382:
        /*004c*/ 	.word	0x00000000
        /*0050*/ 	.short	0x000f
        /*0052*/ 	.short	0x0078
        /*0054*/ 	.byte	0x00, 0xf5, 0x21, 0x00


	//----- nvinfo : EIATTR_KPARAM_INFO
	.align		4
.L_4383:
        /*0058*/ 	.byte	0x04, 0x17
        /*005a*/ 	.short	(.L_4385 - .L_4384)
.L_4384:
        /*005c*/ 	.word	0x00000000
        /*0060*/ 	.short	0x000e
        /*0062*/ 	.short	0x0070
        /*0064*/ 	.byte	0x00, 0xf5, 0x21, 0x00


	//----- nvinfo : EIATTR_KPARAM_INFO
	.align		4
.L_4385:
        /*0068*/ 	.byte	0x04, 0x17
        /*006a*/ 	.short	(.L_4387 - .L_4386)
.L_4386:
        /*006c*/ 	.word	0x00000000
        /*0070*/ 	.short	0x000d
        /*0072*/ 	.short	0x0068
        /*0074*/ 	.byte	0x00, 0xf5, 0x21, 0x00


	//----- nvinfo : EIATTR_KPARAM_INFO
	.align		4
.L_4387:
        /*0078*/ 	.byte	0x04, 0x17
        /*007a*/ 	.short	(.L_4389 - .L_4388)
.L_4388:
        /*007c*/ 	.word	0x00000000
        /*0080*/ 	.short	0x000c
        /*0082*/ 	.short	0x0060
        /*0084*/ 	.byte	0x00, 0xf5, 0x21, 0x00


	//----- nvinfo : EIATTR_KPARAM_INFO
	.align		4
.L_4389:
        /*0088*/ 	.byte	0x04, 0x17
        /*008a*/ 	.short	(.L_4391 - .L_4390)
.L_4390:
        /*008c*/ 	.word	0x00000000
        /*0090*/ 	.short	0x000b
        /*0092*/ 	.short	0x0058
        /*0094*/ 	.byte	0x00, 0xf5, 0x21, 0x00


	//----- nvinfo : EIATTR_KPARAM_INFO
	.align		4
.L_4391:
        /*0098*/ 	.byte	0x04, 0x17
        /*009a*/ 	.short	(.L_4393 - .L_4392)
.L_4392:
        /*009c*/ 	.word	0x00000000
        /*00a0*/ 	.short	0x000a
        /*00a2*/ 	.short	0x0050
        /*00a4*/ 	.byte	0x00, 0xf5, 0x21, 0x00


	//----- nvinfo : EIATTR_KPARAM_INFO
	.align		4
.L_4393:
        /*00a8*/ 	.byte	0x04, 0x17
        /*00aa*/ 	.short	(.L_4395 - .L_4394)
.L_4394:
        /*00ac*/ 	.word	0x00000000
        /*00b0*/ 	.short	0x0009
        /*00b2*/ 	.short	0x0048
        /*00b4*/ 	.byte	0x00, 0xf5, 0x21, 0x00


	//----- nvinfo : EIATTR_KPARAM_INFO
	.align		4
.L_4395:
        /*00b8*/ 	.byte	0x04, 0x17
        /*00ba*/ 	.short	(.L_4397 - .L_4396)
.L_4396:
        /*00bc*/ 	.word	0x00000000
        /*00c0*/ 	.short	0x0008
        /*00c2*/ 	.short	0x0040
        /*00c4*/ 	.byte	0x00, 0xf5, 0x21, 0x00


	//----- nvinfo : EIATTR_KPARAM_INFO
	.align		4
.L_4397:
        /*00c8*/ 	.byte	0x04, 0x17
        /*00ca*/ 	.short	(.L_4399 - .L_4398)
.L_4398:
        /*00cc*/ 	.word	0x00000000
        /*00d0*/ 	.short	0x0007
        /*00d2*/ 	.short	0x0038
        /*00d4*/ 	.byte	0x00, 0xf5, 0x21, 0x00


	//----- nvinfo : EIATTR_KPARAM_INFO
	.align		4
.L_4399:
        /*00d8*/ 	.byte	0x04, 0x17
        /*00da*/ 	.short	(.L_4401 - .L_4400)
.L_4400:
        /*00dc*/ 	.word	0x00000000
        /*00e0*/ 	.short	0x0006
        /*00e2*/ 	.short	0x0030
        /*00e4*/ 	.byte	0x00, 0xf5, 0x21, 0x00


	//----- nvinfo : EIATTR_KPARAM_INFO
	.align		4
.L_4401:
        /*00e8*/ 	.byte	0x04, 0x17
        /*00ea*/ 	.short	(.L_4403 - .L_4402)
.L_4402:
        /*00ec*/ 	.word	0x00000000
        /*00f0*/ 	.short	0x0005
        /*00f2*/ 	.short	0x0028
        /*00f4*/ 	.byte	0x00, 0xf5, 0x21, 0x00


	//----- nvinfo : EIATTR_KPARAM_INFO
	.align		4
.L_4403:
        /*00f8*/ 	.byte	0x04, 0x17
        /*00fa*/ 	.short	(.L_4405 - .L_4404)
.L_4404:
        /*00fc*/ 	.word	0x00000000
        /*0100*/ 	.short	0x0004
        /*0102*/ 	.short	0x0020
        /*0104*/ 	.byte	0x00, 0xf5, 0x21, 0x00


	//----- nvinfo : EIATTR_KPARAM_INFO
	.align		4
.L_4405:
        /*0108*/ 	.byte	0x04, 0x17
        /*010a*/ 	.short	(.L_4407 - .L_4406)
.L_4406:
        /*010c*/ 	.word	0x00000000
        /*0110*/ 	.short	0x0003
        /*0112*/ 	.short	0x0018
        /*0114*/ 	.byte	0x00, 0xf5, 0x21, 0x00


	//----- nvinfo : EIATTR_KPARAM_INFO
	.align		4
.L_4407:
        /*0118*/ 	.byte	0x04, 0x17
        /*011a*/ 	.short	(.L_4409 - .L_4408)
.L_4408:
        /*011c*/ 	.word	0x00000000
        /*0120*/ 	.short	0x0002
        /*0122*/ 	.short	0x0010
        /*0124*/ 	.byte	0x00, 0xf5, 0x21, 0x00


	//----- nvinfo : EIATTR_KPARAM_INFO
	.align		4
.L_4409:
        /*0128*/ 	.byte	0x04, 0x17
        /*012a*/ 	.short	(.L_4411 - .L_4410)
.L_4410:
        /*012c*/ 	.word	0x00000000
        /*0130*/ 	.short	0x0001
        /*0132*/ 	.short	0x0008
        /*0134*/ 	.byte	0x00, 0xf5, 0x21, 0x00


	//----- nvinfo : EIATTR_KPARAM_INFO
	.align		4
.L_4411:
        /*0138*/ 	.byte	0x04, 0x17
        /*013a*/ 	.short	(.L_4413 - .L_4412)
.L_4412:
        /*013c*/ 	.word	0x00000000
        /*0140*/ 	.short	0x0000
        /*0142*/ 	.short	0x0000
        /*0144*/ 	.byte	0x00, 0xf5, 0x21, 0x00


	//----- nvinfo : EIATTR_SPARSE_MMA_MASK
	.align		4
.L_4413:
        /*0148*/ 	.byte	0x03, 0x50
        /*014a*/ 	.short	0x0000


	//----- nvinfo : EIATTR_MAXREG_COUNT
	.align		4
        /*014c*/ 	.byte	0x03, 0x1b
        /*014e*/ 	.short	0x00ff


	//----- nvinfo : EIATTR_MERCURY_ISA_VERSION
	.align		4
        /*0150*/ 	.byte	0x03, 0x5f
        /*0152*/ 	.short	0x0101


	//----- nvinfo : EIATTR_UNUSED_LOAD_BYTE_OFFSET
	.align		4
        /*0154*/ 	.byte	0x04, 0x44
        /*0156*/ 	.short	(.L_4415 - .L_4414)


	//   ....[0]....
.L_4414:
        /*0158*/ 	.word	0x000004c0
        /*015c*/ 	.word	0x0000fff0


	//   ....[1]....
        /*0160*/ 	.word	0x00000510
        /*0164*/ 	.word	0x0000fff0


	//----- nvinfo : EIATTR_VRC_CTA_INIT_COUNT
	.align		4
.L_4415:
        /*0168*/ 	.byte	0x02, 0x4a
	.zero		1
	.zero		1


	//----- nvinfo : EIATTR_EXIT_INSTR_OFFSETS
	.align		4
        /*016c*/ 	.byte	0x04, 0x1c
        /*016e*/ 	.short	(.L_4417 - .L_4416)


	//   ....[0]....
.L_4416:
        /*0170*/ 	.word	0x000007a0


	//----- nvinfo : EIATTR_CBANK_PARAM_SIZE
	.align		4
.L_4417:
        /*0174*/ 	.byte	0x03, 0x19
        /*0176*/ 	.short	0x00a0


	//----- nvinfo : EIATTR_PARAM_CBANK
	.align		4
        /*0178*/ 	.byte	0x04, 0x0a
        /*017a*/ 	.short	(.L_4419 - .L_4418)
	.align		4
.L_4418:
        /*017c*/ 	.word	index@(.nv.constant0._Z9kernel_22PfS_S_S_S_S_S_S_S_S_S_S_S_S_S_S_S_S_S_S_)
        /*0180*/ 	.short	0x0380
        /*0182*/ 	.short	0x00a0


	//----- nvinfo : EIATTR_SW_WAR
	.align		4
.L_4419:
        /*0184*/ 	.byte	0x04, 0x36
        /*0186*/ 	.short	(.L_4421 - .L_4420)
.L_4420:
        /*0188*/ 	.word	0x00000008
.L_4421:


//--------------------- .nv.info._Z9kernel_21PfS_S_S_S_S_S_S_S_S_S_S_S_S_S_S_S_S_S_S_ --------------------------
	.section	.nv.info._Z9kernel_21PfS_S_S_S_S_S_S_S_S_S_S_S_S_S_S_S_S_S_S_,"",@"SHT_CUDA_INFO"
	.sectionflags	@""
	.align	4


	//----- nvinfo : EIATTR_CUDA_API_VERSION
	.align		4
        /*0000*/ 	.byte	0x04, 0x37
        /*0002*/ 	.short	(.L_4423 - .L_4422)
.L_4422:
        /*0004*/ 	.word	0x00000082


	//----- nvinfo : EIATTR_KPARAM_INFO
	.align		4
.L_4423:
        /*0008*/ 	.byte	0x04, 0x17
        /*000a*/ 	.short	(.L_4425 - .L_4424)
.L_4424:
        /*000c*/ 	.word	0x00000000
        /*0010*/ 	.short	0x0013
        /*0012*/ 	.short	0x0098
        /*0014*/ 	.byte	0x00, 0xf5, 0x21, 0x00


	//----- nvinfo : EIATTR_KPARAM_INFO
	.align		4
.L_4425:
        /*0018*/ 	.byte	0x04, 0x17
        /*001a*/ 	.short	(.L_4427 - .L_4426)
.L_4426:
        /*001c*/ 	.word	0x00000000
        /*0020*/ 	.short	0x0012
        /*0022*/ 	.short	0x0090
        /*0024*/ 	.byte	0x00, 0xf5, 0x21, 0x00


	//----- nvinfo : EIATTR_KPARAM_INFO
	.align		4
.L_4427:
        /*0028*/ 	.byte	0x04, 0x17
        /*002a*/ 	.short	(.L_4429 - .L_4428)
.L_4428:
        /*002c*/ 	.word	0x00000000
        /*0030*/ 	.short	0x0011
        /*0032*/ 	.short	0x0088
        /*0034*/ 	.byte	0x00, 0xf5, 0x21, 0x00


	//----- nvinfo : EIATTR_KPARAM_INFO
	.align		4
.L_4429:
        /*0038*/ 	.byte	0x04, 0x17
        /*003a*/ 	.short	(.L_4431 - .L_4430)
.L_4430:
        /*003c*/ 	.word	0x00000000
        /*0040*/ 	.short	0x0010
        /*0042*/ 	.short	0x0080
        /*0044*/ 	.byte	0x00, 0xf5, 0x21, 0x00


	//----- nvinfo : EIATTR_KPARAM_INFO
	.align		4
.L_4431:
        /*0048*/ 	.byte	0x04, 0x17
        /*004a*/ 	.short	(.L_4433 - .L_4432)
.L_4432:
        /*004c*/ 	.word	0x00000000
        /*0050*/ 	.short	0x000f
        /*0052*/ 	.short	0x0078
        /*0054*/ 	.byte	0x00, 0xf5, 0x21, 0x00


	//----- nvinfo : EIATTR_KPARAM_INFO
	.align		4
.L_4433:
        /*0058*/ 	.byte	0x04, 0x17
        /*005a*/ 	.short	(.L_4435 - .L_4434)
.L_4434:
        /*005c*/ 	.word	0x00000000
        /*0060*/ 	.short	0x000e
        /*0062*/ 	.short	0x0070
        /*0064*/ 	.byte	0x00, 0xf5, 0x21, 0x00


	//----- nvinfo : EIATTR_KPARAM_INFO
	.align		4
.L_4435:
        /*0068*/ 	.byte	0x04, 0x17
        /*006a*/ 	.short	(.L_4437 - .L_4436)
.L_4436:
        /*006c*/ 	.word	0x00000000
        /*0070*/ 	.short	0x000d
        /*0072*/ 	.short	0x0068
        /*0074*/ 	.byte	0x00, 0xf5, 0x21, 0x00


	//----- nvinfo : EIATTR_KPARAM_INFO
	.align		4
.L_4437:
        /*0078*/ 	.byte	0x04, 0x17
        /*007a*/ 	.short	(.L_4439 - .L_4438)
.L_4438:
        /*007c*/ 	.word	0x00000000
        /*0080*/ 	.short	0x000c
        /*0082*/ 	.short	0x0060
        /*0084*/ 	.byte	0x00, 0xf5, 0x21, 0x00


	//----- nvinfo : EIATTR_KPARAM_INFO
	.align		4
.L_4439:
        /*0088*/ 	.byte	0x04, 0x17
        /*008a*/ 	.short	(.L_4441 - .L_4440)
.L_4440:
        /*008c*/ 	.word	0x00000000
        /*0090*/ 	.short	0x000b
        /*0092*/ 	.short	0x0058
        /*0094*/ 	.byte	0x00, 0xf5, 0x21, 0x00


	//----- nvinfo : EIATTR_KPARAM_INFO
	.align		4
.L_4441:
        /*0098*/ 	.byte	0x04, 0x17
        /*009a*/ 	.short	(.L_4443 - .L_4442)
.L_4442:
        /*009c*/ 	.word	0x00000000
        /*00a0*/ 	.short	0x000a
        /*00a2*/ 	.short	0x0050
        /*00a4*/ 	.byte	0x00, 0xf5, 0x21, 0x00


	//----- nvinfo : EIATTR_KPARAM_INFO
	.align		4
.L_4443:
        /*00a8*/ 	.byte	0x04, 0x17
        /*00aa*/ 	.short	(.L_4445 - .L_4444)
.L_4444:
        /*00ac*/ 	.word	0x00000000
        /*00b0*/ 	.short	0x0009
        /*00b2*/ 	.short	0x0048
        /*00b4*/ 	.byte	0x00, 0xf5, 0x21, 0x00


	//----- nvinfo : EIATTR_KPARAM_INFO
	.align		4
.L_4445:
        /*00b8*/ 	.byte	0x04, 0x17
        /*00ba*/ 	.short	(.L_4447 - .L_4446)
.L_4446:
        /*00bc*/ 	.word	0x00000000
        /*00c0*/ 	.short	0x0008
        /*00c2*/ 	.short	0x0040
        /*00c4*/ 	.byte	0x00, 0xf5, 0x21, 0x00


	//----- nvinfo : EIATTR_KPARAM_INFO
	.align		4
.L_4447:
        /*00c8*/ 	.byte	0x04, 0x17
        /*00ca*/ 	.short	(.L_4449 - .L_4448)
.L_4448:
        /*00cc*/ 	.word	0x00000000
        /*00d0*/ 	.short	0x0007
        /*00d2*/ 	.short	0x0038
        /*00d4*/ 	.byte	0x00, 0xf5, 0x21, 0x00


	//----- nvinfo : EIATTR_KPARAM_INFO
	.align		4
.L_4449:
        /*00d8*/ 	.byte	0x04, 0x17
        /*00da*/ 	.short	(.L_4451 - .L_4450)
.L_4450:
        /*00dc*/ 	.word	0x00000000
        /*00e0*/ 	.short	0x0006
        /*00e2*/ 	.short	0x0030
        /*00e4*/ 	.byte	0x00, 0xf5, 0x21, 0x00


	//----- nvinfo : EIATTR_KPARAM_INFO
	.align		4
.L_4451:
        /*00e8*/ 	.byte	0x04, 0x17
        /*00ea*/ 	.short	(.L_4453 - .L_4452)
.L_4452:
        /*00ec*/ 	.word	0x00000000
        /*00f0*/ 	.short	0x0005
        /*00f2*/ 	.short	0x0028
        /*00f4*/ 	.byte	0x00, 0xf5, 0x21, 0x00


	//----- nvinfo : EIATTR_KPARAM_INFO
	.align		4
.L_4453:
        /*00f8*/ 	.byte	0x04, 0x17
        /*00fa*/ 	.short	(.L_4455 - .L_4454)
.L_4454:
        /*00fc*/ 	.word	0x00000000
        /*0100*/ 	.short	0x0004
        /*0102*/ 	.short	0x0020
        /*0104*/ 	.byte	0x00, 0xf5, 0x21, 0x00


	//----- nvinfo : EIATTR_KPARAM_INFO
	.align		4
.L_4455:
        /*0108*/ 	.byte	0x04, 0x17
        /*010a*/ 	.short	(.L_4457 - .L_4456)
.L_4456:
        /*010c*/ 	.word	0x00000000
        /*0110*/ 	.short	0x0003
        /*0112*/ 	.short	0x0018
        /*0114*/ 	.byte	0x00, 0xf5, 0x21, 0x00


	//----- nvinfo : EIATTR_KPARAM_INFO
	.align		4
.L_4457:
        /*0118*/ 	.byte	0x04, 0x17
        /*011a*/ 	.short	(.L_4459 - .L_4458)
.L_4458:
        /*011c*/ 	.word	0x00000000
        /*0120*/ 	.short	0x0002
        /*0122*/ 	.short	0x0010
        /*0124*/ 	.byte	0x00, 0xf5, 0x21, 0x00


	//----- nvinfo : EIATTR_KPARAM_INFO
	.align		4
.L_4459:
        /*0128*/ 	.byte	0x04, 0x17
        /*012a*/ 	.short	(.L_4461 - .L_4460)
.L_4460:
        /*012c*/ 	.word	0x00000000
        /*0130*/ 	.short	0x0001
        /*0132*/ 	.short	0x0008
        /*0134*/ 	.byte	0x00, 0xf5, 0x21, 0x00


	//----- nvinfo : EIATTR_KPARAM_INFO
	.align		4
.L_4461:
        /*0138*/ 	.byte	0x04, 0x17
        /*013a*/ 	.short	(.L_4463 - .L_4462)
.L_4462:
        /*013c*/ 	.word	0x00000000
        /*0140*/ 	.short	0x0000
        /*0142*/ 	.short	0x0000
        /*0144*/ 	.byte	0x00, 0xf5, 0x21, 0x00


	//----- nvinfo : EIATTR_SPARSE_MMA_MASK
	.align		4
.L_4463:
        /*0148*/ 	.byte	0x03, 0x50
        /*014a*/ 	.short	0x0000


	//----- nvinfo : EIATTR_MAXREG_COUNT
	.align		4
        /*014c*/ 	.byte	0x03, 0x1b
        /*014e*/ 	.short	0x00ff


	//----- nvinfo : EIATTR_MERCURY_ISA_VERSION
	.align		4
        /*0150*/ 	.byte	0x03, 0x5f
        /*0152*/ 	.short	0x0101


	//----- nvinfo : EIATTR_UNUSED_LOAD_BYTE_OFFSET
	.align		4
        /*0154*/ 	.byte	0x04, 0x44
        /*0156*/ 	.short	(.L_4465 - .L_4464)


	//   ....[0]....
.L_4464:
        /*0158*/ 	.word	0x000004c0
        /*015c*/ 	.word	0x0000fff0


	//----- nvinfo : EIATTR_VRC_CTA_INIT_COUNT
	.align		4
.L_4465:
        /*0160*/ 	.byte	0x02, 0x4a
	.zero		1
	.zero		1


	//----- nvinfo : EIATTR_EXIT_INSTR_OFFSETS
	.align		4
        /*0164*/ 	.byte	0x04, 0x1c
        /*0166*/ 	.short	(.L_4467 - .L_4466)


	//   ....[0]....
.L_4466:
        /*0168*/ 	.word	0x000007a0


	//----- nvinfo : EIATTR_CBANK_PARAM_SIZE
	.align		4
.L_4467:
        /*016c*/ 	.byte	0x03, 0x19
        /*016e*/ 	.short	0x00a0


	//----- nvinfo : EIATTR_PARAM_CBANK
	.align		4
        /*0170*/ 	.byte	0x04, 0x0a
        /*0172*/ 	.short	(.L_4469 - .L_4468)
	.align		4
.L_4468:
        /*0174*/ 	.word	index@(.nv.constant0._Z9kernel_21PfS_S_S_S_S_S_S_S_S_S_S_S_S_S_S_S_S_S_S_)
        /*0178*/ 	.short	0x0380
        /*017a*/ 	.short	0x00a0


	//----- nvinfo : EIATTR_SW_WAR
	.align		4
.L_4469:
        /*017c*/ 	.byte	0x04, 0x36
        /*017e*/ 	.short	(.L_4471 - .L_4470)
.L_4470:
        /*0180*/ 	.word	0x00000008
.L_4471:


//--------------------- .nv.info._Z9kernel_20PfS_S_S_S_S_S_S_S_S_S_S_S_S_S_S_S_S_S_S_ --------------------------
	.section	.nv.info._Z9kernel_20PfS_S_S_S_S_S_S_S_S_S_S_S_S_S_S_S_S_S_S_,"",@"SHT_CUDA_INFO"
	.sectionflags	@""
	.align	4


	//----- nvinfo : EIATTR_CUDA_API_VERSION
	.align		4
        /*0000*/ 	.byte	0x04, 0x37
        /*0002*/ 	.short	(.L_4473 - .L_4472)
.L_4472:
        /*0004*/ 	.word	0x00000082


	//----- nvinfo : EIATTR_KPARAM_INFO
	.align		4
.L_4473:
        /*0008*/ 	.byte	0x04, 0x17
        /*000a*/ 	.short	(.L_4475 - .L_4474)
.L_4474:
        /*000c*/ 	.word	0x00000000
        /*0010*/ 	.short	0x0013
        /*0012*/ 	.short	0x0098
        /*0014*/ 	.byte	0x00, 0xf5, 0x21, 0x00


	//----- nvinfo : EIATTR_KPARAM_INFO
	.align		4
.L_4475:
        /*0018*/ 	.byte	0x04, 0x17
        /*001a*/ 	.short	(.L_4477 - .L_4476)
.L_4476:
        /*001c*/ 	.word	0x00000000
        /*0020*/ 	.short	0x0012
        /*0022*/ 	.short	0x0090
        /*0024*/ 	.byte	0x00, 0xf5, 0x21, 0x00


	//----- nvinfo : EIATTR_KPARAM_INFO
	.align		4
.L_4477:
        /*0028*/ 	.byte	0x04, 0x17
        /*002a*/ 	.short	(.L_4479 - .L_4478)
.L_4478:
        /*002c*/ 	.word	0x00000000
        /*0030*/ 	.short	0x0011
        /*0032*/ 	.short	0x0088
        /*0034*/ 	.byte	0x00, 0xf5, 0x21, 0x00


	//----- nvinfo : EIATTR_KPARAM_INFO
	.align		4
.L_4479:
        /*0038*/ 	.byte	0x04, 0x17
        /*003a*/ 	.short	(.L_4481 - .L_4480)
.L_4480:
        /*003c*/ 	.word	0x00000000
        /*0040*/ 	.short	0x0010
        /*0042*/ 	.short	0x0080
        /*0044*/ 	.byte	0x00, 0xf5, 0x21, 0x00


	//----- nvinfo : EIATTR_KPARAM_INFO
	.align		4
.L_4481:
        /*0048*/ 	.byte	0x04, 0x17
        /*004a*/ 	.short	(.L_4483 - .L_4482)
.L_4482:
        /*004c*/ 	.word	0x00000000
        /*0050*/ 	.short	0x000f
        /*0052*/ 	.short	0x0078
        /*0054*/ 	.byte	0x00, 0xf5, 0x21, 0x00


	//----- nvinfo : EIATTR_KPARAM_INFO
	.align		4
.L_4483:
        /*0058*/ 	.byte	0x04, 0x17
        /*005a*/ 	.short	(.L_4485 - .L_4484)
.L_4484:
        /*005c*/ 	.word	0x00000000
        /*0060*/ 	.short	0x000e
        /*0062*/ 	.short	0x0070
        /*0064*/ 	.byte	0x00, 0xf5, 0x21, 0x00


	//----- nvinfo : EIATTR_KPARAM_INFO
	.align		4
.L_4485:
        /*0068*/ 	.byte	0x04, 0x17
        /*006a*/ 	.short	(.L_4487 - .L_4486)
.L_4486:
        /*006c*/ 	.word	0x00000000
        /*0070*/ 	.short	0x000d
        /*0072*/ 	.short	0x0068
        /*0074*/ 	.byte	0x00, 0xf5, 0x21, 0x00


	//----- nvinfo : EIATTR_KPARAM_INFO
	.align		4
.L_4487:
        /*0078*/ 	.byte	0x04, 0x17
        /*007a*/ 	.short	(.L_4489 - .L_4488)
.L_4488:
        /*007c*/ 	.word	0x00000000
        /*0080*/ 	.short	0x000c
        /*0082*/ 	.short	0x0060
        /*0084*/ 	.byte	0x00, 0xf5, 0x21, 0x00


	//----- nvinfo : EIATTR_KPARAM_INFO
	.align		4
.L_4489:
        /*0088*/ 	.byte	0x04, 0x17
        /*008a*/ 	.short	(.L_4491 - .L_4490)
.L_4490:
        /*008c*/ 	.word	0x00000000
        /*0090*/ 	.short	0x000b
        /*0092*/ 	.short	0x0058
        /*0094*/ 	.byte	0x00, 0xf5, 0x21, 0x00


	//----- nvinfo : EIATTR_KPARAM_INFO
	.align		4
.L_4491:
        /*0098*/ 	.byte	0x04, 0x17
        /*009a*/ 	.short	(.L_4493 - .L_4492)
.L_4492:
        /*009c*/ 	.word	0x00000000
        /*00a0*/ 	.short	0x000a
        /*00a2*/ 	.short	0x0050
        /*00a4*/ 	.byte	0x00, 0xf5, 0x21, 0x00


	//----- nvinfo : EIATTR_KPARAM_INFO
	.align		4
.L_4493:
        /*00a8*/ 	.byte	0x04, 0x17
        /*00aa*/ 	.short	(.L_4495 - .L_4494)
.L_4494:
        /*00ac*/ 	.word	0x00000000
        /*00b0*/ 	.short	0x0009
        /*00b2*/ 	.short	0x0048
        /*00b4*/ 	.byte	0x00, 0xf5, 0x21, 0x00


	//----- nvinfo : EIATTR_KPARAM_INFO
	.align		4
.L_4495:
        /*00b8*/ 	.byte	0x04, 0x17
        /*00ba*/ 	.short	(.L_4497 - .L_4496)
.L_4496:
        /*00bc*/ 	.word	0x00000000
        /*00c0*/ 	.short	0x0008
        /*00c2*/ 	.short	0x0040
        /*00c4*/ 	.byte	0x00, 0xf5, 0x21, 0x00


	//----- nvinfo : EIATTR_KPARAM_INFO
	.align		4
.L_4497:
        /*00c8*/ 	.byte	0x04, 0x17
        /*00ca*/ 	.short	(.L_4499 - .L_4498)
.L_4498:
        /*00cc*/ 	.word	0x00000000
        /*00d0*/ 	.short	0x0007
        /*00d2*/ 	.short	0x0038
        /*00d4*/ 	.byte	0x00, 0xf5, 0x21, 0x00


	//----- nvinfo : EIATTR_KPARAM_INFO
	.align		4
.L_4499:
        /*00d8*/ 	.byte	0x04, 0x17
        /*00da*/ 	.short	(.L_4501 - .L_4500)
.L_4500:
        /*00dc*/ 	.word	0x00000000
        /*00e0*/ 	.short	0x0006
        /*00e2*/ 	.short	0x0030
        /*00e4*/ 	.byte	0x00, 0xf5, 0x21, 0x00


	//----- nvinfo : EIATTR_KPARAM_INFO
	.align		4
.L_4501:
        /*00e8*/ 	.byte	0x04, 0x17
        /*00ea*/ 	.short	(.L_4503 - .L_4502)
.L_4502:
        /*00ec*/ 	.word	0x00000000
        /*00f0*/ 	.short	0x0005
        /*00f2*/ 	.short	0x0028
        /*00f4*/ 	.byte	0x00, 0xf5, 0x21, 0x00


	//----- nvinfo : EIATTR_KPARAM_INFO
	.align		4
.L_4503:
        /*00f8*/ 	.byte	0x04, 0x17
        /*00fa*/ 	.short	(.L_4505 - .L_4504)
.L_4504:
        /*00fc*/ 	.word	0x00000000
        /*0100*/ 	.short	0x0004
        /*0102*/ 	.short	0x0020
        /*0104*/ 	.byte	0x00, 0xf5, 0x21, 0x00


	//----- nvinfo : EIATTR_KPARAM_INFO
	.align		4
.L_4505:
        /*0108*/ 	.byte	0x04, 0x17
        /*010a*/ 	.short	(.L_4507 - .L_4506)
.L_4506:
        /*010c*/ 	.word	0x00000000
        /*0110*/ 	.short	0x0003
        /*0112*/ 	.short	0x0018
        /*0114*/ 	.byte	0x00, 0xf5, 0x21, 0x00


	//----- nvinfo : EIATTR_KPARAM_INFO
	.align		4
.L_4507:
        /*0118*/ 	.byte	0x04, 0x17
        /*011a*/ 	.short	(.L_4509 - .L_4508)
.L_4508:
        /*011c*/ 	.word	0x00000000
        /*0120*/ 	.short	0x0002
        /*0122*/ 	.short	0x0010
        /*0124*/ 	.byte	0x00, 0xf5, 0x21, 0x00


	//----- nvinfo : EIATTR_KPARAM_INFO
	.align		4
.L_4509:
        /*0128*/ 	.byte	0x04, 0x17
        /*012a*/ 	.short	(.L_4511 - .L_4510)
.L_4510:
        /*012c*/ 	.word	0x00000000
        /*0130*/ 	.short	0x0001
        /*0132*/ 	.short	0x0008
        /*0134*/ 	.byte	0x00, 0xf5, 0x21, 0x00


	//----- nvinfo : EIATTR_KPARAM_INFO
	.align		4
.L_4511:
        /*0138*/ 	.byte	0x04, 0x17
        /*013a*/ 	.short	(.L_4513 - .L_4512)
.L_4512:
        /*013c*/ 	.word	0x00000000
        /*0140*/ 	.short	0x0000
        /*0142*/ 	.short	0x0000
        /*0144*/ 	.byte	0x00, 0xf5, 0x21, 0x00


	//----- nvinfo : EIATTR_SPARSE_MMA_MASK
	.align		4
.L_4513:
        /*0148*/ 	.byte	0x03, 0x50
        /*014a*/ 	.short	0x0000


	//----- nvinfo : EIATTR_MAXREG_COUNT
	.align		4
        /*014c*/ 	.byte	0x03, 0x1b
        /*014e*/ 	.short	0x00ff


	//----- nvinfo : EIATTR_MERCURY_ISA_VERSION
	.align		4
        /*0150*/ 	.byte	0x03, 0x5f
        /*0152*/ 	.short	0x0101


	//----- nvinfo : EIATTR_VRC_CTA_INIT_COUNT
	.align		4
        /*0154*/ 	.byte	0x02, 0x4a
	.zero		1
	.zero		1


	//----- nvinfo : EIATTR_EXIT_INSTR_OFFSETS
	.align		4
        /*0158*/ 	.byte	0x04, 0x1c
        /*015a*/ 	.short	(.L_4515 - .L_4514)


	//   ....[0]....
.L_4514:
        /*015c*/ 	.word	0x000007a0


	//----- nvinfo : EIATTR_CBANK_PARAM_SIZE
	.align		4
.L_4515:
        /*0160*/ 	.byte	0x03, 0x19
        /*0162*/ 	.short	0x00a0


	//----- nvinfo : EIATTR_PARAM_CBANK
	.align		4
        /*0164*/ 	.byte	0x04, 0x0a
        /*0166*/ 	.short	(.L_4517 - .L_4516)
	.align		4
.L_4516:
        /*0168*/ 	.word	index@(.nv.constant0._Z9kernel_20PfS_S_S_S_S_S_S_S_S_S_S_S_S_S_S_S_S_S_S_)
        /*016c*/ 	.short	0x0380
        /*016e*/ 	.short	0x00a0


	//----- nvinfo : EIATTR_SW_WAR
	.align		4
.L_4517:
        /*0170*/ 	.byte	0x04, 0x36
        /*0172*/ 	.short	(.L_4519 - .L_4518)
.L_4518:
        /*0174*/ 	.word	0x00000008
.L_4519:


//--------------------- .nv.info._Z9kernel_19PfS_S_S_S_S_S_S_S_S_S_S_S_S_S_S_S_S_S_S_ --------------------------
	.section	.nv.info._Z9kernel_19PfS_S_S_S_S_S_S_S_S_S_S_S_S_S_S_S_S_S_S_,"",@"SHT_CUDA_INFO"
	.sectionflags	@""
	.align	4


	//----- nvinfo : EIATTR_CUDA_API_VERSION
	.align		4
        /*0000*/ 	.byte	0x04, 0x37
        /*0002*/ 	.short	(.L_4521 - .L_4520)
.L_4520:
        /*0004*/ 	.word	0x00000082


	//----- nvinfo : EIATTR_KPARAM_INFO
	.align		4
.L_4521:
        /*0008*/ 	.byte	0x04, 0x17
        /*000a*/ 	.short	(.L_4523 - .L_4522)
.L_4522:
        /*000c*/ 	.word	0x00000000
        /*0010*/ 	.short	0x0013
        /*0012*/ 	.short	0x0098
        /*0014*/ 	.byte	0x00, 0xf5, 0x21, 0x00


	//----- nvinfo : EIATTR_KPARAM_INFO
	.align		4
.L_4523:
        /*0018*/ 	.byte	0x04, 0x17
        /*001a*/ 	.short	(.L_4525 - .L_4524)
.L_4524:
        /*001c*/ 	.word	0x00000000
        /*0020*/ 	.short	0x0012
        /*0022*/ 	.short	0x0090
        /*0024*/ 	.byte	0x00, 0xf5, 0x21, 0x00


	//----- nvinfo : EIATTR_KPARAM_INFO
	.align		4
.L_4525:
        /*0028*/ 	.byte	0x04, 0x17
        /*002a*/ 	.short	(.L_4527 - .L_4526)
.L_4526:
        /*002c*/ 	.word	0x00000000
        /*0030*/ 	.short	0x0011
        /*0032*/ 	.short	0x0088
        /*0034*/ 	.byte	0x00, 0xf5, 0x21, 0x00


	//----- nvinfo : EIATTR_KPARAM_INFO
	.align		4
.L_4527:
        /*0038*/ 	.byte	0x04, 0x17
        /*003a*/ 	.short	(.L_4529 - .L_4528)
.L_4528:
        /*003c*/ 	.word	0x00000000
        /*0040*/ 	.short	0x0010
        /*0042*/ 	.short	0x0080
        /*0044*/ 	.byte	0x00, 0xf5, 0x21, 0x00


	//----- nvinfo : EIATTR_KPARAM_INFO
	.align		4
.L_4529:
        /*0048*/ 	.byte	0x04, 0x17
        /*004a*/ 	.short	(.L_4531 - .L_4530)
.L_4530:
        /*004c*/ 	.word	0x00000000
        /*0050*/ 	.short	0x000f
        /*0052*/ 	.short	0x0078
        /*0054*/ 	.byte	0x00, 0xf5, 0x21, 0x00


	//----- nvinfo : EIATTR_KPARAM_INFO
	.align		4
.L_4531:
        /*0058*/ 	.byte	0x04, 0x17
        /*005a*/ 	.short	(.L_4533 - .L_4532)
.L_4532:
        /*005c*/ 	.word	0x00000000
        /*0060*/ 	.short	0x000e
        /*0062*/ 	.short	0x0070
        /*0064*/ 	.byte	0x00, 0xf5, 0x21, 0x00


	//----- nvinfo : EIATTR_KPARAM_INFO
	.align		4
.L_4533:
        /*0068*/ 	.byte	0x04, 0x17
        /*006a*/ 	.short	(.L_4535 - .L_4534)
.L_4534:
        /*006c*/ 	.word	0x00000000
        /*0070*/ 	.short	0x000d
        /*0072*/ 	.short	0x0068
        /*0074*/ 	.byte	0x00, 0xf5, 0x21, 0x00


	//----- nvinfo : EIATTR_KPARAM_INFO
	.align		4
.L_4535:
        /*0078*/ 	.byte	0x04, 0x17
        /*007a*/ 	.short	(.L_4537 - .L_4536)
.L_4536:
        /*007c*/ 	.word	0x00000000
        /*0080*/ 	.short	0x000c
        /*0082*/ 	.short	0x0060
        /*0084*/ 	.byte	0x00, 0xf5, 0x21, 0x00


	//----- nvinfo : EIATTR_KPARAM_INFO
	.align		4
.L_4537:
        /*0088*/ 	.byte	0x04, 0x17
        /*008a*/ 	.short	(.L_4539 - .L_4538)
.L_4538:
        /*008c*/ 	.word	0x00000000
        /*0090*/ 	.short	0x000b
        /*0092*/ 	.short	0x0058
        /*0094*/ 	.byte	0x00, 0xf5, 0x21, 0x00


	//----- nvinfo : EIATTR_KPARAM_INFO
	.align		4
.L_4539:
        /*0098*/ 	.byte	0x04, 0x17
        /*009a*/ 	.short	(.L_4541 - .L_4540)
.L_4540:
        /*009c*/ 	.word	0x00000000
        /*00a0*/ 	.short	0x000a
        /*00a2*/ 	.short	0x0050
        /*00a4*/ 	.byte	0x00, 0xf5, 0x21, 0x00


	//----- nvinfo : EIATTR_KPARAM_INFO
	.align		4
.L_4541:
        /*00a8*/ 	.byte	0x04, 0x17
        /*00aa*/ 	.short	(.L_4543 - .L_4542)
.L_4542:
        /*00ac*/ 	.word	0x00000000
        /*00b0*/ 	.short	0x0009
        /*00b2*/ 	.short	0x0048
        /*00b4*/ 	.byte	0x00, 0xf5, 0x21, 0x00


	//----- nvinfo : EIATTR_KPARAM_INFO
	.align		4
.L_4543:
        /*00b8*/ 	.byte	0x04, 0x17
        /*00ba*/ 	.short	(.L_4545 - .L_4544)
.L_4544:
        /*00bc*/ 	.word	0x00000000
        /*00c0*/ 	.short	0x0008
        /*00c2*/ 	.short	0x0040
        /*00c4*/ 	.byte	0x00, 0xf5, 0x21, 0x00


	//----- nvinfo : EIATTR_KPARAM_INFO
	.align		4
.L_4545:
        /*00c8*/ 	.byte	0x04, 0x17
        /*00ca*/ 	.short	(.L_4547 - .L_4546)
.L_4546:
        /*00cc*/ 	.word	0x00000000
        /*00d0*/ 	.short	0x0007
        /*00d2*/ 	.short	0x0038
        /*00d4*/ 	.byte	0x00, 0xf5, 0x21, 0x00


	//----- nvinfo : EIATTR_KPARAM_INFO
	.align		4
.L_4547:
        /*00d8*/ 	.byte	0x04, 0x17
        /*00da*/ 	.short	(.L_4549 - .L_4548)
.L_4548:
        /*00dc*/ 	.word	0x00000000
        /*00e0*/ 	.short	0x0006
        /*00e2*/ 	.short	0x0030
        /*00e4*/ 	.byte	0x00, 0xf5, 0x21, 0x00


	//----- nvinfo : EIATTR_KPARAM_INFO
	.align		4
.L_4549:
        /*00e8*/ 	.byte	0x04, 0x17
        /*00ea*/ 	.short	(.L_4551 - .L_4550)
.L_4550:
        /*00ec*/ 	.word	0x00000000
        /*00f0*/ 	.short	0x0005
        /*00f2*/ 	.short	0x0028
        /*00f4*/ 	.byte	0x00, 0xf5, 0x21, 0x00


	//----- nvinfo : EIATTR_KPARAM_INFO
	.align		4
.L_4551:
        /*00f8*/ 	.byte	0x04, 0x17
        /*00fa*/ 	.short	(.L_4553 - .L_4552)
.L_4552:
        /*00fc*/ 	.word	0x00000000
        /*0100*/ 	.short	0x0004
        /*0102*/ 	.short	0x0020
        /*0104*/ 	.byte	0x00, 0xf5, 0x21, 0x00


	//----- nvinfo : EIATTR_KPARAM_INFO
	.align		4
.L_4553:
        /*0108*/ 	.byte	0x04, 0x17
        /*010a*/ 	.short	(.L_4555 - .L_4554)
.L_4554:
        /*010c*/ 	.word	0x00000000
        /*0110*/ 	.short	0x0003
        /*0112*/ 	.short	0x0018
        /*0114*/ 	.byte	0x00, 0xf5, 0x21, 0x00


	//----- nvinfo : EIATTR_KPARAM_INFO
	.align		4
.L_4555:
        /*0118*/ 	.byte	0x04, 0x17
        /*011a*/ 	.short	(.L_4557 - .L_4556)
.L_4556:
        /*011c*/ 	.word	0x00000000
        /*0120*/ 	.short	0x0002
        /*0122*/ 	.short	0x0010
        /*0124*/ 	.byte	0x00, 0xf5, 0x21, 0x00


	//----- nvinfo : EIATTR_KPARAM_INFO
	.align		4
.L_4557:
        /*0128*/ 	.byte	0x04, 0x17
        /*012a*/ 	.short	(.L_4559 - .L_4558)
.L_4558:
        /*012c*/ 	.word	0x00000000
        /*0130*/ 	.short	0x0001
        /*0132*/ 	.short	0x0008
        /*0134*/ 	.byte	0x00, 0xf5, 0x21, 0x00


	//----- nvinfo : EIATTR_KPARAM_INFO
	.align		4
.L_4559:
        /*0138*/ 	.byte	0x04, 0x17
        /*013a*/ 	.short	(.L_4561 - .L_4560)
.L_4560:
        /*013c*/ 	.word	0x00000000
        /*0140*/ 	.short	0x0000
        /*0142*/ 	.short	0x0000
        /*0144*/ 	.byte	0x00, 0xf5, 0x21, 0x00


	//----- nvinfo : EIATTR_SPARSE_MMA_MASK
	.align		4
.L_4561:
        /*0148*/ 	.byte	0x03, 0x50
        /*014a*/ 	.short	0x0000


	//----- nvinfo : EIATTR_MAXREG_COUNT
	.align		4
        /*014c*/ 	.byte	0x03, 0x1b
        /*014e*/ 	.short	0x00ff


	//----- nvinfo : EIATTR_MERCURY_ISA_VERSION
	.align		4
        /*0150*/ 	.byte	0x03, 0x5f
        /*0152*/ 	.short	0x0101


	//----- nvinfo : EIATTR_UNUSED_LOAD_BYTE_OFFSET
	.align		4
        /*0154*/ 	.byte	0x04, 0x44
        /*0156*/ 	.short	(.L_4563 - .L_4562)


	//   ....[0]....
.L_4562:
        /*0158*/ 	.word	0x00000490
        /*015c*/ 	.word	0x0000fff0


	//   ....[1]....
        /*0160*/ 	.word	0x000004d0
        /*0164*/ 	.word	0x0000ff0f


	//----- nvinfo : EIATTR_VRC_CTA_INIT_COUNT
	.align		4
.L_4563:
        /*0168*/ 	.byte	0x02, 0x4a
	.zero		1
	.zero		1


	//----- nvinfo : EIATTR_EXIT_INSTR_OFFSETS
	.align		4
        /*016c*/ 	.byte	0x04, 0x1c
        /*016e*/ 	.short	(.L_4565 - .L_4564)


	//   ....[0]....
.L_4564:
        /*0170*/ 	.word	0x00000790


	//----- nvinfo : EIATTR_CBANK_PARAM_SIZE
	.align		4
.L_4565:
        /*0174*/ 	.byte	0x03, 0x19
        /*0176*/ 	.short	0x00a0


	//----- nvinfo : EIATTR_PARAM_CBANK
	.align		4
        /*0178*/ 	.byte	0x04, 0x0a
        /*017a*/ 	.short	(.L_4567 - .L_4566)
	.align		4
.L_4566:
        /*017c*/ 	.word	index@(.nv.constant0._Z9kernel_19PfS_S_S_S_S_S_S_S_S_S_S_S_S_S_S_S_S_S_S_)
        /*0180*/ 	.short	0x0380
        /*0182*/ 	.short	0x00a0


	//----- nvinfo : EIATTR_SW_WAR
	.align		4
.L_4567:
        /*0184*/ 	.byte	0x04, 0x36
        /*0186*/ 	.short	(.L_4569 - .L_4568)
.L_4568:
        /*0188*/ 	.word	0x00000008
.L_4569:


//--------------------- .nv.info._Z9kernel_18PfS_S_S_S_S_S_S_S_S_S_S_S_S_S_S_S_S_S_S_ --------------------------
	.section	.nv.info._Z9kernel_18PfS_S_S_S_S_S_S_S_S_S_S_S_S_S_S_S_S_S_S_,"",@"SHT_CUDA_INFO"
	.sectionflags	@""
	.align	4


	//----- nvinfo : EIATTR_CUDA_API_VERSION
	.align		4
        /*0000*/ 	.byte	0x04, 0x37
        /*0002*/ 	.short	(.L_4571 - .L_4570)
.L_4570:
        /*0004*/ 	.word	0x00000082


	//----- nvinfo : EIATTR_KPARAM_INFO
	.align		4
.L_4571:
        /*0008*/ 	.byte	0x04, 0x17
        /*000a*/ 	.short	(.L_4573 - .L_4572)
.L_4572:
        /*000c*/ 	.word	0x00000000
        /*0010*/ 	.short	0x0013
        /*0012*/ 	.short	0x0098
        /*0014*/ 	.byte	0x00, 0xf5, 0x21, 0x00


	//----- nvinfo : EIATTR_KPARAM_INFO
	.align		4
.L_4573:
        /*0018*/ 	.byte	0x04, 0x17
        /*001a*/ 	.short	(.L_4575 - .L_4574)
.L_4574:
        /*001c*/ 	.word	0x00000000
        /*0020*/ 	.short	0x0012
        /*0022*/ 	.short	0x0090
        /*0024*/ 	.byte	0x00, 0xf5, 0x21, 0x00


	//----- nvinfo : EIATTR_KPARAM_INFO
	.align		4
.L_4575:
        /*0028*/ 	.byte	0x04, 0x17
        /*002a*/ 	.short	(.L_4577 - .L_4576)
.L_4576:
        /*002c*/ 	.word	0x00000000
        /*0030*/ 	.short	0x0011
        /*0032*/ 	.short	0x0088
        /*0034*/ 	.byte	0x00, 0xf5, 0x21, 0x00


	//----- nvinfo : EIATTR_KPARAM_INFO
	.align		4
.L_4577:
        /*0038*/ 	.byte	0x04, 0x17
        /*003a*/ 	.short	(.L_4579 - .L_4578)
.L_4578:
        /*003c*/ 	.word	0x00000000
        /*0040*/ 	.short	0x0010
        /*0042*/ 	.short	0x0080
        /*0044*/ 	.byte	0x00, 0xf5, 0x21, 0x00


	//----- nvinfo : EIATTR_KPARAM_INFO
	.align		4
.L_4579:
        /*0048*/ 	.byte	0x04, 0x17
        /*004a*/ 	.short	(.L_4581 - .L_4580)
.L_4580:
        /*004c*/ 	.word	0x00000000
        /*0050*/ 	.short	0x000f
        /*0052*/ 	.short	0x0078
        /*0054*/ 	.byte	0x00, 0xf5, 0x21, 0x00


	//----- nvinfo : EIATTR_KPARAM_INFO
	.align		4
.L_4581:
        /*0058*/ 	.byte	0x04, 0x17
        /*005a*/ 	.short	(.L_4583 - .L_4582)
.L_4582:
        /*005c*/ 	.word	0x00000000
        /*0060*/ 	.short	0x000e
        /*0062*/ 	.short	0x0070
        /*0064*/ 	.byte	0x00, 0xf5, 0x21, 0x00


	//----- nvinfo : EIATTR_KPARAM_INFO
	.align		4
.L_4583:
        /*0068*/ 	.byte	0x04, 0x17
        /*006a*/ 	.short	(.L_4585 - .L_4584)
.L_4584:
        /*006c*/ 	.word	0x00000000
        /*0070*/ 	.short	0x000d
        /*0072*/ 	.short	0x0068
        /*0074*/ 	.byte	0x00, 0xf5, 0x21, 0x00


	//----- nvinfo : EIATTR_KPARAM_INFO
	.align		4
.L_4585:
        /*0078*/ 	.byte	0x04, 0x17
        /*007a*/ 	.short	(.L_4587 - .L_4586)
.L_4586:
        /*007c*/ 	.word	0x00000000
        /*0080*/ 	.short	0x000c
        /*0082*/ 	.short	0x0060
        /*0084*/ 	.byte	0x00, 0xf5, 0x21, 0x00


	//----- nvinfo : EIATTR_KPARAM_INFO
	.align		4
.L_4587:
        /*0088*/ 	.byte	0x04, 0x17
        /*008a*/ 	.short	(.L_4589 - .L_4588)
.L_4588:
        /*008c*/ 	.word	0x00000000
        /*0090*/ 	.short	0x000b
        /*0092*/ 	.short	0x0058
        /*0094*/ 	.byte	0x00, 0xf5, 0x21, 0x00


	//----- nvinfo : EIATTR_KPARAM_INFO
	.align		4
.L_4589:
        /*0098*/ 	.byte	0x04, 0x17
        /*009a*/ 	.short	(.L_4591 - .L_4590)
.L_4590:
        /*009c*/ 	.word	0x00000000
        /*00a0*/ 	.short	0x000a
        /*00a2*/ 	.short	0x0050
        /*00a4*/ 	.byte	0x00, 0xf5, 0x21, 0x00


	//----- nvinfo : EIATTR_KPARAM_INFO
	.align		4
.L_4591:
        /*00a8*/ 	.byte	0x04, 0x17
        /*00aa*/ 	.short	(.L_4593 - .L_4592)
.L_4592:
        /*00ac*/ 	.word	0x00000000
        /*00b0*/ 	.short	0x0009
        /*00b2*/ 	.short	0x0048
        /*00b4*/ 	.byte	0x00, 0xf5, 0x21, 0x00


	//----- nvinfo : EIATTR_KPARAM_INFO
	.align		4
.L_4593:
        /*00b8*/ 	.byte	0x04, 0x17
        /*00ba*/ 	.short	(.L_4595 - .L_4594)
.L_4594:
        /*00bc*/ 	.word	0x00000000
        /*00c0*/ 	.short	0x0008
        /*00c2*/ 	.short	0x0040
        /*00c4*/ 	.byte	0x00, 0xf5, 0x21, 0x00


	//----- nvinfo : EIATTR_KPARAM_INFO
	.align		4
.L_4595:
        /*00c8*/ 	.byte	0x04, 0x17
        /*00ca*/ 	.short	(.L_4597 - .L_4596)
.L_4596:
        /*00cc*/ 	.word	0x00000000
        /*00d0*/ 	.short	0x0007
        /*00d2*/ 	.short	0x0038
        /*00d4*/ 	.byte	0x00, 0xf5, 0x21, 0x00


	//----- nvinfo : EIATTR_KPARAM_INFO
	.align		4
.L_4597:
        /*00d8*/ 	.byte	0x04, 0x17
        /*00da*/ 	.short	(.L_4599 - .L_4598)
.L_4598:
        /*00dc*/ 	.word	0x00000000
        /*00e0*/ 	.short	0x0006
        /*00e2*/ 	.short	0x0030
        /*00e4*/ 	.byte	0x00, 0xf5, 0x21, 0x00


	//----- nvinfo : EIATTR_KPARAM_INFO
	.align		4
.L_4599:
        /*00e8*/ 	.byte	0x04, 0x17
        /*00ea*/ 	.short	(.L_4601 - .L_4600)
.L_4600:
        /*00ec*/ 	.word	0x00000000
        /*00f0*/ 	.short	0x0005
        /*00f2*/ 	.short	0x0028
        /*00f4*/ 	.byte	0x00, 0xf5, 0x21, 0x00


	//----- nvinfo : EIATTR_KPARAM_INFO
	.align		4
.L_4601:
        /*00f8*/ 	.byte	0x04, 0x17
        /*00fa*/ 	.short	(.L_4603 - .L_4602)
.L_4602:
        /*00fc*/ 	.word	0x00000000
        /*0100*/ 	.short	0x0004
        /*0102*/ 	.short	0x0020
        /*0104*/ 	.byte	0x00, 0xf5, 0x21, 0x00


	//----- nvinfo : EIATTR_KPARAM_INFO
	.align		4
.L_4603:
        /*0108*/ 	.byte	0x04, 0x17
        /*010a*/ 	.short	(.L_4605 - .L_4604)
.L_4604:
        /*010c*/ 	.word	0x00000000
        /*0110*/ 	.short	0x0003
        /*0112*/ 	.short	0x0018
        /*0114*/ 	.byte	0x00, 0xf5, 0x21, 0x00


	//----- nvinfo : EIATTR_KPARAM_INFO
	.align		4
.L_4605:
        /*0118*/ 	.byte	0x04, 0x17
        /*011a*/ 	.short	(.L_4607 - .L_4606)
.L_4606:
        /*011c*/ 	.word	0x00000000
        /*0120*/ 	.short	0x0002
        /*0122*/ 	.short	0x0010
        /*0124*/ 	.byte	0x00, 0xf5, 0x21, 0x00


	//----- nvinfo : EIATTR_KPARAM_INFO
	.align		4
.L_4607:
        /*0128*/ 	.byte	0x04, 0x17
        /*012a*/ 	.short	(.L_4609 - .L_4608)
.L_4608:
        /*012c*/ 	.word	0x00000000
        /*0130*/ 	.short	0x0001
        /*0132*/ 	.short	0x0008
        /*0134*/ 	.byte	0x00, 0xf5, 0x21, 0x00


	//----- nvinfo : EIATTR_KPARAM_INFO
	.align		4
.L_4609:
        /*0138*/ 	.byte	0x04, 0x17
        /*013a*/ 	.short	(.L_4611 - .L_4610)
.L_4610:
        /*013c*/ 	.word	0x00000000
        /*0140*/ 	.short	0x0000
        /*0142*/ 	.short	0x0000
        /*0144*/ 	.byte	0x00, 0xf5, 0x21, 0x00


	//----- nvinfo : EIATTR_SPARSE_MMA_MASK
	.align		4
.L_4611:
        /*0148*/ 	.byte	0x03, 0x50
        /*014a*/ 	.short	0x0000


	//----- nvinfo : EIATTR_MAXREG_COUNT
	.align		4
        /*014c*/ 	.byte	0x03, 0x1b
        /*014e*/ 	.short	0x00ff


	//----- nvinfo : EIATTR_MERCURY_ISA_VERSION
	.align		4
        /*0150*/ 	.byte	0x03, 0x5f
        /*0152*/ 	.short	0x0101


	//----- nvinfo : EIATTR_UNUSED_LOAD_BYTE_OFFSET
	.align		4
        /*0154*/ 	.byte	0x04, 0x44
        /*0156*/ 	.short	(.L_4613 - .L_4612)


	//   ....[0]....
.L_4612:
        /*0158*/ 	.word	0x00000500
        /*015c*/ 	.word	0x0000fff0


	//----- nvinfo : EIATTR_VRC_CTA_INIT_COUNT
	.align		4
.L_4613:
        /*0160*/ 	.byte	0x02, 0x4a
	.zero		1
	.zero		1


	//----- nvinfo : EIATTR_EXIT_INSTR_OFFSETS
	.align		4
        /*0164*/ 	.byte	0x04, 0x1c
        /*0166*/ 	.short	(.L_4615 - .L_4614)


	//   ....[0]....
.L_4614:
        /*0168*/ 	.word	0x000007a0


	//----- nvinfo : EIATTR_CBANK_PARAM_SIZE
	.align		4
.L_4615:
        /*016c*/ 	.byte	0x03, 0x19
        /*016e*/ 	.short	0x00a0


	//----- nvinfo : EIATTR_PARAM_CBANK
	.align		4
        /*0170*/ 	.byte	0x04, 0x0a
        /*0172*/ 	.short	(.L_4617 - .L_4616)
	.align		4
.L_4616:
        /*0174*/ 	.word	index@(.nv.constant0._Z9kernel_18PfS_S_S_S_S_S_S_S_S_S_S_S_S_S_S_S_S_S_S_)
        /*0178*/ 	.short	0x0380
        /*017a*/ 	.short	0x00a0


	//----- nvinfo : EIATTR_SW_WAR
	.align		4
.L_4617:
        /*017c*/ 	.byte	0x04, 0x36
        /*017e*/ 	.short	(.L_4619 - .L_4618)
.L_4618:
        /*0180*/ 	.word	0x00000008
.L_4619:


//--------------------- .nv.info._Z9kernel_17PfS_S_S_S_S_S_S_S_S_S_S_S_S_S_S_S_S_S_S_ --------------------------
	.section	.nv.info._Z9kernel_17PfS_S_S_S_S_S_S_S_S_S_S_S_S_S_S_S_S_S_S_,"",@"SHT_CUDA_INFO"
	.sectionflags	@""
	.align	4


	//----- nvinfo : EIATTR_CUDA_API_VERSION
	.align		4
        /*0000*/ 	.byte	0x04, 0x37
        /*0002*/ 	.short	(.L_4621 - .L_4620)
.L_4620:
        /*0004*/ 	.word	0x00000082


	//----- nvinfo : EIATTR_KPARAM_INFO
	.align		4
.L_4621:
        /*0008*/ 	.byte	0x04, 0x17
        /*000a*/ 	.short	(.L_4623 - .L_4622)
.L_4622:
        /*000c*/ 	.word	0x00000000
        /*0010*/ 	.short	0x0013
        /*0012*/ 	.short	0x0098
        /*0014*/ 	.byte	0x00, 0xf5, 0x21, 0x00


	//----- nvinfo : EIATTR_KPARAM_INFO
	.align		4
.L_4623:
        /*0018*/ 	.byte	0x04, 0x17
        /*001a*/ 	.short	(.L_4625 - .L_4624)
.L_4624:
        /*001c*/ 	.word	0x00000000
        /*0020*/ 	.short	0x0012
        /*0022*/ 	.short	0x0090
        /*0024*/ 	.byte	0x00, 0xf5, 0x21, 0x00


	//----- nvinfo : EIATTR_KPARAM_INFO
	.align		4
.L_4625:
        /*0028*/ 	.byte	0x04, 0x17
        /*002a*/ 	.short	(.L_4627 - .L_4626)
.L_4626:
        /*002c*/ 	.word	0x00000000
        /*0030*/ 	.short	0x0011
        /*0032*/ 	.short	0x0088
        /*0034*/ 	.byte	0x00, 0xf5, 0x21, 0x00


	//----- nvinfo : EIATTR_KPARAM_INFO
	.align		4
.L_4627:
        /*0038*/ 	.byte	0x04, 0x17
        /*003a*/ 	.short	(.L_4629 - .L_4628)
.L_4628:
        /*003c*/ 	.word	0x00000000
        /*0040*/ 	.short	0x0010
        /*0042*/ 	.short	0x0080
        /*0044*/ 	.byte	0x00, 0xf5, 0x21, 0x00


	//----- nvinfo : EIATTR_KPARAM_INFO
	.align		4
.L_4629:
        /*0048*/ 	.byte	0x04, 0x17
        /*004a*/ 	.short	(.L_4631 - .L_4630)
.L_4630:
        /*004c*/ 	.word	0x00000000
        /*0050*/ 	.short	0x000f
        /*0052*/ 	.short	0x0078
        /*0054*/ 	.byte	0x00, 0xf5, 0x21, 0x00


	//----- nvinfo : EIATTR_KPARAM_INFO
	.align		4
.L_4631:
        /*0058*/ 	.byte	0x04, 0x17
        /*005a*/ 	.short	(.L_4633 - .L_4632)
.L_4632:
        /*005c*/ 	.word	0x00000000
        /*0060*/ 	.short	0x000e
        /*0062*/ 	.short	0x0070
        /*0064*/ 	.byte	0x00, 0xf5, 0x21, 0x00


	//----- nvinfo : EIATTR_KPARAM_INFO
	.align		4
.L_4633:
        /*0068*/ 	.byte	0x04, 0x17
        /*006a*/ 	.short	(.L_4635 - .L_4634)
.L_4634:
        /*006c*/ 	.word	0x00000000
        /*0070*/ 	.short	0x000d
        /*0072*/ 	.short	0x0068
        /*0074*/ 	.byte	0x00, 0xf5, 0x21, 0x00


	//----- nvinfo : EIATTR_KPARAM_INFO
	.align		4
.L_4635:
        /*0078*/ 	.byte	0x04, 0x17
        /*007a*/ 	.short	(.L_4637 - .L_4636)
.L_4636:
        /*007c*/ 	.word	0x00000000
        /*0080*/ 	.short	0x000c
        /*0082*/ 	.short	0x0060
        /*0084*/ 	.byte	0x00, 0xf5, 0x21, 0x00


	//----- nvinfo : EIATTR_KPARAM_INFO
	.align		4
.L_4637:
        /*0088*/ 	.byte	0x04, 0x17
        /*008a*/ 	.short	(.L_4639 - .L_4638)
.L_4638:
        /*008c*/ 	.word	0x00000000
        /*0090*/ 	.short	0x000b
        /*0092*/ 	.short	0x0058
        /*0094*/ 	.byte	0x00, 0xf5, 0x21, 0x00


	//----- nvinfo : EIATTR_KPARAM_INFO
	.align		4
.L_4639:
        /*0098*/ 	.byte	0x04, 0x17
        /*009a*/ 	.short	(.L_4641 - .L_4640)
.L_4640:
        /*009c*/ 	.word	0x00000000
        /*00a0*/ 	.short	0x000a
        /*00a2*/ 	.short	0x0050
        /*00a4*/ 	.byte	0x00, 0xf5, 0x21, 0x00


	//----- nvinfo : EIATTR_KPARAM_INFO
	.align		4
.L_4641:
        /*00a8*/ 	.byte	0x04, 0x17
        /*00aa*/ 	.short	(.L_4643 - .L_4642)
.L_4642:
        /*00ac*/ 	.word	0x00000000
        /*00b0*/ 	.short	0x0009
        /*00b2*/ 	.short	0x0048
        /*00b4*/ 	.byte	0x00, 0xf5, 0x21, 0x00


	//----- nvinfo : EIATTR_KPARAM_INFO
	.align		4
.L_4643:
        /*00b8*/ 	.byte	0x04, 0x17
        /*00ba*/ 	.short	(.L_4645 - .L_4644)
.L_4644:
        /*00bc*/ 	.word	0x00000000
        /*00c0*/ 	.short	0x0008
        /*00c2*/ 	.short	0x0040
        /*00c4*/ 	.byte	0x00, 0xf5, 0x21, 0x00


	//----- nvinfo : EIATTR_KPARAM_INFO
	.align		4
.L_4645:
        /*00c8*/ 	.byte	0x04, 0x17
        /*00ca*/ 	.short	(.L_4647 - .L_4646)
.L_4646:
        /*00cc*/ 	.word	0x00000000
        /*00d0*/ 	.short	0x0007
        /*00d2*/ 	.short	0x0038
        /*00d4*/ 	.byte	0x00, 0xf5, 0x21, 0x00


	//----- nvinfo : EIATTR_KPARAM_INFO
	.align		4
.L_4647:
        /*00d8*/ 	.byte	0x04, 0x17
        /*00da*/ 	.short	(.L_4649 - .L_4648)
.L_4648:
        /*00dc*/ 	.word	0x00000000
        /*00e0*/ 	.short	0x0006
        /*00e2*/ 	.short	0x0030
        /*00e4*/ 	.byte	0x00, 0xf5, 0x21, 0x00


	//----- nvinfo : EIATTR_KPARAM_INFO
	.align		4
.L_4649:
        /*00e8*/ 	.byte	0x04, 0x17
        /*00ea*/ 	.short	(.L_4651 - .L_4650)
.L_4650:
        /*00ec*/ 	.word	0x00000000
        /*00f0*/ 	.short	0x0005
        /*00f2*/ 	.short	0x0028
        /*00f4*/ 	.byte	0x00, 0xf5, 0x21, 0x00


	//----- nvinfo : EIATTR_KPARAM_INFO
	.align		4
.L_4651:
        /*00f8*/ 	.byte	0x04, 0x17
        /*00fa*/ 	.short	(.L_4653 - .L_4652)
.L_4652:
        /*00fc*/ 	.word	0x00000000
        /*0100*/ 	.short	0x0004
        /*0102*/ 	.short	0x0020
        /*0104*/ 	.byte	0x00, 0xf5, 0x21, 0x00


	//----- nvinfo : EIATTR_KPARAM_INFO
	.align		4
.L_4653:
        /*0108*/ 	.byte	0x04, 0x17
        /*010a*/ 	.short	(.L_4655 - .L_4654)
.L_4654:
        /*010c*/ 	.word	0x00000000
        /*0110*/ 	.short	0x0003
        /*0112*/ 	.short	0x0018
        /*0114*/ 	.byte	0x00, 0xf5, 0x21, 0x00


	//----- nvinfo : EIATTR_KPARAM_INFO
	.align		4
.L_4655:
        /*0118*/ 	.byte	0x04, 0x17
        /*011a*/ 	.short	(.L_4657 - .L_4656)
.L_4656:
        /*011c*/ 	.word	0x00000000
        /*0120*/ 	.short	0x0002
        /*0122*/ 	.short	0x0010
        /*0124*/ 	.byte	0x00, 0xf5, 0x21, 0x00


	//----- nvinfo : EIATTR_KPARAM_INFO
	.align		4
.L_4657:
        /*0128*/ 	.byte	0x04, 0x17
        /*012a*/ 	.short	(.L_4659 - .L_4658)
.L_4658:
        /*012c*/ 	.word	0x00000000
        /*0130*/ 	.short	0x0001
        /*0132*/ 	.short	0x0008
        /*0134*/ 	.byte	0x00, 0xf5, 0x21, 0x00


	//----- nvinfo : EIATTR_KPARAM_INFO
	.align		4
.L_4659:
        /*0138*/ 	.byte	0x04, 0x17
        /*013a*/ 	.short	(.L_4661 - .L_4660)
.L_4660:
        /*013c*/ 	.word	0x00000000
        /*0140*/ 	.short	0x0000
        /*0142*/ 	.short	0x0000
        /*0144*/ 	.byte	0x00, 0xf5, 0x21, 0x00


	//----- nvinfo : EIATTR_SPARSE_MMA_MASK
	.align		4
.L_4661:
        /*0148*/ 	.byte	0x03, 0x50
        /*014a*/ 	.short	0x0000


	//----- nvinfo : EIATTR_MAXREG_COUNT
	.align		4
        /*014c*/ 	.byte	0x03, 0x1b
        /*014e*/ 	.short	0x00ff


	//----- nvinfo : EIATTR_MERCURY_ISA_VERSION
	.align		4
        /*0150*/ 	.byte	0x03, 0x5f
        /*0152*/ 	.short	0x0101


	//----- nvinfo : EIATTR_VRC_CTA_INIT_COUNT
	.align		4
        /*0154*/ 	.byte	0x02, 0x4a
	.zero		1
	.zero		1


	//----- nvinfo : EIATTR_EXIT_INSTR_OFFSETS
	.align		4
        /*0158*/ 	.byte	0x04, 0x1c
        /*015a*/ 	.short	(.L_4663 - .L_4662)


	//   ....[0]....
.L_4662:
        /*015c*/ 	.word	0x000007a0


	//----- nvinfo : EIATTR_CBANK_PARAM_SIZE
	.align		4
.L_4663:
        /*0160*/ 	.byte	0x03, 0x19
        /*0162*/ 	.short	0x00a0


	//----- nvinfo : EIATTR_PARAM_CBANK
	.align		4
        /*0164*/ 	.byte	0x04, 0x0a
        /*0166*/ 	.short	(.L_4665 - .L_4664)
	.align		4
.L_4664:
        /*0168*/ 	.word	index@(.nv.constant0._Z9kernel_17PfS_S_S_S_S_S_S_S_S_S_S_S_S_S_S_S_S_S_S_)
        /*016c*/ 	.short	0x0380
        /*016e*/ 	.short	0x00a0


	//----- nvinfo : EIATTR_SW_WAR
	.align		4
.L_4665:
        /*0170*/ 	.byte	0x04, 0x36
        /*0172*/ 	.short	(.L_4667 - .L_4666)
.L_4666:
        /*0174*/ 	.word	0x00000008
.L_4667:


//--------------------- .nv.info._Z9kernel_16PfS_S_S_S_S_S_S_S_S_S_S_S_S_S_S_S_S_S_S_ --------------------------
	.section	.nv.info._Z9kernel_16PfS_S_S_S_S_S_S_S_S_S_S_S_S_S_S_S_S_S_S_,"",@"SHT_CUDA_INFO"
	.sectionflags	@""
	.align	4


	//----- nvinfo : EIATTR_CUDA_API_VERSION
	.align		4
        /*0000*/ 	.byte	0x04, 0x37
        /*0002*/ 	.short	(.L_4669 - .L_4668)
.L_4668:
        /*0004*/ 	.word	0x00000082


	//----- nvinfo : EIATTR_KPARAM_INFO
	.align		4
.L_4669:
        /*0008*/ 	.byte	0x04, 0x17
        /*000a*/ 	.short	(.L_4671 - .L_4670)
.L_4670:
        /*000c*/ 	.word	0x00000000
        /*0010*/ 	.short	0x0013
        /*0012*/ 	.short	0x0098
        /*0014*/ 	.byte	0x00, 0xf5, 0x21, 0x00


	//----- nvinfo : EIATTR_KPARAM_INFO
	.align		4
.L_4671:
        /*0018*/ 	.byte	0x04, 0x17
        /*001a*/ 	.short	(.L_4673 - .L_4672)
.L_4672:
        /*001c*/ 	.word	0x00000000
        /*0020*/ 	.short	0x0012
        /*0022*/ 	.short	0x0090
        /*0024*/ 	.byte	0x00, 0xf5, 0x21, 0x00


	//----- nvinfo : EIATTR_KPARAM_INFO
	.align		4
.L_4673:
        /*0028*/ 	.byte	0x04, 0x17
        /*002a*/ 	.short	(.L_4675 - .L_4674)
.L_4674:
        /*002c*/ 	.word	0x00000000
        /*0030*/ 	.short	0x0011
        /*0032*/ 	.short	0x0088
        /*0034*/ 	.byte	0x00, 0xf5, 0x21, 0x00


	//----- nvinfo : EIATTR_KPARAM_INFO
	.align		4
.L_4675:
        /*0038*/ 	.byte	0x04, 0x17
        /*003a*/ 	.short	(.L_4677 - .L_4676)
.L_4676:
        /*003c*/ 	.word	0x00000000
        /*0040*/ 	.short	0x0010
        /*0042*/ 	.short	0x0080
        /*0044*/ 	.byte	0x00, 0xf5, 0x21, 0x00


	//----- nvinfo : EIATTR_KPARAM_INFO
	.align		4
.L_4677:
        /*0048*/ 	.byte	0x04, 0x17
        /*004a*/ 	.short	(.L_4679 - .L_4678)
.L_4678:
        /*004c*/ 	.word	0x00000000
        /*0050*/ 	.short	0x000f
        /*0052*/ 	.short	0x0078
        /*0054*/ 	.byte	0x00, 0xf5, 0x21, 0x00


	//----- nvinfo : EIATTR_KPARAM_INFO
	.align		4
.L_4679:
        /*0058*/ 	.byte	0x04, 0x17
        /*005a*/ 	.short	(.L_4681 - .L_4680)
.L_4680:
        /*005c*/ 	.word	0x00000000
        /*0060*/ 	.short	0x000e
        /*0062*/ 	.short	0x0070
        /*0064*/ 	.byte	0x00, 0xf5, 0x21, 0x00


	//----- nvinfo : EIATTR_KPARAM_INFO
	.align		4
.L_4681:
        /*0068*/ 	.byte	0x04, 0x17
        /*006a*/ 	.short	(.L_4683 - .L_4682)
.L_4682:
        /*006c*/ 	.word	0x00000000
        /*0070*/ 	.short	0x000d
        /*0072*/ 	.short	0x0068
        /*0074*/ 	.byte	0x00, 0xf5, 0x21, 0x00


	//----- nvinfo : EIATTR_KPARAM_INFO
	.align		4
.L_4683:
        /*0078*/ 	.byte	0x04, 0x17
        /*007a*/ 	.short	(.L_4685 - .L_4684)
.L_4684:
        /*007c*/ 	.word	0x00000000
        /*0080*/ 	.short	0x000c
        /*0082*/ 	.short	0x0060
        /*0084*/ 	.byte	0x00, 0xf5, 0x21, 0x00


	//----- nvinfo : EIATTR_KPARAM_INFO
	.align		4
.L_4685:
        /*0088*/ 	.byte	0x04, 0x17
        /*008a*/ 	.short	(.L_4687 - .L_4686)
.L_4686:
        /*008c*/ 	.word	0x00000000
        /*0090*/ 	.short	0x000b
        /*0092*/ 	.short	0x0058
        /*0094*/ 	.byte	0x00, 0xf5, 0x21, 0x00


	//----- nvinfo : EIATTR_KPARAM_INFO
	.align		4
.L_4687:
        /*0098*/ 	.byte	0x04, 0x17
        /*009a*/ 	.short	(.L_4689 - .L_4688)
.L_4688:
        /*009c*/ 	.word	0x00000000
        /*00a0*/ 	.short	0x000a
        /*00a2*/ 	.short	0x0050
        /*00a4*/ 	.byte	0x00, 0xf5, 0x21, 0x00


	//----- nvinfo : EIATTR_KPARAM_INFO
	.align		4
.L_4689:
        /*00a8*/ 	.byte	0x04, 0x17
        /*00aa*/ 	.short	(.L_4691 - .L_4690)
.L_4690:
        /*00ac*/ 	.word	0x00000000
        /*00b0*/ 	.short	0x0009
        /*00b2*/ 	.short	0x0048
        /*00b4*/ 	.byte	0x00, 0xf5, 0x21, 0x00


	//----- nvinfo : EIATTR_KPARAM_INFO
	.align		4
.L_4691:
        /*00b8*/ 	.byte	0x04, 0x17
        /*00ba*/ 	.short	(.L_4693 - .L_4692)
.L_4692:
        /*00bc*/ 	.word	0x00000000
        /*00c0*/ 	.short	0x0008
        /*00c2*/ 	.short	0x0040
        /*00c4*/ 	.byte	0x00, 0xf5, 0x21, 0x00


	//----- nvinfo : EIATTR_KPARAM_INFO
	.align		4
.L_4693:
        /*00c8*/ 	.byte	0x04, 0x17
        /*00ca*/ 	.short	(.L_4695 - .L_4694)
.L_4694:
        /*00cc*/ 	.word	0x00000000
        /*00d0*/ 	.short	0x0007
        /*00d2*/ 	.short	0x0038
        /*00d4*/ 	.byte	0x00, 0xf5, 0x21, 0x00


	//----- nvinfo : EIATTR_KPARAM_INFO
	.align		4
.L_4695:
        /*00d8*/ 	.byte	0x04, 0x17
        /*00da*/ 	.short	(.L_4697 - .L_4696)
.L_4696:
        /*00dc*/ 	.word	0x00000000
        /*00e0*/ 	.short	0x0006
        /*00e2*/ 	.short	0x0030
        /*00e4*/ 	.byte	0x00, 0xf5, 0x21, 0x00


	//----- nvinfo : EIATTR_KPARAM_INFO
	.align		4
.L_4697:
        /*00e8*/ 	.byte	0x04, 0x17
        /*00ea*/ 	.short	(.L_4699 - .L_4698)
.L_4698:
        /*00ec*/ 	.word	0x00000000
        /*00f0*/ 	.short	0x0005
        /*00f2*/ 	.short	0x0028
        /*00f4*/ 	.byte	0x00, 0xf5, 0x21, 0x00


	//----- nvinfo : EIATTR_KPARAM_INFO
	.align		4
.L_4699:
        /*00f8*/ 	.byte	0x04, 0x17
        /*00fa*/ 	.short	(.L_4701 - .L_4700)
.L_4700:
        /*00fc*/ 	.word	0x00000000
        /*0100*/ 	.short	0x0004
        /*0102*/ 	.short	0x0020
        /*0104*/ 	.byte	0x00, 0xf5, 0x21, 0x00


	//----- nvinfo : EIATTR_KPARAM_INFO
	.align		4
.L_4701:
        /*0108*/ 	.byte	0x04, 0x17
        /*010a*/ 	.short	(.L_4703 - .L_4702)
.L_4702:
        /*010c*/ 	.word	0x00000000
        /*0110*/ 	.short	0x0003
        /*0112*/ 	.short	0x0018
        /*0114*/ 	.byte	0x00, 0xf5, 0x21, 0x00


	//----- nvinfo : EIATTR_KPARAM_INFO
	.align		4
.L_4703:
        /*0118*/ 	.byte	0x04, 0x17
        /*011a*/ 	.short	(.L_4705 - .L_4704)
.L_4704:
        /*011c*/ 	.word	0x00000000
        /*0120*/ 	.short	0x0002
        /*0122*/ 	.short	0x0010
        /*0124*/ 	.byte	0x00, 0xf5, 0x21, 0x00


	//----- nvinfo : EIATTR_KPARAM_INFO
	.align		4
.L_4705:
        /*0128*/ 	.byte	0x04, 0x17
        /*012a*/ 	.short	(.L_4707 - .L_4706)
.L_4706:
        /*012c*/ 	.word	0x00000000
        /*0130*/ 	.short	0x0001
        /*0132*/ 	.short	0x0008
        /*0134*/ 	.byte	0x00, 0xf5, 0x21, 0x00


	//----- nvinfo : EIATTR_KPARAM_INFO
	.align		4
.L_4707:
        /*0138*/ 	.byte	0x04, 0x17
        /*013a*/ 	.short	(.L_4709 - .L_4708)
.L_4708:
        /*013c*/ 	.word	0x00000000
        /*0140*/ 	.short	0x0000
        /*0142*/ 	.short	0x0000
        /*0144*/ 	.byte	0x00, 0xf5, 0x21, 0x00


	//----- nvinfo : EIATTR_SPARSE_MMA_MASK
	.align		4
.L_4709:
        /*0148*/ 	.byte	0x03, 0x50
        /*014a*/ 	.short	0x0000


	//----- nvinfo : EIATTR_MAXREG_COUNT
	.align		4
        /*014c*/ 	.byte	0x03, 0x1b
        /*014e*/ 	.short	0x00ff


	//----- nvinfo : EIATTR_MERCURY_ISA_VERSION
	.align		4
        /*0150*/ 	.byte	0x03, 0x5f
        /*0152*/ 	.short	0x0101


	//----- nvinfo : EIATTR_UNUSED_LOAD_BYTE_OFFSET
	.align		4
        /*0154*/ 	.byte	0x04, 0x44
        /*0156*/ 	.short	(.L_4711 - .L_4710)


	//   ....[0]....
.L_4710:
        /*0158*/ 	.word	0x00000500
        /*015c*/ 	.word	0x0000fff0


	//----- nvinfo : EIATTR_VRC_CTA_INIT_COUNT
	.align		4
.L_4711:
        /*0160*/ 	.byte	0x02, 0x4a
	.zero		1
	.zero		1


	//----- nvinfo : EIATTR_EXIT_INSTR_OFFSETS
	.align		4
        /*0164*/ 	.byte	0x04, 0x1c
        /*0166*/ 	.short	(.L_4713 - .L_4712)


	//   ....[0]....
.L_4712:
        /*0168*/ 	.word	0x000007a0


	//----- nvinfo : EIATTR_CBANK_PARAM_SIZE
	.align		4
.L_4713:
        /*016c*/ 	.byte	0x03, 0x19
        /*016e*/ 	.short	0x00a0


	//----- nvinfo : EIATTR_PARAM_CBANK
	.align		4
        /*0170*/ 	.byte	0x04, 0x0a
        /*0172*/ 	.short	(.L_4715 - .L_4714)
	.align		4
.L_4714:
        /*0174*/ 	.word	index@(.nv.constant0._Z9kernel_16PfS_S_S_S_S_S_S_S_S_S_S_S_S_S_S_S_S_S_S_)
        /*0178*/ 	.short	0x0380
        /*017a*/ 	.short	0x00a0


	//----- nvinfo : EIATTR_SW_WAR
	.align		4
.L_4715:
        /*017c*/ 	.byte	0x04, 0x36
        /*017e*/ 	.short	(.L_4717 - .L_4716)
.L_4716:
        /*0180*/ 	.word	0x00000008
.L_4717:


//--------------------- .nv.info._Z9kernel_15PfS_S_S_S_S_S_S_S_S_S_S_S_S_S_S_S_S_S_S_ --------------------------
	.section	.nv.info._Z9kernel_15PfS_S_S_S_S_S_S_S_S_S_S_S_S_S_S_S_S_S_S_,"",@"SHT_CUDA_INFO"
	.sectionflags	@""
	.align	4


	//----- nvinfo : EIATTR_CUDA_API_VERSION
	.align		4
        /*0000*/ 	.byte	0x04, 0x37
        /*0002*/ 	.short	(.L_4719 - .L_4718)
.L_4718:
        /*0004*/ 	.word	0x00000082


	//----- nvinfo : EIATTR_KPARAM_INFO
	.align		4
.L_4719:
        /*0008*/ 	.byte	0x04, 0x17
        /*000a*/ 	.short	(.L_4721 - .L_4720)
.L_4720:
        /*000c*/ 	.word	0x00000000
        /*0010*/ 	.short	0x0013
        /*0012*/ 	.short	0x0098
        /*0014*/ 	.byte	0x00, 0xf5, 0x21, 0x00


	//----- nvinfo : EIATTR_KPARAM_INFO
	.align		4
.L_4721:
        /*0018*/ 	.byte	0x04, 0x17
        /*001a*/ 	.short	(.L_4723 - .L_4722)
.L_4722:
        /*001c*/ 	.word	0x00000000
        /*0020*/ 	.short	0x0012
        /*0022*/ 	.short	0x0090
        /*0024*/ 	.byte	0x00, 0xf5, 0x21, 0x00


	//----- nvinfo : EIATTR_KPARAM_INFO
	.align		4
.L_4723:
        /*0028*/ 	.byte	0x04, 0x17
        /*002a*/ 	.short	(.L_4725 - .L_4724)
.L_4724:
        /*002c*/ 	.word	0x00000000
        /*0030*/ 	.short	0x0011
        /*0032*/ 	.short	0x0088
        /*0034*/ 	.byte	0x00, 0xf5, 0x21, 0x00


	//----- nvinfo : EIATTR_KPARAM_INFO
	.align		4
.L_4725:
        /*0038*/ 	.byte	0x04, 0x17
        /*003a*/ 	.short	(.L_4727 - .L_4726)
.L_4726:
        /*003c*/ 	.word	0x00000000
        /*0040*/ 	.short	0x0010
        /*0042*/ 	.short	0x0080
        /*0044*/ 	.byte	0x00, 0xf5, 0x21, 0x00


	//----- nvinfo : EIATTR_KPARAM_INFO
	.align		4
.L_4727:
        /*0048*/ 	.byte	0x04, 0x17
        /*004a*/ 	.short	(.L_4729 - .L_4728)
.L_4728:
        /*004c*/ 	.word	0x00000000
        /*0050*/ 	.short	0x000f
        /*0052*/ 	.short	0x0078
        /*0054*/ 	.byte	0x00, 0xf5, 0x21, 0x00


	//----- nvinfo : EIATTR_KPARAM_INFO
	.align		4
.L_4729:
        /*0058*/ 	.byte	0x04, 0x17
        /*005a*/ 	.short	(.L_4731 - .L_4730)
.L_4730:
        /*005c*/ 	.word	0x00000000
        /*0060*/ 	.short	0x000e
        /*0062*/ 	.short	0x0070
        /*0064*/ 	.byte	0x00, 0xf5, 0x21, 0x00


	//----- nvinfo : EIATTR_KPARAM_INFO
	.align		4
.L_4731:
        /*0068*/ 	.byte	0x04, 0x17
        /*006a*/ 	.short	(.L_4733 - .L_4732)
.L_4732:
        /*006c*/ 	.word	0x00000000
        /*0070*/ 	.short	0x000d
        /*0072*/ 	.short	0x0068
        /*0074*/ 	.byte	0x00, 0xf5, 0x21, 0x00


	//----- nvinfo : EIATTR_KPARAM_INFO
	.align		4
.L_4733:
        /*0078*/ 	.byte	0x04, 0x17
        /*007a*/ 	.short	(.L_4735 - .L_4734)
.L_4734:
        /*007c*/ 	.word	0x00000000
        /*0080*/ 	.short	0x000c
        /*0082*/ 	.short	0x0060
        /*0084*/ 	.byte	0x00, 0xf5, 0x21, 0x00


	//----- nvinfo : EIATTR_KPARAM_INFO
	.align		4
.L_4735:
        /*0088*/ 	.byte	0x04, 0x17
        /*008a*/ 	.short	(.L_4737 - .L_4736)
.L_4736:
        /*008c*/ 	.word	0x00000000
        /*0090*/ 	.short	0x000b
        /*0092*/ 	.short	0x0058
        /*0094*/ 	.byte	0x00, 0xf5, 0x21, 0x00


	//----- nvinfo : EIATTR_KPARAM_INFO
	.align		4
.L_4737:
        /*0098*/ 	.byte	0x04, 0x17
        /*009a*/ 	.short	(.L_4739 - .L_4738)
.L_4738:
        /*009c*/ 	.word	0x00000000
        /*00a0*/ 	.short	0x000a
        /*00a2*/ 	.short	0x0050
        /*00a4*/ 	.byte	0x00, 0xf5, 0x21, 0x00


	//----- nvinfo : EIATTR_KPARAM_INFO
	.align		4
.L_4739:
        /*00a8*/ 	.byte	0x04, 0x17
        /*00aa*/ 	.short	(.L_4741 - .L_4740)
.L_4740:
        /*00ac*/ 	.word	0x00000000
        /*00b0*/ 	.short	0x0009
        /*00b2*/ 	.short	0x0048
        /*00b4*/ 	.byte	0x00, 0xf5, 0x21, 0x00


	//----- nvinfo : EIATTR_KPARAM_INFO
	.align		4
.L_4741:
        /*00b8*/ 	.byte	0x04, 0x17
        /*00ba*/ 	.short	(.L_4743 - .L_4742)
.L_4742:
        /*00bc*/ 	.word	0x00000000
        /*00c0*/ 	.short	0x0008
        /*00c2*/ 	.short	0x0040
        /*00c4*/ 	.byte	0x00, 0xf5, 0x21, 0x00


	//----- nvinfo : EIATTR_KPARAM_INFO
	.align		4
.L_4743:
        /*00c8*/ 	.byte	0x04, 0x17
        /*00ca*/ 	.short	(.L_4745 - .L_4744)
.L_4744:
        /*00cc*/ 	.word	0x00000000
        /*00d0*/ 	.short	0x0007
        /*00d2*/ 	.short	0x0038
        /*00d4*/ 	.byte	0x00, 0xf5, 0x21, 0x00


	//----- nvinfo : EIATTR_KPARAM_INFO
	.align		4
.L_4745:
        /*00d8*/ 	.byte	0x04, 0x17
        /*00da*/ 	.short	(.L_4747 - .L_4746)
.L_4746:
        /*00dc*/ 	.word	0x00000000
        /*00e0*/ 	.short	0x0006
        /*00e2*/ 	.short	0x0030
        /*00e4*/ 	.byte	0x00, 0xf5, 0x21, 0x00


	//----- nvinfo : EIATTR_KPARAM_INFO
	.align		4
.L_4747:
        /*00e8*/ 	.byte	0x04, 0x17
        /*00ea*/ 	.short	(.L_4749 - .L_4748)
.L_4748:
        /*00ec*/ 	.word	0x00000000
        /*00f0*/ 	.short	0x0005
        /*00f2*/ 	.short	0x0028
        /*00f4*/ 	.byte	0x00, 0xf5, 0x21, 0x00


	//----- nvinfo : EIATTR_KPARAM_INFO
	.align		4
.L_4749:
        /*00f8*/ 	.byte	0x04, 0x17
        /*00fa*/ 	.short	(.L_4751 - .L_4750)
.L_4750:
        /*00fc*/ 	.word	0x00000000
        /*0100*/ 	.short	0x0004
        /*0102*/ 	.short	0x0020
        /*0104*/ 	.byte	0x00, 0xf5, 0x21, 0x00


	//----- nvinfo : EIATTR_KPARAM_INFO
	.align		4
.L_4751:
        /*0108*/ 	.byte	0x04, 0x17
        /*010a*/ 	.short	(.L_4753 - .L_4752)
.L_4752:
        /*010c*/ 	.word	0x00000000
        /*0110*/ 	.short	0x0003
        /*0112*/ 	.short	0x0018
        /*0114*/ 	.byte	0x00, 0xf5, 0x21, 0x00


	//----- nvinfo : EIATTR_KPARAM_INFO
	.align		4
.L_4753:
        /*0118*/ 	.byte	0x04, 0x17
        /*011a*/ 	.short	(.L_4755 - .L_4754)
.L_4754:
        /*011c*/ 	.word	0x00000000
        /*0120*/ 	.short	0x0002
        /*0122*/ 	.short	0x0010
        /*0124*/ 	.byte	0x00, 0xf5, 0x21, 0x00


	//----- nvinfo : EIATTR_KPARAM_INFO
	.align		4
.L_4755:
        /*0128*/ 	.byte	0x04, 0x17
        /*012a*/ 	.short	(.L_4757 - .L_4756)
.L_4756:
        /*012c*/ 	.word	0x00000000
        /*0130*/ 	.short	0x0001
        /*0132*/ 	.short	0x0008
        /*0134*/ 	.byte	0x00, 0xf5, 0x21, 0x00


	//----- nvinfo : EIATTR_KPARAM_INFO
	.align		4
.L_4757:
        /*0138*/ 	.byte	0x04, 0x17
        /*013a*/ 	.short	(.L_4759 - .L_4758)
.L_4758:
        /*013c*/ 	.word	0x00000000
        /*0140*/ 	.short	0x0000
        /*0142*/ 	.short	0x0000
        /*0144*/ 	.byte	0x00, 0xf5, 0x21, 0x00


	//----- nvinfo : EIATTR_SPARSE_MMA_MASK
	.align		4
.L_4759:
        /*0148*/ 	.byte	0x03, 0x50
        /*014a*/ 	.short	0x0000


	//----- nvinfo : EIATTR_MAXREG_COUNT
	.align		4
        /*014c*/ 	.byte	0x03, 0x1b
        /*014e*/ 	.short	0x00ff


	//----- nvinfo : EIATTR_MERCURY_ISA_VERSION
	.align		4
        /*0150*/ 	.byte	0x03, 0x5f
        /*0152*/ 	.short	0x0101


	//----- nvinfo : EIATTR_UNUSED_LOAD_BYTE_OFFSET
	.align		4
        /*0154*/ 	.byte	0x04, 0x44
        /*0156*/ 	.short	(.L_4761 - .L_4760)


	//   ....[0]....
.L_4760:
        /*0158*/ 	.word	0x00000570
        /*015c*/ 	.word	0x0000fff0


	//----- nvinfo : EIATTR_VRC_CTA_INIT_COUNT
	.align		4
.L_4761:
        /*0160*/ 	.byte	0x02, 0x4a
	.zero		1
	.zero		1


	//----- nvinfo : EIATTR_EXIT_INSTR_OFFSETS
	.align		4
        /*0164*/ 	.byte	0x04, 0x1c
        /*0166*/ 	.short	(.L_4763 - .L_4762)


	//   ....[0]....
.L_4762:
        /*0168*/ 	.word	0x000007a0


	//----- nvinfo : EIATTR_CBANK_PARAM_SIZE
	.align		4
.L_4763:
        /*016c*/ 	.byte	0x03, 0x19
        /*016e*/ 	.short	0x00a0


	//----- nvinfo : EIATTR_PARAM_CBANK
	.align		4
        /*0170*/ 	.byte	0x04, 0x0a
        /*0172*/ 	.short	(.L_4765 - .L_4764)
	.align		4
.L_4764:
        /*0174*/ 	.word	index@(.nv.constant0._Z9kernel_15PfS_S_S_S_S_S_S_S_S_S_S_S_S_S_S_S_S_S_S_)
        /*0178*/ 	.short	0x0380
        /*017a*/ 	.short	0x00a0


	//----- nvinfo : EIATTR_SW_WAR
	.align		4
.L_4765:
        /*017c*/ 	.byte	0x04, 0x36
        /*017e*/ 	.short	(.L_4767 - .L_4766)
.L_4766:
        /*0180*/ 	.word	0x00000008
.L_4767:


//--------------------- .nv.info._Z9kernel_14PfS_S_S_S_S_S_S_S_S_S_S_S_S_S_S_S_S_S_S_ --------------------------
	.section	.nv.info._Z9kernel_14PfS_S_S_S_S_S_S_S_S_S_S_S_S_S_S_S_S_S_S_,"",@"SHT_CUDA_INFO"
	.sectionflags	@""
	.align	4


	//----- nvinfo : EIATTR_CUDA_API_VERSION
	.align		4
        /*0000*/ 	.byte	0x04, 0x37
        /*0002*/ 	.short	(.L_4769 - .L_4768)
.L_4768:
        /*0004*/ 	.word	0x00000082


	//----- nvinfo : EIATTR_KPARAM_INFO
	.align		4
.L_4769:
        /*0008*/ 	.byte	0x04, 0x17
        /*000a*/ 	.short	(.L_4771 - .L_4770)
.L_4770:
        /*000c*/ 	.word	0x00000000
        /*0010*/ 	.short	0x0013
        /*0012*/ 	.short	0x0098
        /*0014*/ 	.byte	0x00, 0xf5, 0x21, 0x00


	//----- nvinfo : EIATTR_KPARAM_INFO
	.align		4
.L_4771:
        /*0018*/ 	.byte	0x04, 0x17
        /*001a*/ 	.short	(.L_4773 - .L_4772)
.L_4772:
        /*001c*/ 	.word	0x00000000
        /*0020*/ 	.short	0x0012
        /*0022*/ 	.short	0x0090
        /*0024*/ 	.byte	0x00, 0xf5, 0x21, 0x00


	//----- nvinfo : EIATTR_KPARAM_INFO
	.align		4
.L_4773:
        /*0028*/ 	.byte	0x04, 0x17
        /*002a*/ 	.short	(.L_4775 - .L_4774)
.L_4774:
        /*002c*/ 	.word	0x00000000
        /*0030*/ 	.short	0x0011
        /*0032*/ 	.short	0x0088
        /*0034*/ 	.byte	0x00, 0xf5, 0x21, 0x00


	//----- nvinfo : EIATTR_KPARAM_INFO
	.align		4
.L_4775:
        /*0038*/ 	.byte	0x04, 0x17
        /*003a*/ 	.short	(.L_4777 - .L_4776)
.L_4776:
        /*003c*/ 	.word	0x00000000
        /*0040*/ 	.short	0x0010
        /*0042*/ 	.short	0x0080
        /*0044*/ 	.byte	0x00, 0xf5, 0x21, 0x00


	//----- nvinfo : EIATTR_KPARAM_INFO
	.align		4
.L_4777:
        /*0048*/ 	.byte	0x04, 0x17
        /*004a*/ 	.short	(.L_4779 - .L_4778)
.L_4778:
        /*004c*/ 	.word	0x00000000
        /*0050*/ 	.short	0x000f
        /*0052*/ 	.short	0x0078
        /*0054*/ 	.byte	0x00, 0xf5, 0x21, 0x00


	//----- nvinfo : EIATTR_KPARAM_INFO
	.align		4
.L_4779:
        /*0058*/ 	.byte	0x04, 0x17
        /*005a*/ 	.short	(.L_4781 - .L_4780)
.L_4780:
        /*005c*/ 	.word	0x00000000
        /*0060*/ 	.short	0x000e
        /*0062*/ 	.short	0x0070
        /*0064*/ 	.byte	0x00, 0xf5, 0x21, 0x00


	//----- nvinfo : EIATTR_KPARAM_INFO
	.align		4
.L_4781:
        /*0068*/ 	.byte	0x04, 0x17
        /*006a*/ 	.short	(.L_4783 - .L_4782)
.L_4782:
        /*006c*/ 	.word	0x00000000
        /*0070*/ 	.short	0x000d
        /*0072*/ 	.short	0x0068
        /*0074*/ 	.byte	0x00, 0xf5, 0x21, 0x00


	//----- nvinfo : EIATTR_KPARAM_INFO
	.align		4
.L_4783:
        /*0078*/ 	.byte	0x04, 0x17
        /*007a*/ 	.short	(.L_4785 - .L_4784)
.L_4784:
        /*007c*/ 	.word	0x00000000
        /*0080*/ 	.short	0x000c
        /*0082*/ 	.short	0x0060
        /*0084*/ 	.byte	0x00, 0xf5, 0x21, 0x00


	//----- nvinfo : EIATTR_KPARAM_INFO
	.align		4
.L_4785:
        /*0088*/ 	.byte	0x04, 0x17
        /*008a*/ 	.short	(.L_4787 - .L_4786)
.L_4786:
        /*008c*/ 	.word	0x00000000
        /*0090*/ 	.short	0x000b
        /*0092*/ 	.short	0x0058
        /*0094*/ 	.byte	0x00, 0xf5, 0x21, 0x00


	//----- nvinfo : EIATTR_KPARAM_INFO
	.align		4
.L_4787:
        /*0098*/ 	.byte	0x04, 0x17
        /*009a*/ 	.short	(.L_4789 - .L_4788)
.L_4788:
        /*009c*/ 	.word	0x00000000
        /*00a0*/ 	.short	0x000a
        /*00a2*/ 	.short	0x0050
        /*00a4*/ 	.byte	0x00, 0xf5, 0x21, 0x00


	//----- nvinfo : EIATTR_KPARAM_INFO
	.align		4
.L_4789:
        /*00a8*/ 	.byte	0x04, 0x17
        /*00aa*/ 	.short	(.L_4791 - .L_4790)
.L_4790:
        /*00ac*/ 	.word	0x00000000
        /*00b0*/ 	.short	0x0009
        /*00b2*/ 	.short	0x0048
        /*00b4*/ 	.byte	0x00, 0xf5, 0x21, 0x00


	//----- nvinfo : EIATTR_KPARAM_INFO
	.align		4
.L_4791:
        /*00b8*/ 	.byte	0x04, 0x17
        /*00ba*/ 	.short	(.L_4793 - .L_4792)
.L_4792:
        /*00bc*/ 	.word	0x00000000
        /*00c0*/ 	.short	0x0008
        /*00c2*/ 	.short	0x0040
        /*00c4*/ 	.byte	0x00, 0xf5, 0x21, 0x00


	//----- nvinfo : EIATTR_KPARAM_INFO
	.align		4
.L_4793:
        /*00c8*/ 	.byte	0x04, 0x17
        /*00ca*/ 	.short	(.L_4795 - .L_4794)
.L_4794:
        /*00cc*/ 	.word	0x00000000
        /*00d0*/ 	.short	0x0007
        /*00d2*/ 	.short	0x0038
        /*00d4*/ 	.byte	0x00, 0xf5, 0x21, 0x00


	//----- nvinfo : EIATTR_KPARAM_INFO
	.align		4
.L_4795:
        /*00d8*/ 	.byte	0x04, 0x17
        /*00da*/ 	.short	(.L_4797 - .L_4796)
.L_4796:
        /*00dc*/ 	.word	0x00000000
        /*00e0*/ 	.short	0x0006
        /*00e2*/ 	.short	0x0030
        /*00e4*/ 	.byte	0x00, 0xf5, 0x21, 0x00


	//----- nvinfo : EIATTR_KPARAM_INFO
	.align		4
.L_4797:
        /*00e8*/ 	.byte	0x04, 0x17
        /*00ea*/ 	.short	(.L_4799 - .L_4798)
.L_4798:
        /*00ec*/ 	.word	0x00000000
        /*00f0*/ 	.short	0x0005
        /*00f2*/ 	.short	0x0028
        /*00f4*/ 	.byte	0x00, 0xf5, 0x21, 0x00


	//----- nvinfo : EIATTR_KPARAM_INFO
	.align		4
.L_4799:
        /*00f8*/ 	.byte	0x04, 0x17
        /*00fa*/ 	.short	(.L_4801 - .L_4800)
.L_4800:
        /*00fc*/ 	.word	0x00000000
        /*0100*/ 	.short	0x0004
        /*0102*/ 	.short	0x0020
        /*0104*/ 	.byte	0x00, 0xf5, 0x21, 0x00


	//----- nvinfo : EIATTR_KPARAM_INFO
	.align		4
.L_4801:
        /*0108*/ 	.byte	0x04, 0x17
        /*010a*/ 	.short	(.L_4803 - .L_4802)
.L_4802:
        /*010c*/ 	.word	0x00000000
        /*0110*/ 	.short	0x0003
        /*0112*/ 	.short	0x0018
        /*0114*/ 	.byte	0x00, 0xf5, 0x21, 0x00


	//----- nvinfo : EIATTR_KPARAM_INFO
	.align		4
.L_4803:
        /*0118*/ 	.byte	0x04, 0x17
        /*011a*/ 	.short	(.L_4805 - .L_4804)
.L_4804:
        /*011c*/ 	.word	0x00000000
        /*0120*/ 	.short	0x0002
        /*0122*/ 	.short	0x0010
        /*0124*/ 	.byte	0x00, 0xf5, 0x21, 0x00


	//----- nvinfo : EIATTR_KPARAM_INFO
	.align		4
.L_4805:
        /*0128*/ 	.byte	0x04, 0x17
        /*012a*/ 	.short	(.L_4807 - .L_4806)
.L_4806:
        /*012c*/ 	.word	0x00000000
        /*0130*/ 	.short	0x0001
        /*0132*/ 	.short	0x0008
        /*0134*/ 	.byte	0x00, 0xf5, 0x21, 0x00


	//----- nvinfo : EIATTR_KPARAM_INFO
	.align		4
.L_4807:
        /*0138*/ 	.byte	0x04, 0x17
        /*013a*/ 	.short	(.L_4809 - .L_4808)
.L_4808:
        /*013c*/ 	.word	0x00000000
        /*0140*/ 	.short	0x0000
        /*0142*/ 	.short	0x0000
        /*0144*/ 	.byte	0x00, 0xf5, 0x21, 0x00


	//----- nvinfo : EIATTR_SPARSE_MMA_MASK
	.align		4
.L_4809:
        /*0148*/ 	.byte	0x03, 0x50
        /*014a*/ 	.short	0x0000


	//----- nvinfo : EIATTR_MAXREG_COUNT
	.align		4
        /*014c*/ 	.byte	0x03, 0x1b
        /*014e*/ 	.short	0x00ff


	//----- nvinfo : EIATTR_MERCURY_ISA_VERSION
	.align		4
        /*0150*/ 	.byte	0x03, 0x5f
        /*0152*/ 	.short	0x0101


	//----- nvinfo : EIATTR_UNUSED_LOAD_BYTE_OFFSET
	.align		4
        /*0154*/ 	.byte	0x04, 0x44
        /*0156*/ 	.short	(.L_4811 - .L_4810)


	//   ....[0]....
.L_4810:
        /*0158*/ 	.word	0x000004e0
        /*015c*/ 	.word	0x0000ff0f


	//----- nvinfo : EIATTR_VRC_CTA_INIT_COUNT
	.align		4
.L_4811:
        /*0160*/ 	.byte	0x02, 0x4a
	.zero		1
	.zero		1


	//----- nvinfo : EIATTR_EXIT_INSTR_OFFSETS
	.align		4
        /*0164*/ 	.byte	0x04, 0x1c
        /*0166*/ 	.short	(.L_4813 - .L_4812)


	//   ....[0]....
.L_4812:
        /*0168*/ 	.word	0x000007a0


	//----- nvinfo : EIATTR_CBANK_PARAM_SIZE
	.align		4
.L_4813:
        /*016c*/ 	.byte	0x03, 0x19
        /*016e*/ 	.short	0x00a0


	//----- nvinfo : EIATTR_PARAM_CBANK
	.align		4
        /*0170*/ 	.byte	0x04, 0x0a
        /*0172*/ 	.short	(.L_4815 - .L_4814)
	.align		4
.L_4814:
        /*0174*/ 	.word	index@(.nv.constant0._Z9kernel_14PfS_S_S_S_S_S_S_S_S_S_S_S_S_S_S_S_S_S_S_)
        /*0178*/ 	.short	0x0380
        /*017a*/ 	.short	0x00a0


	//----- nvinfo : EIATTR_SW_WAR
	.align		4
.L_4815:
        /*017c*/ 	.byte	0x04, 0x36
        /*017e*/ 	.short	(.L_4817 - .L_4816)
.L_4816:
        /*0180*/ 	.word	0x00000008
.L_4817:


//--------------------- .nv.info._Z9kernel_13PfS_S_S_S_S_S_S_S_S_S_S_S_S_S_S_S_S_S_S_ --------------------------
	.section	.nv.info._Z9kernel_13PfS_S_S_S_S_S_S_S_S_S_S_S_S_S_S_S_S_S_S_,"",@"SHT_CUDA_INFO"
	.sectionflags	@""
	.align	4


	//----- nvinfo : EIATTR_CUDA_API_VERSION
	.align		4
        /*0000*/ 	.byte	0x04, 0x37
        /*0002*/ 	.short	(.L_4819 - .L_4818)
.L_4818:
        /*0004*/ 	.word	0x00000082


	//----- nvinfo : EIATTR_KPARAM_INFO
	.align		4
.L_4819:
        /*0008*/ 	.byte	0x04, 0x17
        /*000a*/ 	.short	(.L_4821 - .L_4820)
.L_4820:
        /*000c*/ 	.word	0x00000000
        /*0010*/ 	.short	0x0013
        /*0012*/ 	.short	0x0098
        /*0014*/ 	.byte	0x00, 0xf5, 0x21, 0x00


	//----- nvinfo : EIATTR_KPARAM_INFO
	.align		4
.L_4821:
        /*0018*/ 	.byte	0x04, 0x17
        /*001a*/ 	.short	(.L_4823 - .L_4822)
.L_4822:
        /*001c*/ 	.word	0x00000000
        /*0020*/ 	.short	0x0012
        /*0022*/ 	.short	0x0090
        /*0024*/ 	.byte	0x00, 0xf5, 0x21, 0x00


	//----- nvinfo : EIATTR_KPARAM_INFO
	.align		4
.L_4823:
        /*0028*/ 	.byte	0x04, 0x17
        /*002a*/ 	.short	(.L_4825 - .L_4824)
.L_4824:
        /*002c*/ 	.word	0x00000000
        /*0030*/ 	.short	0x0011
        /*0032*/ 	.short	0x0088
        /*0034*/ 	.byte	0x00, 0xf5, 0x21, 0x00


	//----- nvinfo : EIATTR_KPARAM_INFO
	.align		4
.L_4825:
        /*0038*/ 	.byte	0x04, 0x17
        /*003a*/ 	.short	(.L_4827 - .L_4826)
.L_4826:
        /*003c*/ 	.word	0x00000000
        /*0040*/ 	.short	0x0010
        /*0042*/ 	.short	0x0080
        /*0044*/ 	.byte	0x00, 0xf5, 0x21, 0x00


	//----- nvinfo : EIATTR_KPARAM_INFO
	.align		4
.L_4827:
        /*0048*/ 	.byte	0x04, 0x17
        /*004a*/ 	.short	(.L_4829 - .L_4828)
.L_4828:
        /*004c*/ 	.word	0x00000000
        /*0050*/ 	.short	0x000f
        /*0052*/ 	.short	0x0078
        /*0054*/ 	.byte	0x00, 0xf5, 0x21, 0x00


	//----- nvinfo : EIATTR_KPARAM_INFO
	.align		4
.L_4829:
        /*0058*/ 	.byte	0x04, 0x17
        /*005a*/ 	.short	(.L_4831 - .L_4830)
.L_4830:
        /*005c*/ 	.word	0x00000000
        /*0060*/ 	.short	0x000e
        /*0062*/ 	.short	0x0070
        /*0064*/ 	.byte	0x00, 0xf5, 0x21, 0x00


	//----- nvinfo : EIATTR_KPARAM_INFO
	.align		4
.L_4831:
        /*0068*/ 	.byte	0x04, 0x17
        /*006a*/ 	.short	(.L_4833 - .L_4832)
.L_4832:
        /*006c*/ 	.word	0x00000000
        /*0070*/ 	.short	0x000d
        /*0072*/ 	.short	0x0068
        /*0074*/ 	.byte	0x00, 0xf5, 0x21, 0x00


	//----- nvinfo : EIATTR_KPARAM_INFO
	.align		4
.L_4833:
        /*0078*/ 	.byte	0x04, 0x17
        /*007a*/ 	.short	(.L_4835 - .L_4834)
.L_4834:
        /*007c*/ 	.word	0x00000000
        /*0080*/ 	.short	0x000c
        /*0082*/ 	.short	0x0060
        /*0084*/ 	.byte	0x00, 0xf5, 0x21, 0x00


	//----- nvinfo : EIATTR_KPARAM_INFO
	.align		4
.L_4835:
        /*0088*/ 	.byte	0x04, 0x17
        /*008a*/ 	.short	(.L_4837 - .L_4836)
.L_4836:
        /*008c*/ 	.word	0x00000000
        /*0090*/ 	.short	0x000b
        /*0092*/ 	.short	0x0058
        /*0094*/ 	.byte	0x00, 0xf5, 0x21, 0x00


	//----- nvinfo : EIATTR_KPARAM_INFO
	.align		4
.L_4837:
        /*0098*/ 	.byte	0x04, 0x17
        /*009a*/ 	.short	(.L_4839 - .L_4838)
.L_4838:
        /*009c*/ 	.word	0x00000000
        /*00a0*/ 	.short	0x000a
        /*00a2*/ 	.short	0x0050
        /*00a4*/ 	.byte	0x00, 0xf5, 0x21, 0x00


	//----- nvinfo : EIATTR_KPARAM_INFO
	.align		4
.L_4839:
        /*00a8*/ 	.byte	0x04, 0x17
        /*00aa*/ 	.short	(.L_4841 - .L_4840)
.L_4840:
        /*00ac*/ 	.word	0x00000000
        /*00b0*/ 	.short	0x0009
        /*00b2*/ 	.short	0x0048
        /*00b4*/ 	.byte	0x00, 0xf5, 0x21, 0x00


	//----- nvinfo : EIATTR_KPARAM_INFO
	.align		4
.L_4841:
        /*00b8*/ 	.byte	0x04, 0x17
        /*00ba*/ 	.short	(.L_4843 - .L_4842)
.L_4842:
        /*00bc*/ 	.word	0x00000000
        /*00c0*/ 	.short	0x0008
        /*00c2*/ 	.short	0x0040
        /*00c4*/ 	.byte	0x00, 0xf5, 0x21, 0x00


	//----- nvinfo : EIATTR_KPARAM_INFO
	.align		4
.L_4843:
        /*00c8*/ 	.byte	0x04, 0x17
        /*00ca*/ 	.short	(.L_4845 - .L_4844)
.L_4844:
        /*00cc*/ 	.word	0x00000000
        /*00d0*/ 	.short	0x0007
        /*00d2*/ 	.short	0x0038
        /*00d4*/ 	.byte	0x00, 0xf5, 0x21, 0x00


	//----- nvinfo : EIATTR_KPARAM_INFO
	.align		4
.L_4845:
        /*00d8*/ 	.byte	0x04, 0x17
        /*00da*/ 	.short	(.L_4847 - .L_4846)
.L_4846:
        /*00dc*/ 	.word	0x00000000
        /*00e0*/ 	.short	0x0006
        /*00e2*/ 	.short	0x0030
        /*00e4*/ 	.byte	0x00, 0xf5, 0x21, 0x00


	//----- nvinfo : EIATTR_KPARAM_INFO
	.align		4
.L_4847:
        /*00e8*/ 	.byte	0x04, 0x17
        /*00ea*/ 	.short	(.L_4849 - .L_4848)
.L_4848:
        /*00ec*/ 	.word	0x00000000
        /*00f0*/ 	.short	0x0005
        /*00f2*/ 	.short	0x0028
        /*00f4*/ 	.byte	0x00, 0xf5, 0x21, 0x00


	//----- nvinfo : EIATTR_KPARAM_INFO
	.align		4
.L_4849:
        /*00f8*/ 	.byte	0x04, 0x17
        /*00fa*/ 	.short	(.L_4851 - .L_4850)
.L_4850:
        /*00fc*/ 	.word	0x00000000
        /*0100*/ 	.short	0x0004
        /*0102*/ 	.short	0x0020
        /*0104*/ 	.byte	0x00, 0xf5, 0x21, 0x00


	//----- nvinfo : EIATTR_KPARAM_INFO
	.align		4
.L_4851:
        /*0108*/ 	.byte	0x04, 0x17
        /*010a*/ 	.short	(.L_4853 - .L_4852)
.L_4852:
        /*010c*/ 	.word	0x00000000
        /*0110*/ 	.short	0x0003
        /*0112*/ 	.short	0x0018
        /*0114*/ 	.byte	0x00, 0xf5, 0x21, 0x00


	//----- nvinfo : EIATTR_KPARAM_INFO
	.align		4
.L_4853:
        /*0118*/ 	.byte	0x04, 0x17
        /*011a*/ 	.short	(.L_4855 - .L_4854)
.L_4854:
        /*011c*/ 	.word	0x00000000
        /*0120*/ 	.short	0x0002
        /*0122*/ 	.short	0x0010
        /*0124*/ 	.byte	0x00, 0xf5, 0x21, 0x00


	//----- nvinfo : EIATTR_KPARAM_INFO
	.align		4
.L_4855:
        /*0128*/ 	.byte	0x04, 0x17
        /*012a*/ 	.short	(.L_4857 - .L_4856)
.L_4856:
        /*012c*/ 	.word	0x00000000
        /*0130*/ 	.short	0x0001
        /*0132*/ 	.short	0x0008
        /*0134*/ 	.byte	0x00, 0xf5, 0x21, 0x00


	//----- nvinfo : EIATTR_KPARAM_INFO
	.align		4
.L_4857:
        /*0138*/ 	.byte	0x04, 0x17
        /*013a*/ 	.short	(.L_4859 - .L_4858)
.L_4858:
        /*013c*/ 	.word	0x00000000
        /*0140*/ 	.short	0x0000
        /*0142*/ 	.short	0x0000
        /*0144*/ 	.byte	0x00, 0xf5, 0x21, 0x00


	//----- nvinfo : EIATTR_SPARSE_MMA_MASK
	.align		4
.L_4859:
        /*0148*/ 	.byte	0x03, 0x50
        /*014a*/ 	.short	0x0000


	//----- nvinfo : EIATTR_MAXREG_COUNT
	.align		4
        /*014c*/ 	.byte	0x03, 0x1b
        /*014e*/ 	.short	0x00ff


	//----- nvinfo : EIATTR_MERCURY_ISA_VERSION
	.align		4
        /*0150*/ 	.byte	0x03, 0x5f
        /*0152*/ 	.short	0x0101


	//----- nvinfo : EIATTR_UNUSED_LOAD_BYTE_OFFSET
	.align		4
        /*0154*/ 	.byte	0x04, 0x44
        /*0156*/ 	.short	(.L_4861 - .L_4860)


	//   ....[0]....
.L_4860:
        /*0158*/ 	.word	0x00000540
        /*015c*/ 	.word	0x0000ff0f


	//----- nvinfo : EIATTR_VRC_CTA_INIT_COUNT
	.align		4
.L_4861:
        /*0160*/ 	.byte	0x02, 0x4a
	.zero		1
	.zero		1


	//----- nvinfo : EIATTR_EXIT_INSTR_OFFSETS
	.align		4
        /*0164*/ 	.byte	0x04, 0x1c
        /*0166*/ 	.short	(.L_4863 - .L_4862)


	//   ....[0]....
.L_4862:
        /*0168*/ 	.word	0x000007b0


	//----- nvinfo : EIATTR_CBANK_PARAM_SIZE
	.align		4
.L_4863:
        /*016c*/ 	.byte	0x03, 0x19
        /*016e*/ 	.short	0x00a0


	//----- nvinfo : EIATTR_PARAM_CBANK
	.align		4
        /*0170*/ 	.byte	0x04, 0x0a
        /*0172*/ 	.short	(.L_4865 - .L_4864)
	.align		4
.L_4864:
        /*0174*/ 	.word	index@(.nv.constant0._Z9kernel_13PfS_S_S_S_S_S_S_S_S_S_S_S_S_S_S_S_S_S_S_)
        /*0178*/ 	.short	0x0380
        /*017a*/ 	.short	0x00a0


	//----- nvinfo : EIATTR_SW_WAR
	.align		4
.L_4865:
        /*017c*/ 	.byte	0x04, 0x36
        /*017e*/ 	.short	(.L_4867 - .L_4866)
.L_4866:
        /*0180*/ 	.word	0x00000008
.L_4867:


//--------------------- .nv.info._Z9kernel_12PfS_S_S_S_S_S_S_S_S_S_S_S_S_S_S_S_S_S_S_ --------------------------
	.section	.nv.info._Z9kernel_12PfS_S_S_S_S_S_S_S_S_S_S_S_S_S_S_S_S_S_S_,"",@"SHT_CUDA_INFO"
	.sectionflags	@""
	.align	4


	//----- nvinfo : EIATTR_CUDA_API_VERSION
	.align		4
        /*0000*/ 	.byte	0x04, 0x37
        /*0002*/ 	.short	(.L_4869 - .L_4868)
.L_4868:
        /*0004*/ 	.word	0x00000082


	//----- nvinfo : EIATTR_KPARAM_INFO
	.align		4
.L_4869:
        /*0008*/ 	.byte	0x04, 0x17
        /*000a*/ 	.short	(.L_4871 - .L_4870)
.L_4870:
        /*000c*/ 	.word	0x00000000
        /*0010*/ 	.short	0x0013
        /*0012*/ 	.short	0x0098
        /*0014*/ 	.byte	0x00, 0xf5, 0x21, 0x00


	//----- nvinfo : EIATTR_KPARAM_INFO
	.align		4
.L_4871:
        /*0018*/ 	.byte	0x04, 0x17
        /*001a*/ 	.short	(.L_4873 - .L_4872)
.L_4872:
        /*001c*/ 	.word	0x00000000
        /*0020*/ 	.short	0x0012
        /*0022*/ 	.short	0x0090
        /*0024*/ 	.byte	0x00, 0xf5, 0x21, 0x00


	//----- nvinfo : EIATTR_KPARAM_INFO
	.align		4
.L_4873:
        /*0028*/ 	.byte	0x04, 0x17
        /*002a*/ 	.short	(.L_4875 - .L_4874)
.L_4874:
        /*002c*/ 	.word	0x00000000
        /*0030*/ 	.short	0x0011
        /*0032*/ 	.short	0x0088
        /*0034*/ 	.byte	0x00, 0xf5, 0x21, 0x00


	//----- nvinfo : EIATTR_KPARAM_INFO
	.align		4
.L_4875:
        /*0038*/ 	.byte	0x04, 0x17
        /*003a*/ 	.short	(.L_4877 - .L_4876)
.L_4876:
        /*003c*/ 	.word	0x00000000
        /*0040*/ 	.short	0x0010
        /*0042*/ 	.short	0x0080
        /*0044*/ 	.byte	0x00, 0xf5, 0x21, 0x00


	//----- nvinfo : EIATTR_KPARAM_INFO
	.align		4
.L_4877:
        /*0048*/ 	.byte	0x04, 0x17
        /*004a*/ 	.short	(.L_4879 - .L_4878)
.L_4878:
        /*004c*/ 	.word	0x00000000
        /*0050*/ 	.short	0x000f
        /*0052*/ 	.short	0x0078
        /*0054*/ 	.byte	0x00, 0xf5, 0x21, 0x00


	//----- nvinfo : EIATTR_KPARAM_INFO
	.align		4
.L_4879:
        /*0058*/ 	.byte	0x04, 0x17
        /*005a*/ 	.short	(.L_4881 - .L_4880)
.L_4880:
        /*005c*/ 	.word	0x00000000
        /*0060*/ 	.short	0x000e
        /*0062*/ 	.short	0x0070
        /*0064*/ 	.byte	0x00, 0xf5, 0x21, 0x00


	//----- nvinfo : EIATTR_KPARAM_INFO
	.align		4
.L_4881:
        /*0068*/ 	.byte	0x04, 0x17
        /*006a*/ 	.short	(.L_4883 - .L_4882)
.L_4882:
        /*006c*/ 	.word	0x00000000
        /*0070*/ 	.short	0x000d
        /*0072*/ 	.short	0x0068
        /*0074*/ 	.byte	0x00, 0xf5, 0x21, 0x00


	//----- nvinfo : EIATTR_KPARAM_INFO
	.align		4
.L_4883:
        /*0078*/ 	.byte	0x04, 0x17
        /*007a*/ 	.short	(.L_4885 - .L_4884)
.L_4884:
        /*007c*/ 	.word	0x00000000
        /*0080*/ 	.short	0x000c
        /*0082*/ 	.short	0x0060
        /*0084*/ 	.byte	0x00, 0xf5, 0x21, 0x00


	//----- nvinfo : EIATTR_KPARAM_INFO
	.align		4
.L_4885:
        /*0088*/ 	.byte	0x04, 0x17
        /*008a*/ 	.short	(.L_4887 - .L_4886)
.L_4886:
        /*008c*/ 	.word	0x00000000
        /*0090*/ 	.short	0x000b
        /*0092*/ 	.short	0x0058
        /*0094*/ 	.byte	0x00, 0xf5, 0x21, 0x00


	//----- nvinfo : EIATTR_KPARAM_INFO
	.align		4
.L_4887:
        /*0098*/ 	.byte	0x04, 0x17
        /*009a*/ 	.short	(.L_4889 - .L_4888)
.L_4888:
        /*009c*/ 	.word	0x00000000
        /*00a0*/ 	.short	0x000a
        /*00a2*/ 	.short	0x0050
        /*00a4*/ 	.byte	0x00, 0xf5, 0x21, 0x00


	//----- nvinfo : EIATTR_KPARAM_INFO
	.align		4
.L_4889:
        /*00a8*/ 	.byte	0x04, 0x17
        /*00aa*/ 	.short	(.L_4891 - .L_4890)
.L_4890:
        /*00ac*/ 	.word	0x00000000
        /*00b0*/ 	.short	0x0009
        /*00b2*/ 	.short	0x0048
        /*00b4*/ 	.byte	0x00, 0xf5, 0x21, 0x00


	//----- nvinfo : EIATTR_KPARAM_INFO
	.align		4
.L_4891:
        /*00b8*/ 	.byte	0x04, 0x17
        /*00ba*/ 	.short	(.L_4893 - .L_4892)
.L_4892:
        /*00bc*/ 	.word	0x00000000
        /*00c0*/ 	.short	0x0008
        /*00c2*/ 	.short	0x0040
        /*00c4*/ 	.byte	0x00, 0xf5, 0x21, 0x00


	//----- nvinfo : EIATTR_KPARAM_INFO
	.align		4
.L_4893:
        /*00c8*/ 	.byte	0x04, 0x17
        /*00ca*/ 	.short	(.L_4895 - .L_4894)
.L_4894:
        /*00cc*/ 	.word	0x00000000
        /*00d0*/ 	.short	0x0007
        /*00d2*/ 	.short	0x0038
        /*00d4*/ 	.byte	0x00, 0xf5, 0x21, 0x00


	//----- nvinfo : EIATTR_KPARAM_INFO
	.align		4
.L_4895:
        /*00d8*/ 	.byte	0x04, 0x17
        /*00da*/ 	.short	(.L_4897 - .L_4896)
.L_4896:
        /*00dc*/ 	.word	0x00000000
        /*00e0*/ 	.short	0x0006
        /*00e2*/ 	.short	0x0030
        /*00e4*/ 	.byte	0x00, 0xf5, 0x21, 0x00


	//----- nvinfo : EIATTR_KPARAM_INFO
	.align		4
.L_4897:
        /*00e8*/ 	.byte	0x04, 0x17
        /*00ea*/ 	.short	(.L_4899 - .L_4898)
.L_4898:
        /*00ec*/ 	.word	0x00000000
        /*00f0*/ 	.short	0x0005
        /*00f2*/ 	.short	0x0028
        /*00f4*/ 	.byte	0x00, 0xf5, 0x21, 0x00


	//----- nvinfo : EIATTR_KPARAM_INFO
	.align		4
.L_4899:
        /*00f8*/ 	.byte	0x04, 0x17
        /*00fa*/ 	.short	(.L_4901 - .L_4900)
.L_4900:
        /*00fc*/ 	.word	0x00000000
        /*0100*/ 	.short	0x0004
        /*0102*/ 	.short	0x0020
        /*0104*/ 	.byte	0x00, 0xf5, 0x21, 0x00


	//----- nvinfo : EIATTR_KPARAM_INFO
	.align		4
.L_4901:
        /*0108*/ 	.byte	0x04, 0x17
        /*010a*/ 	.short	(.L_4903 - .L_4902)
.L_4902:
        /*010c*/ 	.word	0x00000000
        /*0110*/ 	.short	0x0003
        /*0112*/ 	.short	0x0018
        /*0114*/ 	.byte	0x00, 0xf5, 0x21, 0x00


	//----- nvinfo : EIATTR_KPARAM_INFO
	.align		4
.L_4903:
        /*0118*/ 	.byte	0x04, 0x17
        /*011a*/ 	.short	(.L_4905 - .L_4904)
.L_4904:
        /*011c*/ 	.word	0x00000000
        /*0120*/ 	.short	0x0002
        /*0122*/ 	.short	0x0010
        /*0124*/ 	.byte	0x00, 0xf5, 0x21, 0x00


	//----- nvinfo : EIATTR_KPARAM_INFO
	.align		4
.L_4905:
        /*0128*/ 	.byte	0x04, 0x17
        /*012a*/ 	.short	(.L_4907 - .L_4906)
.L_4906:
        /*012c*/ 	.word	0x00000000
        /*0130*/ 	.short	0x0001
        /*0132*/ 	.short	0x0008
        /*0134*/ 	.byte	0x00, 0xf5, 0x21, 0x00


	//----- nvinfo : EIATTR_KPARAM_INFO
	.align		4
.L_4907:
        /*0138*/ 	.byte	0x04, 0x17
        /*013a*/ 	.short	(.L_4909 - .L_4908)
.L_4908:
        /*013c*/ 	.word	0x00000000
        /*0140*/ 	.short	0x0000
        /*0142*/ 	.short	0x0000
        /*0144*/ 	.byte	0x00, 0xf5, 0x21, 0x00


	//----- nvinfo : EIATTR_SPARSE_MMA_MASK
	.align		4
.L_4909:
        /*0148*/ 	.byte	0x03, 0x50
        /*014a*/ 	.short	0x0000


	//----- nvinfo : EIATTR_MAXREG_COUNT
	.align		4
        /*014c*/ 	.byte	0x03, 0x1b
        /*014e*/ 	.short	0x00ff


	//----- nvinfo : EIATTR_MERCURY_ISA_VERSION
	.align		4
        /*0150*/ 	.byte	0x03, 0x5f
        /*0152*/ 	.short	0x0101


	//----- nvinfo : EIATTR_UNUSED_LOAD_BYTE_OFFSET
	.align		4
        /*0154*/ 	.byte	0x04, 0x44
        /*0156*/ 	.short	(.L_4911 - .L_4910)


	//   ....[0]....
.L_4910:
        /*0158*/ 	.word	0x00000580
        /*015c*/ 	.word	0x0000ff0f


	//----- nvinfo : EIATTR_VRC_CTA_INIT_COUNT
	.align		4
.L_4911:
        /*0160*/ 	.byte	0x02, 0x4a
	.zero		1
	.zero		1


	//----- nvinfo : EIATTR_EXIT_INSTR_OFFSETS
	.align		4
        /*0164*/ 	.byte	0x04, 0x1c
        /*0166*/ 	.short	(.L_4913 - .L_4912)


	//   ....[0]....
.L_4912:
        /*0168*/ 	.word	0x000007b0


	//----- nvinfo : EIATTR_CBANK_PARAM_SIZE
	.align		4
.L_4913:
        /*016c*/ 	.byte	0x03, 0x19
        /*016e*/ 	.short	0x00a0


	//----- nvinfo : EIATTR_PARAM_CBANK
	.align		4
        /*0170*/ 	.byte	0x04, 0x0a
        /*0172*/ 	.short	(.L_4915 - .L_4914)
	.align		4
.L_4914:
        /*0174*/ 	.word	index@(.nv.constant0._Z9kernel_12PfS_S_S_S_S_S_S_S_S_S_S_S_S_S_S_S_S_S_S_)
        /*0178*/ 	.short	0x0380
        /*017a*/ 	.short	0x00a0


	//----- nvinfo : EIATTR_SW_WAR
	.align		4
.L_4915:
        /*017c*/ 	.byte	0x04, 0x36
        /*017e*/ 	.short	(.L_4917 - .L_4916)
.L_4916:
        /*0180*/ 	.word	0x00000008
.L_4917:


//--------------------- .nv.info._Z9kernel_11PfS_S_S_S_S_S_S_S_S_S_S_S_S_S_S_S_S_S_S_ --------------------------
	.section	.nv.info._Z9kernel_11PfS_S_S_S_S_S_S_S_S_S_S_S_S_S_S_S_S_S_S_,"",@"SHT_CUDA_INFO"
	.sectionflags	@""
	.align	4


	//----- nvinfo : EIATTR_CUDA_API_VERSION
	.align		4
        /*0000*/ 	.byte	0x04, 0x37
        /*0002*/ 	.short	(.L_4919 - .L_4918)
.L_4918:
        /*0004*/ 	.word	0x00000082


	//----- nvinfo : EIATTR_KPARAM_INFO
	.align		4
.L_4919:
        /*0008*/ 	.byte	0x04, 0x17
        /*000a*/ 	.short	(.L_4921 - .L_4920)
.L_4920:
        /*000c*/ 	.word	0x00000000
        /*0010*/ 	.short	0x0013
        /*0012*/ 	.short	0x0098
        /*0014*/ 	.byte	0x00, 0xf5, 0x21, 0x00


	//----- nvinfo : EIATTR_KPARAM_INFO
	.align		4
.L_4921:
        /*0018*/ 	.byte	0x04, 0x17
        /*001a*/ 	.short	(.L_4923 - .L_4922)
.L_4922:
        /*001c*/ 	.word	0x00000000
        /*0020*/ 	.short	0x0012
        /*0022*/ 	.short	0x0090
        /*0024*/ 	.byte	0x00, 0xf5, 0x21, 0x00


	//----- nvinfo : EIATTR_KPARAM_INFO
	.align		4
.L_4923:
        /*0028*/ 	.byte	0x04, 0x17
        /*002a*/ 	.short	(.L_4925 - .L_4924)
.L_4924:
        /*002c*/ 	.word	0x00000000
        /*0030*/ 	.short	0x0011
        /*0032*/ 	.short	0x0088
        /*0034*/ 	.byte	0x00, 0xf5, 0x21, 0x00


	//----- nvinfo : EIATTR_KPARAM_INFO
	.align		4
.L_4925:
        /*0038*/ 	.byte	0x04, 0x17
        /*003a*/ 	.short	(.L_4927 - .L_4926)
.L_4926:
        /*003c*/ 	.word	0x00000000
        /*0040*/ 	.short	0x0010
        /*0042*/ 	.short	0x0080
        /*0044*/ 	.byte	0x00, 0xf5, 0x21, 0x00


	//----- nvinfo : EIATTR_KPARAM_INFO
	.align		4
.L_4927:
        /*0048*/ 	.byte	0x04, 0x17
        /*004a*/ 	.short	(.L_4929 - .L_4928)
.L_4928:
        /*004c*/ 	.word	0x00000000
        /*0050*/ 	.short	0x000f
        /*0052*/ 	.short	0x0078
        /*0054*/ 	.byte	0x00, 0xf5, 0x21, 0x00


	//----- nvinfo : EIATTR_KPARAM_INFO
	.align		4
.L_4929:
        /*0058*/ 	.byte	0x04, 0x17
        /*005a*/ 	.short	(.L_4931 - .L_4930)
.L_4930:
        /*005c*/ 	.word	0x00000000
        /*0060*/ 	.short	0x000e
        /*0062*/ 	.short	0x0070
        /*0064*/ 	.byte	0x00, 0xf5, 0x21, 0x00


	//----- nvinfo : EIATTR_KPARAM_INFO
	.align		4
.L_4931:
        /*0068*/ 	.byte	0x04, 0x17
        /*006a*/ 	.short	(.L_4933 - .L_4932)
.L_4932:
        /*006c*/ 	.word	0x00000000
        /*0070*/ 	.short	0x000d
        /*0072*/ 	.short	0x0068
        /*0074*/ 	.byte	0x00, 0xf5, 0x21, 0x00


	//----- nvinfo : EIATTR_KPARAM_INFO
	.align		4
.L_4933:
        /*0078*/ 	.byte	0x04, 0x17
        /*007a*/ 	.short	(.L_4935 - .L_4934)
.L_4934:
        /*007c*/ 	.word	0x00000000
        /*0080*/ 	.short	0x000c
        /*0082*/ 	.short	0x0060
        /*0084*/ 	.byte	0x00, 0xf5, 0x21, 0x00


	//----- nvinfo : EIATTR_KPARAM_INFO
	.align		4
.L_4935:
        /*0088*/ 	.byte	0x04, 0x17
        /*008a*/ 	.short	(.L_4937 - .L_4936)
.L_4936:
        /*008c*/ 	.word	0x00000000
        /*0090*/ 	.short	0x000b
        /*0092*/ 	.short	0x0058
        /*0094*/ 	.byte	0x00, 0xf5, 0x21, 0x00


	//----- nvinfo : EIATTR_KPARAM_INFO
	.align		4
.L_4937:
        /*0098*/ 	.byte	0x04, 0x17
        /*009a*/ 	.short	(.L_4939 - .L_4938)
.L_4938:
        /*009c*/ 	.word	0x00000000
        /*00a0*/ 	.short	0x000a
        /*00a2*/ 	.short	0x0050
        /*00a4*/ 	.byte	0x00, 0xf5, 0x21, 0x00


	//----- nvinfo : EIATTR_KPARAM_INFO
	.align		4
.L_4939:
        /*00a8*/ 	.byte	0x04, 0x17
        /*00aa*/ 	.short	(.L_4941 - .L_4940)
.L_4940:
        /*00ac*/ 	.word	0x00000000
        /*00b0*/ 	.short	0x0009
        /*00b2*/ 	.short	0x0048
        /*00b4*/ 	.byte	0x00, 0xf5, 0x21, 0x00


	//----- nvinfo : EIATTR_KPARAM_INFO
	.align		4
.L_4941:
        /*00b8*/ 	.byte	0x04, 0x17
        /*00ba*/ 	.short	(.L_4943 - .L_4942)
.L_4942:
        /*00bc*/ 	.word	0x00000000
        /*00c0*/ 	.short	0x0008
        /*00c2*/ 	.short	0x0040
        /*00c4*/ 	.byte	0x00, 0xf5, 0x21, 0x00


	//----- nvinfo : EIATTR_KPARAM_INFO
	.align		4
.L_4943:
        /*00c8*/ 	.byte	0x04, 0x17
        /*00ca*/ 	.short	(.L_4945 - .L_4944)
.L_4944:
        /*00cc*/ 	.word	0x00000000
        /*00d0*/ 	.short	0x0007
        /*00d2*/ 	.short	0x0038
        /*00d4*/ 	.byte	0x00, 0xf5, 0x21, 0x00


	//----- nvinfo : EIATTR_KPARAM_INFO
	.align		4
.L_4945:
        /*00d8*/ 	.byte	0x04, 0x17
        /*00da*/ 	.short	(.L_4947 - .L_4946)
.L_4946:
        /*00dc*/ 	.word	0x00000000
        /*00e0*/ 	.short	0x0006
        /*00e2*/ 	.short	0x0030
        /*00e4*/ 	.byte	0x00, 0xf5, 0x21, 0x00


	//----- nvinfo : EIATTR_KPARAM_INFO
	.align		4
.L_4947:
        /*00e8*/ 	.byte	0x04, 0x17
        /*00ea*/ 	.short	(.L_4949 - .L_4948)
.L_4948:
        /*00ec*/ 	.word	0x00000000
        /*00f0*/ 	.short	0x0005
        /*00f2*/ 	.short	0x0028
        /*00f4*/ 	.byte	0x00, 0xf5, 0x21, 0x00


	//----- nvinfo : EIATTR_KPARAM_INFO
	.align		4
.L_4949:
        /*00f8*/ 	.byte	0x04, 0x17
        /*00fa*/ 	.short	(.L_4951 - .L_4950)
.L_4950:
        /*00fc*/ 	.word	0x00000000
        /*0100*/ 	.short	0x0004
        /*0102*/ 	.short	0x0020
        /*0104*/ 	.byte	0x00, 0xf5, 0x21, 0x00


	//----- nvinfo : EIATTR_KPARAM_INFO
	.align		4
.L_4951:
        /*0108*/ 	.byte	0x04, 0x17
        /*010a*/ 	.short	(.L_4953 - .L_4952)
.L_4952:
        /*010c*/ 	.word	0x00000000
        /*0110*/ 	.short	0x0003
        /*0112*/ 	.short	0x0018
        /*0114*/ 	.byte	0x00, 0xf5, 0x21, 0x00


	//----- nvinfo : EIATTR_KPARAM_INFO
	.align		4
.L_4953:
        /*0118*/ 	.byte	0x04, 0x17
        /*011a*/ 	.short	(.L_4955 - .L_4954)
.L_4954:
        /*011c*/ 	.word	0x00000000
        /*0120*/ 	.short	0x0002
        /*0122*/ 	.short	0x0010
        /*0124*/ 	.byte	0x00, 0xf5, 0x21, 0x00


	//----- nvinfo : EIATTR_KPARAM_INFO
	.align		4
.L_4955:
        /*0128*/ 	.byte	0x04, 0x17
        /*012a*/ 	.short	(.L_4957 - .L_4956)
.L_4956:
        /*012c*/ 	.word	0x00000000
        /*0130*/ 	.short	0x0001
        /*0132*/ 	.short	0x0008
        /*0134*/ 	.byte	0x00, 0xf5, 0x21, 0x00


	//----- nvinfo : EIATTR_KPARAM_INFO
	.align		4
.L_4957:
        /*0138*/ 	.byte	0x04, 0x17
        /*013a*/ 	.short	(.L_4959 - .L_4958)
.L_4958:
        /*013c*/ 	.word	0x00000000
        /*0140*/ 	.short	0x0000
        /*0142*/ 	.short	0x0000
        /*0144*/ 	.byte	0x00, 0xf5, 0x21, 0x00


	//----- nvinfo : EIATTR_SPARSE_MMA_MASK
	.align		4
.L_4959:
        /*0148*/ 	.byte	0x03, 0x50
        /*014a*/ 	.short	0x0000


	//----- nvinfo : EIATTR_MAXREG_COUNT
	.align		4
        /*014c*/ 	.byte	0x03, 0x1b
        /*014e*/ 	.short	0x00ff


	//----- nvinfo : EIATTR_MERCURY_ISA_VERSION
	.align		4
        /*0150*/ 	.byte	0x03, 0x5f
        /*0152*/ 	.short	0x0101


	//----- nvinfo : EIATTR_UNUSED_LOAD_BYTE_OFFSET
	.align		4
        /*0154*/ 	.byte	0x04, 0x44
        /*0156*/ 	.short	(.L_4961 - .L_4960)


	//   ....[0]....
.L_4960:
        /*0158*/ 	.word	0x000004f0
        /*015c*/ 	.word	0x0000ff0f


	//----- nvinfo : EIATTR_VRC_CTA_INIT_COUNT
	.align		4
.L_4961:
        /*0160*/ 	.byte	0x02, 0x4a
	.zero		1
	.zero		1


	//----- nvinfo : EIATTR_EXIT_INSTR_OFFSETS
	.align		4
        /*0164*/ 	.byte	0x04, 0x1c
        /*0166*/ 	.short	(.L_4963 - .L_4962)


	//   ....[0]....
.L_4962:
        /*0168*/ 	.word	0x000007b0


	//----- nvinfo : EIATTR_CBANK_PARAM_SIZE
	.align		4
.L_4963:
        /*016c*/ 	.byte	0x03, 0x19
        /*016e*/ 	.short	0x00a0


	//----- nvinfo : EIATTR_PARAM_CBANK
	.align		4
        /*0170*/ 	.byte	0x04, 0x0a
        /*0172*/ 	.short	(.L_4965 - .L_4964)
	.align		4
.L_4964:
        /*0174*/ 	.word	index@(.nv.constant0._Z9kernel_11PfS_S_S_S_S_S_S_S_S_S_S_S_S_S_S_S_S_S_S_)
        /*0178*/ 	.short	0x0380
        /*017a*/ 	.short	0x00a0


	//----- nvinfo : EIATTR_SW_WAR
	.align		4
.L_4965:
        /*017c*/ 	.byte	0x04, 0x36
        /*017e*/ 	.short	(.L_4967 - .L_4966)
.L_4966:
        /*0180*/ 	.word	0x00000008
.L_4967:


//--------------------- .nv.info._Z9kernel_10PfS_S_S_S_S_S_S_S_S_S_S_S_S_S_S_S_S_S_S_ --------------------------
	.section	.nv.info._Z9kernel_10PfS_S_S_S_S_S_S_S_S_S_S_S_S_S_S_S_S_S_S_,"",@"SHT_CUDA_INFO"
	.sectionflags	@""
	.align	4


	//----- nvinfo : EIATTR_CUDA_API_VERSION
	.align		4
        /*0000*/ 	.byte	0x04, 0x37
        /*0002*/ 	.short	(.L_4969 - .L_4968)
.L_4968:
        /*0004*/ 	.word	0x00000082


	//----- nvinfo : EIATTR_KPARAM_INFO
	.align		4
.L_4969:
        /*0008*/ 	.byte	0x04, 0x17
        /*000a*/ 	.short	(.L_4971 - .L_4970)
.L_4970:
        /*000c*/ 	.word	0x00000000
        /*0010*/ 	.short	0x0013
        /*0012*/ 	.short	0x0098
        /*0014*/ 	.byte	0x00, 0xf5, 0x21, 0x00


	//----- nvinfo : EIATTR_KPARAM_INFO
	.align		4
.L_4971:
        /*0018*/ 	.byte	0x04, 0x17
        /*001a*/ 	.short	(.L_4973 - .L_4972)
.L_4972:
        /*001c*/ 	.word	0x00000000
        /*0020*/ 	.short	0x0012
        /*0022*/ 	.short	0x0090
        /*0024*/ 	.byte	0x00, 0xf5, 0x21, 0x00


	//----- nvinfo : EIATTR_KPARAM_INFO
	.align		4
.L_4973:
        /*0028*/ 	.byte	0x04, 0x17
        /*002a*/ 	.short	(.L_4975 - .L_4974)
.L_4974:
        /*002c*/ 	.word	0x00000000
        /*0030*/ 	.short	0x0011
        /*0032*/ 	.short	0x0088
        /*0034*/ 	.byte	0x00, 0xf5, 0x21, 0x00


	//----- nvinfo : EIATTR_KPARAM_INFO
	.align		4
.L_4975:
        /*0038*/ 	.byte	0x04, 0x17
        /*003a*/ 	.short	(.L_4977 - .L_4976)
.L_4976:
        /*003c*/ 	.word	0x00000000
        /*0040*/ 	.short	0x0010
        /*0042*/ 	.short	0x0080
        /*0044*/ 	.byte	0x00, 0xf5, 0x21, 0x00


	//----- nvinfo : EIATTR_KPARAM_INFO
	.align		4
.L_4977:
        /*0048*/ 	.byte	0x04, 0x17
        /*004a*/ 	.short	(.L_4979 - .L_4978)
.L_4978:
        /*004c*/ 	.word	0x00000000
        /*0050*/ 	.short	0x000f
        /*0052*/ 	.short	0x0078
        /*0054*/ 	.byte	0x00, 0xf5, 0x21, 0x00


	//----- nvinfo : EIATTR_KPARAM_INFO
	.align		4
.L_4979:
        /*0058*/ 	.byte	0x04, 0x17
        /*005a*/ 	.short	(.L_4981 - .L_4980)
.L_4980:
        /*005c*/ 	.word	0x00000000
        /*0060*/ 	.short	0x000e
        /*0062*/ 	.short	0x0070
        /*0064*/ 	.byte	0x00, 0xf5, 0x21, 0x00


	//----- nvinfo : EIATTR_KPARAM_INFO
	.align		4
.L_4981:
        /*0068*/ 	.byte	0x04, 0x17
        /*006a*/ 	.short	(.L_4983 - .L_4982)
.L_4982:
        /*006c*/ 	.word	0x00000000
        /*0070*/ 	.short	0x000d
        /*0072*/ 	.short	0x0068
        /*0074*/ 	.byte	0x00, 0xf5, 0x21, 0x00


	//----- nvinfo : EIATTR_KPARAM_INFO
	.align		4
.L_4983:
        /*0078*/ 	.byte	0x04, 0x17
        /*007a*/ 	.short	(.L_4985 - .L_4984)
.L_4984:
        /*007c*/ 	.word	0x00000000
        /*0080*/ 	.short	0x000c
        /*0082*/ 	.short	0x0060
        /*0084*/ 	.byte	0x00, 0xf5, 0x21, 0x00


	//----- nvinfo : EIATTR_KPARAM_INFO
	.align		4
.L_4985:
        /*0088*/ 	.byte	0x04, 0x17
        /*008a*/ 	.short	(.L_4987 - .L_4986)
.L_4986:
        /*008c*/ 	.word	0x00000000
        /*0090*/ 	.short	0x000b
        /*0092*/ 	.short	0x0058
        /*0094*/ 	.byte	0x00, 0xf5, 0x21, 0x00


	//----- nvinfo : EIATTR_KPARAM_INFO
	.align		4
.L_4987:
        /*0098*/ 	.byte	0x04, 0x17
        /*009a*/ 	.short	(.L_4989 - .L_4988)
.L_4988:
        /*009c*/ 	.word	0x00000000
        /*00a0*/ 	.short	0x000a
        /*00a2*/ 	.short	0x0050
        /*00a4*/ 	.byte	0x00, 0xf5, 0x21, 0x00


	//----- nvinfo : EIATTR_KPARAM_INFO
	.align		4
.L_4989:
        /*00a8*/ 	.byte	0x04, 0x17
        /*00aa*/ 	.short	(.L_4991 - .L_4990)
.L_4990:
        /*00ac*/ 	.word	0x00000000
        /*00b0*/ 	.short	0x0009
        /*00b2*/ 	.short	0x0048
        /*00b4*/ 	.byte	0x00, 0xf5, 0x21, 0x00


	//----- nvinfo : EIATTR_KPARAM_INFO
	.align		4
.L_4991:
        /*00b8*/ 	.byte	0x04, 0x17
        /*00ba*/ 	.short	(.L_4993 - .L_4992)
.L_4992:
        /*00bc*/ 	.word	0x00000000
        /*00c0*/ 	.short	0x0008
        /*00c2*/ 	.short	0x0040
        /*00c4*/ 	.byte	0x00, 0xf5, 0x21, 0x00


	//----- nvinfo : EIATTR_KPARAM_INFO
	.align		4
.L_4993:
        /*00c8*/ 	.byte	0x04, 0x17
        /*00ca*/ 	.short	(.L_4995 - .L_4994)
.L_4994:
        /*00cc*/ 	.word	0x00000000
        /*00d0*/ 	.short	0x0007
        /*00d2*/ 	.short	0x0038
        /*00d4*/ 	.byte	0x00, 0xf5, 0x21, 0x00


	//----- nvinfo : EIATTR_KPARAM_INFO
	.align		4
.L_4995:
        /*00d8*/ 	.byte	0x04, 0x17
        /*00da*/ 	.short	(.L_4997 - .L_4996)
.L_4996:
        /*00dc*/ 	.word	0x00000000
        /*00e0*/ 	.short	0x0006
        /*00e2*/ 	.short	0x0030
        /*00e4*/ 	.byte	0x00, 0xf5, 0x21, 0x00


	//----- nvinfo : EIATTR_KPARAM_INFO
	.align		4
.L_4997:
        /*00e8*/ 	.byte	0x04, 0x17
        /*00ea*/ 	.short	(.L_4999 - .L_4998)
.L_4998:
        /*00ec*/ 	.word	0x00000000
        /*00f0*/ 	.short	0x0005
        /*00f2*/ 	.short	0x0028
        /*00f4*/ 	.byte	0x00, 0xf5, 0x21, 0x00


	//----- nvinfo : EIATTR_KPARAM_INFO
	.align		4
.L_4999:
        /*00f8*/ 	.byte	0x04, 0x17
        /*00fa*/ 	.short	(.L_5001 - .L_5000)
.L_5000:
        /*00fc*/ 	.word	0x00000000
        /*0100*/ 	.short	0x0004
        /*0102*/ 	.short	0x0020
        /*0104*/ 	.byte	0x00, 0xf5, 0x21, 0x00


	//----- nvinfo : EIATTR_KPARAM_INFO
	.align		4
.L_5001:
        /*0108*/ 	.byte	0x04, 0x17
        /*010a*/ 	.short	(.L_5003 - .L_5002)
.L_5002:
        /*010c*/ 	.word	0x00000000
        /*0110*/ 	.short	0x0003
        /*0112*/ 	.short	0x0018
        /*0114*/ 	.byte	0x00, 0xf5, 0x21, 0x00


	//----- nvinfo : EIATTR_KPARAM_INFO
	.align		4
.L_5003:
        /*0118*/ 	.byte	0x04, 0x17
        /*011a*/ 	.short	(.L_5005 - .L_5004)
.L_5004:
        /*011c*/ 	.word	0x00000000
        /*0120*/ 	.short	0x0002
        /*0122*/ 	.short	0x0010
        /*0124*/ 	.byte	0x00, 0xf5, 0x21, 0x00


	//----- nvinfo : EIATTR_KPARAM_INFO
	.align		4
.L_5005:
        /*0128*/ 	.byte	0x04, 0x17
        /*012a*/ 	.short	(.L_5007 - .L_5006)
.L_5006:
        /*012c*/ 	.word	0x00000000
        /*0130*/ 	.short	0x0001
        /*0132*/ 	.short	0x0008
        /*0134*/ 	.byte	0x00, 0xf5, 0x21, 0x00


	//----- nvinfo : EIATTR_KPARAM_INFO
	.align		4
.L_5007:
        /*0138*/ 	.byte	0x04, 0x17
        /*013a*/ 	.short	(.L_5009 - .L_5008)
.L_5008:
        /*013c*/ 	.word	0x00000000
        /*0140*/ 	.short	0x0000
        /*0142*/ 	.short	0x0000
        /*0144*/ 	.byte	0x00, 0xf5, 0x21, 0x00


	//----- nvinfo : EIATTR_SPARSE_MMA_MASK
	.align		4
.L_5009:
        /*0148*/ 	.byte	0x03, 0x50
        /*014a*/ 	.short	0x0000


	//----- nvinfo : EIATTR_MAXREG_COUNT
	.align		4
        /*014c*/ 	.byte	0x03, 0x1b
        /*014e*/ 	.short	0x00ff


	//----- nvinfo : EIATTR_MERCURY_ISA_VERSION
	.align		4
        /*0150*/ 	.byte	0x03, 0x5f
        /*0152*/ 	.short	0x0101


	//----- nvinfo : EIATTR_UNUSED_LOAD_BYTE_OFFSET
	.align		4
        /*0154*/ 	.byte	0x04, 0x44
        /*0156*/ 	.short	(.L_5011 - .L_5010)


	//   ....[0]....
.L_5010:
        /*0158*/ 	.word	0x00000420
        /*015c*/ 	.word	0x0000ff0f


	//----- nvinfo : EIATTR_VRC_CTA_INIT_COUNT
	.align		4
.L_5011:
        /*0160*/ 	.byte	0x02, 0x4a
	.zero		1
	.zero		1


	//----- nvinfo : EIATTR_EXIT_INSTR_OFFSETS
	.align		4
        /*0164*/ 	.byte	0x04, 0x1c
        /*0166*/ 	.short	(.L_5013 - .L_5012)


	//   ....[0]....
.L_5012:
        /*0168*/ 	.word	0x000007a0


	//----- nvinfo : EIATTR_CBANK_PARAM_SIZE
	.align		4
.L_5013:
        /*016c*/ 	.byte	0x03, 0x19
        /*016e*/ 	.short	0x00a0


	//----- nvinfo : EIATTR_PARAM_CBANK
	.align		4
        /*0170*/ 	.byte	0x04, 0x0a
        /*0172*/ 	.short	(.L_5015 - .L_5014)
	.align		4
.L_5014:
        /*0174*/ 	.word	index@(.nv.constant0._Z9kernel_10PfS_S_S_S_S_S_S_S_S_S_S_S_S_S_S_S_S_S_S_)
        /*0178*/ 	.short	0x0380
        /*017a*/ 	.short	0x00a0


	//----- nvinfo : EIATTR_SW_WAR
	.align		4
.L_5015:
        /*017c*/ 	.byte	0x04, 0x36
        /*017e*/ 	.short	(.L_5017 - .L_5016)
.L_5016:
        /*0180*/ 	.word	0x00000008
.L_5017:


//--------------------- .nv.info._Z8kernel_9PfS_S_S_S_S_S_S_S_S_S_S_S_S_S_S_S_S_S_S_ --------------------------
	.section	.nv.info._Z8kernel_9PfS_S_S_S_S_S_S_S_S_S_S_S_S_S_S_S_S_S_S_,"",@"SHT_CUDA_INFO"
	.sectionflags	@""
	.align	4


	//----- nvinfo : EIATTR_CUDA_API_VERSION
	.align		4
        /*0000*/ 	.byte	0x04, 0x37
        /*0002*/ 	.short	(.L_5019 - .L_5018)
.L_5018:
        /*0004*/ 	.word	0x00000082


	//----- nvinfo : EIATTR_KPARAM_INFO
	.align		4
.L_5019:
        /*0008*/ 	.byte	0x04, 0x17
        /*000a*/ 	.short	(.L_5021 - .L_5020)
.L_5020:
        /*000c*/ 	.word	0x00000000
        /*0010*/ 	.short	0x0013
        /*0012*/ 	.short	0x0098
        /*0014*/ 	.byte	0x00, 0xf5, 0x21, 0x00


	//----- nvinfo : EIATTR_KPARAM_INFO
	.align		4
.L_5021:
        /*0018*/ 	.byte	0x04, 0x17
        /*001a*/ 	.short	(.L_5023 - .L_5022)
.L_5022:
        /*001c*/ 	.word	0x00000000
        /*0020*/ 	.short	0x0012
        /*0022*/ 	.short	0x0090
        /*0024*/ 	.byte	0x00, 0xf5, 0x21, 0x00


	//----- nvinfo : EIATTR_KPARAM_INFO
	.align		4
.L_5023:
        /*0028*/ 	.byte	0x04, 0x17
        /*002a*/ 	.short	(.L_5025 - .L_5024)
.L_5024:
        /*002c*/ 	.word	0x00000000
        /*0030*/ 	.short	0x0011
        /*0032*/ 	.short	0x0088
        /*0034*/ 	.byte	0x00, 0xf5, 0x21, 0x00


	//----- nvinfo : EIATTR_KPARAM_INFO
	.align		4
.L_5025:
        /*0038*/ 	.byte	0x04, 0x17
        /*003a*/ 	.short	(.L_5027 - .L_5026)
.L_5026:
        /*003c*/ 	.word	0x00000000
        /*0040*/ 	.short	0x0010
        /*0042*/ 	.short	0x0080
        /*0044*/ 	.byte	0x00, 0xf5, 0x21, 0x00


	//----- nvinfo : EIATTR_KPARAM_INFO
	.align		4
.L_5027:
        /*0048*/ 	.byte	0x04, 0x17
        /*004a*/ 	.short	(.L_5029 - .L_5028)
.L_5028:
        /*004c*/ 	.word	0x00000000
        /*0050*/ 	.short	0x000f
        /*0052*/ 	.short	0x0078
        /*0054*/ 	.byte	0x00, 0xf5, 0x21, 0x00


	//----- nvinfo : EIATTR_KPARAM_INFO
	.align		4
.L_5029:
        /*0058*/ 	.byte	0x04, 0x17
        /*005a*/ 	.short	(.L_5031 - .L_5030)
.L_5030:
        /*005c*/ 	.word	0x00000000
        /*0060*/ 	.short	0x000e
        /*0062*/ 	.short	0x0070
        /*0064*/ 	.byte	0x00, 0xf5, 0x21, 0x00


	//----- nvinfo : EIATTR_KPARAM_INFO
	.align		4
.L_5031:
        /*0068*/ 	.byte	0x04, 0x17
        /*006a*/ 	.short	(.L_5033 - .L_5032)
.L_5032:
        /*006c*/ 	.word	0x00000000
        /*0070*/ 	.short	0x000d
        /*0072*/ 	.short	0x0068
        /*0074*/ 	.byte	0x00, 0xf5, 0x21, 0x00


	//----- nvinfo : EIATTR_KPARAM_INFO
	.align		4
.L_5033:
        /*0078*/ 	.byte	0x04, 0x17
        /*007a*/ 	.short	(.L_5035 - .L_5034)
.L_5034:
        /*007c*/ 	.word	0x00000000
        /*0080*/ 	.short	0x000c
        /*0082*/ 	.short	0x0060
        /*0084*/ 	.byte	0x00, 0xf5, 0x21, 0x00


	//----- nvinfo : EIATTR_KPARAM_INFO
	.align		4
.L_5035:
        /*0088*/ 	.byte	0x04, 0x17
        /*008a*/ 	.short	(.L_5037 - .L_5036)
.L_5036:
        /*008c*/ 	.word	0x00000000
        /*0090*/ 	.short	0x000b
        /*0092*/ 	.short	0x0058
        /*0094*/ 	.byte	0x00, 0xf5, 0x21, 0x00


	//----- nvinfo : EIATTR_KPARAM_INFO
	.align		4
.L_5037:
        /*0098*/ 	.byte	0x04, 0x17
        /*009a*/ 	.short	(.L_5039 - .L_5038)
.L_5038:
        /*009c*/ 	.word	0x00000000
        /*00a0*/ 	.short	0x000a
        /*00a2*/ 	.short	0x0050
        /*00a4*/ 	.byte	0x00, 0xf5, 0x21, 0x00


	//----- nvinfo : EIATTR_KPARAM_INFO
	.align		4
.L_5039:
        /*00a8*/ 	.byte	0x04, 0x17
        /*00aa*/ 	.short	(.L_5041 - .L_5040)
.L_5040:
        /*00ac*/ 	.word	0x00000000
        /*00b0*/ 	.short	0x0009
        /*00b2*/ 	.short	0x0048
        /*00b4*/ 	.byte	0x00, 0xf5, 0x21, 0x00


	//----- nvinfo : EIATTR_KPARAM_INFO
	.align		4
.L_5041:
        /*00b8*/ 	.byte	0x04, 0x17
        /*00ba*/ 	.short	(.L_5043 - .L_5042)
.L_5042:
        /*00bc*/ 	.word	0x00000000
        /*00c0*/ 	.short	0x0008
        /*00c2*/ 	.short	0x0040
        /*00c4*/ 	.byte	0x00, 0xf5, 0x21, 0x00


	//----- nvinfo : EIATTR_KPARAM_INFO
	.align		4
.L_5043:
        /*00c8*/ 	.byte	0x04, 0x17
        /*00ca*/ 	.short	(.L_5045 - .L_5044)
.L_5044:
        /*00cc*/ 	.word	0x00000000
        /*00d0*/ 	.short	0x0007
        /*00d2*/ 	.short	0x0038
        /*00d4*/ 	.byte	0x00, 0xf5, 0x21, 0x00


	//----- nvinfo : EIATTR_KPARAM_INFO
	.align		4
.L_5045:
        /*00d8*/ 	.byte	0x04, 0x17
        /*00da*/ 	.short	(.L_5047 - .L_5046)
.L_5046:
        /*00dc*/ 	.word	0x00000000
        /*00e0*/ 	.short	0x0006
        /*00e2*/ 	.short	0x0030
        /*00e4*/ 	.byte	0x00, 0xf5, 0x21, 0x00


	//----- nvinfo : EIATTR_KPARAM_INFO
	.align		4
.L_5047:
        /*00e8*/ 	.byte	0x04, 0x17
        /*00ea*/ 	.short	(.L_5049 - .L_5048)
.L_5048:
        /*00ec*/ 	.word	0x00000000
        /*00f0*/ 	.short	0x0005
        /*00f2*/ 	.short	0x0028
        /*00f4*/ 	.byte	0x00, 0xf5, 0x21, 0x00


	//----- nvinfo : EIATTR_KPARAM_INFO
	.align		4
.L_5049:
        /*00f8*/ 	.byte	0x04, 0x17
        /*00fa*/ 	.short	(.L_5051 - .L_5050)
.L_5050:
        /*00fc*/ 	.word	0x00000000
        /*0100*/ 	.short	0x0004
        /*0102*/ 	.short	0x0020
        /*0104*/ 	.byte	0x00, 0xf5, 0x21, 0x00


	//----- nvinfo : EIATTR_KPARAM_INFO
	.align		4
.L_5051:
        /*0108*/ 	.byte	0x04, 0x17
        /*010a*/ 	.short	(.L_5053 - .L_5052)
.L_5052:
        /*010c*/ 	.word	0x00000000
        /*0110*/ 	.short	0x0003
        /*0112*/ 	.short	0x0018
        /*0114*/ 	.byte	0x00, 0xf5, 0x21, 0x00


	//----- nvinfo : EIATTR_KPARAM_INFO
	.align		4
.L_5053:
        /*0118*/ 	.byte	0x04, 0x17
        /*011a*/ 	.short	(.L_5055 - .L_5054)
.L_5054:
        /*011c*/ 	.word	0x00000000
        /*0120*/ 	.short	0x0002
        /*0122*/ 	.short	0x0010
        /*0124*/ 	.byte	0x00, 0xf5, 0x21, 0x00


	//----- nvinfo : EIATTR_KPARAM_INFO
	.align		4
.L_5055:
        /*0128*/ 	.byte	0x04, 0x17
        /*012a*/ 	.short	(.L_5057 - .L_5056)
.L_5056:
        /*012c*/ 	.word	0x00000000
        /*0130*/ 	.short	0x0001
        /*0132*/ 	.short	0x0008
        /*0134*/ 	.byte	0x00, 0xf5, 0x21, 0x00


	//----- nvinfo : EIATTR_KPARAM_INFO
	.align		4
.L_5057:
        /*0138*/ 	.byte	0x04, 0x17
        /*013a*/ 	.short	(.L_5059 - .L_5058)
.L_5058:
        /*013c*/ 	.word	0x00000000
        /*0140*/ 	.short	0x0000
        /*0142*/ 	.short	0x0000
        /*0144*/ 	.byte	0x00, 0xf5, 0x21, 0x00


	//----- nvinfo : EIATTR_SPARSE_MMA_MASK
	.align		4
.L_5059:
        /*0148*/ 	.byte	0x03, 0x50
        /*014a*/ 	.short	0x0000


	//----- nvinfo : EIATTR_MAXREG_COUNT
	.align		4
        /*014c*/ 	.byte	0x03, 0x1b
        /*014e*/ 	.short	0x00ff


	//----- nvinfo : EIATTR_MERCURY_ISA_VERSION
	.align		4
        /*0150*/ 	.byte	0x03, 0x5f
        /*0152*/ 	.short	0x0101


	//----- nvinfo : EIATTR_UNUSED_LOAD_BYTE_OFFSET
	.align		4
        /*0154*/ 	.byte	0x04, 0x44
        /*0156*/ 	.short	(.L_5061 - .L_5060)


	//   ....[0]....
.L_5060:
        /*0158*/ 	.word	0x000004b0
        /*015c*/ 	.word	0x00000fff


	//   ....[1]....
        /*0160*/ 	.word	0x00000580
        /*0164*/ 	.word	0x0000fff0


	//----- nvinfo : EIATTR_VRC_CTA_INIT_COUNT
	.align		4
.L_5061:
        /*0168*/ 	.byte	0x02, 0x4a
	.zero		1
	.zero		1


	//----- nvinfo : EIATTR_EXIT_INSTR_OFFSETS
	.align		4
        /*016c*/ 	.byte	0x04, 0x1c
        /*016e*/ 	.short	(.L_5063 - .L_5062)


	//   ....[0]....
.L_5062:
        /*0170*/ 	.word	0x000007b0


	//----- nvinfo : EIATTR_CBANK_PARAM_SIZE
	.align		4
.L_5063:
        /*0174*/ 	.byte	0x03, 0x19
        /*0176*/ 	.short	0x00a0


	//----- nvinfo : EIATTR_PARAM_CBANK
	.align		4
        /*0178*/ 	.byte	0x04, 0x0a
        /*017a*/ 	.short	(.L_5065 - .L_5064)
	.align		4
.L_5064:
        /*017c*/ 	.word	index@(.nv.constant0._Z8kernel_9PfS_S_S_S_S_S_S_S_S_S_S_S_S_S_S_S_S_S_S_)
        /*0180*/ 	.short	0x0380
        /*0182*/ 	.short	0x00a0


	//----- nvinfo : EIATTR_SW_WAR
	.align		4
.L_5065:
        /*0184*/ 	.byte	0x04, 0x36
        /*0186*/ 	.short	(.L_5067 - .L_5066)
.L_5066:
        /*0188*/ 	.word	0x00000008
.L_5067:


//--------------------- .nv.info._Z8kernel_8PfS_S_S_S_S_S_S_S_S_S_S_S_S_S_S_S_S_S_S_ --------------------------
	.section	.nv.info._Z8kernel_8PfS_S_S_S_S_S_S_S_S_S_S_S_S_S_S_S_S_S_S_,"",@"SHT_CUDA_INFO"
	.sectionflags	@""
	.align	4


	//----- nvinfo : EIATTR_CUDA_API_VERSION
	.align		4
        /*0000*/ 	.byte	0x04, 0x37
        /*0002*/ 	.short	(.L_5069 - .L_5068)
.L_5068:
        /*0004*/ 	.word	0x00000082


	//----- nvinfo : EIATTR_KPARAM_INFO
	.align		4
.L_5069:
        /*0008*/ 	.byte	0x04, 0x17
        /*000a*/ 	.short	(.L_5071 - .L_5070)
.L_5070:
        /*000c*/ 	.word	0x00000000
        /*0010*/ 	.short	0x0013
        /*0012*/ 	.short	0x0098
        /*0014*/ 	.byte	0x00, 0xf5, 0x21, 0x00


	//----- nvinfo : EIATTR_KPARAM_INFO
	.align		4
.L_5071:
        /*0018*/ 	.byte	0x04, 0x17
        /*001a*/ 	.short	(.L_5073 - .L_5072)
.L_5072:
        /*001c*/ 	.word	0x00000000
        /*0020*/ 	.short	0x0012
        /*0022*/ 	.short	0x0090
        /*0024*/ 	.byte	0x00, 0xf5, 0x21, 0x00


	//----- nvinfo : EIATTR_KPARAM_INFO
	.align		4
.L_5073:
        /*0028*/ 	.byte	0x04, 0x17
        /*002a*/ 	.short	(.L_5075 - .L_5074)
.L_5074:
        /*002c*/ 	.word	0x00000000
        /*0030*/ 	.short	0x0011
        /*0032*/ 	.short	0x0088
        /*0034*/ 	.byte	0x00, 0xf5, 0x21, 0x00


	//----- nvinfo : EIATTR_KPARAM_INFO
	.align		4
.L_5075:
        /*0038*/ 	.byte	0x04, 0x17
        /*003a*/ 	.short	(.L_5077 - .L_5076)
.L_5076:
        /*003c*/ 	.word	0x00000000
        /*0040*/ 	.short	0x0010
        /*0042*/ 	.short	0x0080
        /*0044*/ 	.byte	0x00, 0xf5, 0x21, 0x00


	//----- nvinfo : EIATTR_KPARAM_INFO
	.align		4
.L_5077:
        /*0048*/ 	.byte	0x04, 0x17
        /*004a*/ 	.short	(.L_5079 - .L_5078)
.L_5078:
        /*004c*/ 	.word	0x00000000
        /*0050*/ 	.short	0x000f
        /*0052*/ 	.short	0x0078
        /*0054*/ 	.byte	0x00, 0xf5, 0x21, 0x00


	//----- nvinfo : EIATTR_KPARAM_INFO
	.align		4
.L_5079:
        /*0058*/ 	.byte	0x04, 0x17
        /*005a*/ 	.short	(.L_5081 - .L_5080)
.L_5080:
        /*005c*/ 	.word	0x00000000
        /*0060*/ 	.short	0x000e
        /*0062*/ 	.short	0x0070
        /*0064*/ 	.byte	0x00, 0xf5, 0x21, 0x00


	//----- nvinfo : EIATTR_KPARAM_INFO
	.align		4
.L_5081:
        /*0068*/ 	.byte	0x04, 0x17
        /*006a*/ 	.short	(.L_5083 - .L_5082)
.L_5082:
        /*006c*/ 	.word	0x00000000
        /*0070*/ 	.short	0x000d
        /*0072*/ 	.short	0x0068
        /*0074*/ 	.byte	0x00, 0xf5, 0x21, 0x00


	//----- nvinfo : EIATTR_KPARAM_INFO
	.align		4
.L_5083:
        /*0078*/ 	.byte	0x04, 0x17
        /*007a*/ 	.short	(.L_5085 - .L_5084)
.L_5084:
        /*007c*/ 	.word	0x00000000
        /*0080*/ 	.short	0x000c
        /*0082*/ 	.short	0x0060
        /*0084*/ 	.byte	0x00, 0xf5, 0x21, 0x00


	//----- nvinfo : EIATTR_KPARAM_INFO
	.align		4
.L_5085:
        /*0088*/ 	.byte	0x04, 0x17
        /*008a*/ 	.short	(.L_5087 - .L_5086)
.L_5086:
        /*008c*/ 	.word	0x00000000
        /*0090*/ 	.short	0x000b
        /*0092*/ 	.short	0x0058
        /*0094*/ 	.byte	0x00, 0xf5, 0x21, 0x00


	//----- nvinfo : EIATTR_KPARAM_INFO
	.align		4
.L_5087:
        /*0098*/ 	.byte	0x04, 0x17
        /*009a*/ 	.short	(.L_5089 - .L_5088)
.L_5088:
        /*009c*/ 	.word	0x00000000
        /*00a0*/ 	.short	0x000a
        /*00a2*/ 	.short	0x0050
        /*00a4*/ 	.byte	0x00, 0xf5, 0x21, 0x00


	//----- nvinfo : EIATTR_KPARAM_INFO
	.align		4
.L_5089:
        /*00a8*/ 	.byte	0x04, 0x17
        /*00aa*/ 	.short	(.L_5091 - .L_5090)
.L_5090:
        /*00ac*/ 	.word	0x00000000
        /*00b0*/ 	.short	0x0009
        /*00b2*/ 	.short	0x0048
        /*00b4*/ 	.byte	0x00, 0xf5, 0x21, 0x00


	//----- nvinfo : EIATTR_KPARAM_INFO
	.align		4
.L_5091:
        /*00b8*/ 	.byte	0x04, 0x17
        /*00ba*/ 	.short	(.L_5093 - .L_5092)
.L_5092:
        /*00bc*/ 	.word	0x00000000
        /*00c0*/ 	.short	0x0008
        /*00c2*/ 	.short	0x0040
        /*00c4*/ 	.byte	0x00, 0xf5, 0x21, 0x00


	//----- nvinfo : EIATTR_KPARAM_INFO
	.align		4
.L_5093:
        /*00c8*/ 	.byte	0x04, 0x17
        /*00ca*/ 	.short	(.L_5095 - .L_5094)
.L_5094:
        /*00cc*/ 	.word	0x00000000
        /*00d0*/ 	.short	0x0007
        /*00d2*/ 	.short	0x0038
        /*00d4*/ 	.byte	0x00, 0xf5, 0x21, 0x00


	//----- nvinfo : EIATTR_KPARAM_INFO
	.align		4
.L_5095:
        /*00d8*/ 	.byte	0x04, 0x17
        /*00da*/ 	.short	(.L_5097 - .L_5096)
.L_5096:
        /*00dc*/ 	.word	0x00000000
        /*00e0*/ 	.short	0x0006
        /*00e2*/ 	.short	0x0030
        /*00e4*/ 	.byte	0x00, 0xf5, 0x21, 0x00


	//----- nvinfo : EIATTR_KPARAM_INFO
	.align		4
.L_5097:
        /*00e8*/ 	.byte	0x04, 0x17
        /*00ea*/ 	.short	(.L_5099 - .L_5098)
.L_5098:
        /*00ec*/ 	.word	0x00000000
        /*00f0*/ 	.short	0x0005
        /*00f2*/ 	.short	0x0028
        /*00f4*/ 	.byte	0x00, 0xf5, 0x21, 0x00


	//----- nvinfo : EIATTR_KPARAM_INFO
	.align		4
.L_5099:
        /*00f8*/ 	.byte	0x04, 0x17
        /*00fa*/ 	.short	(.L_5101 - .L_5100)
.L_5100:
        /*00fc*/ 	.word	0x00000000
        /*0100*/ 	.short	0x0004
        /*0102*/ 	.short	0x0020
        /*0104*/ 	.byte	0x00, 0xf5, 0x21, 0x00


	//----- nvinfo : EIATTR_KPARAM_INFO
	.align		4
.L_5101:
        /*0108*/ 	.byte	0x04, 0x17
        /*010a*/ 	.short	(.L_5103 - .L_5102)
.L_5102:
        /*010c*/ 	.word	0x00000000
        /*0110*/ 	.short	0x0003
        /*0112*/ 	.short	0x0018
        /*0114*/ 	.byte	0x00, 0xf5, 0x21, 0x00


	//----- nvinfo : EIATTR_KPARAM_INFO
	.align		4
.L_5103:
        /*0118*/ 	.byte	0x04, 0x17
        /*011a*/ 	.short	(.L_5105 - .L_5104)
.L_5104:
        /*011c*/ 	.word	0x00000000
        /*0120*/ 	.short	0x0002
        /*0122*/ 	.short	0x0010
        /*0124*/ 	.byte	0x00, 0xf5, 0x21, 0x00


	//----- nvinfo : EIATTR_KPARAM_INFO
	.align		4
.L_5105:
        /*0128*/ 	.byte	0x04, 0x17
        /*012a*/ 	.short	(.L_5107 - .L_5106)
.L_5106:
        /*012c*/ 	.word	0x00000000
        /*0130*/ 	.short	0x0001
        /*0132*/ 	.short	0x0008
        /*0134*/ 	.byte	0x00, 0xf5, 0x21, 0x00


	//----- nvinfo : EIATTR_KPARAM_INFO
	.align		4
.L_5107:
        /*0138*/ 	.byte	0x04, 0x17
        /*013a*/ 	.short	(.L_5109 - .L_5108)
.L_5108:
        /*013c*/ 	.word	0x00000000
        /*0140*/ 	.short	0x0000
        /*0142*/ 	.short	0x0000
        /*0144*/ 	.byte	0x00, 0xf5, 0x21, 0x00


	//----- nvinfo : EIATTR_SPARSE_MMA_MASK
	.align		4
.L_5109:
        /*0148*/ 	.byte	0x03, 0x50
        /*014a*/ 	.short	0x0000


	//----- nvinfo : EIATTR_MAXREG_COUNT
	.align		4
        /*014c*/ 	.byte	0x03, 0x1b
        /*014e*/ 	.short	0x00ff


	//----- nvinfo : EIATTR_MERCURY_ISA_VERSION
	.align		4
        /*0150*/ 	.byte	0x03, 0x5f
        /*0152*/ 	.short	0x0101


	//----- nvinfo : EIATTR_UNUSED_LOAD_BYTE_OFFSET
	.align		4
        /*0154*/ 	.byte	0x04, 0x44
        /*0156*/ 	.short	(.L_5111 - .L_5110)


	//   ....[0]....
.L_5110:
        /*0158*/ 	.word	0x000004f0
        /*015c*/ 	.word	0x0000fff0


	//----- nvinfo : EIATTR_VRC_CTA_INIT_COUNT
	.align		4
.L_5111:
        /*0160*/ 	.byte	0x02, 0x4a
	.zero		1
	.zero		1


	//----- nvinfo : EIATTR_EXIT_INSTR_OFFSETS
	.align		4
        /*0164*/ 	.byte	0x04, 0x1c
        /*0166*/ 	.short	(.L_5113 - .L_5112)


	//   ....[0]....
.L_5112:
        /*0168*/ 	.word	0x000007a0


	//----- nvinfo : EIATTR_CBANK_PARAM_SIZE
	.align		4
.L_5113:
        /*016c*/ 	.byte	0x03, 0x19
        /*016e*/ 	.short	0x00a0


	//----- nvinfo : EIATTR_PARAM_CBANK
	.align		4
        /*0170*/ 	.byte	0x04, 0x0a
        /*0172*/ 	.short	(.L_5115 - .L_5114)
	.align		4
.L_5114:
        /*0174*/ 	.word	index@(.nv.constant0._Z8kernel_8PfS_S_S_S_S_S_S_S_S_S_S_S_S_S_S_S_S_S_S_)
        /*0178*/ 	.short	0x0380
        /*017a*/ 	.short	0x00a0


	//----- nvinfo : EIATTR_SW_WAR
	.align		4
.L_5115:
        /*017c*/ 	.byte	0x04, 0x36
        /*017e*/ 	.short	(.L_5117 - .L_5116)
.L_5116:
        /*0180*/ 	.word	0x00000008
.L_5117:


//--------------------- .nv.info._Z8kernel_7PfS_S_S_S_S_S_S_S_S_S_S_S_S_S_S_S_S_S_S_ --------------------------
	.section	.nv.info._Z8kernel_7PfS_S_S_S_S_S_S_S_S_S_S_S_S_S_S_S_S_S_S_,"",@"SHT_CUDA_INFO"
	.sectionflags	@""
	.align	4


	//----- nvinfo : EIATTR_CUDA_API_VERSION
	.align		4
        /*0000*/ 	.byte	0x04, 0x37
        /*0002*/ 	.short	(.L_5119 - .L_5118)
.L_5118:
        /*0004*/ 	.word	0x00000082


	//----- nvinfo : EIATTR_KPARAM_INFO
	.align		4
.L_5119:
        /*0008*/ 	.byte	0x04, 0x17
        /*000a*/ 	.short	(.L_5121 - .L_5120)
.L_5120:
        /*000c*/ 	.word	0x00000000
        /*0010*/ 	.short	0x0013
        /*0012*/ 	.short	0x0098
        /*0014*/ 	.byte	0x00, 0xf5, 0x21, 0x00


	//----- nvinfo : EIATTR_KPARAM_INFO
	.align		4
.L_5121:
        /*0018*/ 	.byte	0x04, 0x17
        /*001a*/ 	.short	(.L_5123 - .L_5122)
.L_5122:
        /*001c*/ 	.word	0x00000000
        /*0020*/ 	.short	0x0012
        /*0022*/ 	.short	0x0090
        /*0024*/ 	.byte	0x00, 0xf5, 0x21, 0x00


	//----- nvinfo : EIATTR_KPARAM_INFO
	.align		4
.L_5123:
        /*0028*/ 	.byte	0x04, 0x17
        /*002a*/ 	.short	(.L_5125 - .L_5124)
.L_5124:
        /*002c*/ 	.word	0x00000000
        /*0030*/ 	.short	0x0011
        /*0032*/ 	.short	0x0088
        /*0034*/ 	.byte	0x00, 0xf5, 0x21, 0x00


	//----- nvinfo : EIATTR_KPARAM_INFO
	.align		4
.L_5125:
        /*0038*/ 	.byte	0x04, 0x17
        /*003a*/ 	.short	(.L_5127 - .L_5126)
.L_5126:
        /*003c*/ 	.word	0x00000000
        /*0040*/ 	.short	0x0010
        /*0042*/ 	.short	0x0080
        /*0044*/ 	.byte	0x00, 0xf5, 0x21, 0x00


	//----- nvinfo : EIATTR_KPARAM_INFO
	.align		4
.L_5127:
        /*0048*/ 	.byte	0x04, 0x17
        /*004a*/ 	.short	(.L_5129 - .L_5128)
.L_5128:
        /*004c*/ 	.word	0x00000000
        /*0050*/ 	.short	0x000f
        /*0052*/ 	.short	0x0078
        /*0054*/ 	.byte	0x00, 0xf5, 0x21, 0x00


	//----- nvinfo : EIATTR_KPARAM_INFO
	.align		4
.L_5129:
        /*0058*/ 	.byte	0x04, 0x17
        /*005a*/ 	.short	(.L_5131 - .L_5130)
.L_5130:
        /*005c*/ 	.word	0x00000000
        /*0060*/ 	.short	0x000e
        /*0062*/ 	.short	0x0070
        /*0064*/ 	.byte	0x00, 0xf5, 0x21, 0x00


	//----- nvinfo : EIATTR_KPARAM_INFO
	.align		4
.L_5131:
        /*0068*/ 	.byte	0x04, 0x17
        /*006a*/ 	.short	(.L_5133 - .L_5132)
.L_5132:
        /*006c*/ 	.word	0x00000000
        /*0070*/ 	.short	0x000d
        /*0072*/ 	.short	0x0068
        /*0074*/ 	.byte	0x00, 0xf5, 0x21, 0x00


	//----- nvinfo : EIATTR_KPARAM_INFO
	.align		4
.L_5133:
        /*0078*/ 	.byte	0x04, 0x17
        /*007a*/ 	.short	(.L_5135 - .L_5134)
.L_5134:
        /*007c*/ 	.word	0x00000000
        /*0080*/ 	.short	0x000c
        /*0082*/ 	.short	0x0060
        /*0084*/ 	.byte	0x00, 0xf5, 0x21, 0x00


	//----- nvinfo : EIATTR_KPARAM_INFO
	.align		4
.L_5135:
        /*0088*/ 	.byte	0x04, 0x17
        /*008a*/ 	.short	(.L_5137 - .L_5136)
.L_5136:
        /*008c*/ 	.word	0x00000000
        /*0090*/ 	.short	0x000b
        /*0092*/ 	.short	0x0058
        /*0094*/ 	.byte	0x00, 0xf5, 0x21, 0x00


	//----- nvinfo : EIATTR_KPARAM_INFO
	.align		4
.L_5137:
        /*0098*/ 	.byte	0x04, 0x17
        /*009a*/ 	.short	(.L_5139 - .L_5138)
.L_5138:
        /*009c*/ 	.word	0x00000000
        /*00a0*/ 	.short	0x000a
        /*00a2*/ 	.short	0x0050
        /*00a4*/ 	.byte	0x00, 0xf5, 0x21, 0x00


	//----- nvinfo : EIATTR_KPARAM_INFO
	.align		4
.L_5139:
        /*00a8*/ 	.byte	0x04, 0x17
        /*00aa*/ 	.short	(.L_5141 - .L_5140)
.L_5140:
        /*00ac*/ 	.word	0x00000000
        /*00b0*/ 	.short	0x0009
        /*00b2*/ 	.short	0x0048
        /*00b4*/ 	.byte	0x00, 0xf5, 0x21, 0x00


	//----- nvinfo : EIATTR_KPARAM_INFO
	.align		4
.L_5141:
        /*00b8*/ 	.byte	0x04, 0x17
        /*00ba*/ 	.short	(.L_5143 - .L_5142)
.L_5142:
        /*00bc*/ 	.word	0x00000000
        /*00c0*/ 	.short	0x0008
        /*00c2*/ 	.short	0x0040
        /*00c4*/ 	.byte	0x00, 0xf5, 0x21, 0x00


	//----- nvinfo : EIATTR_KPARAM_INFO
	.align		4
.L_5143:
        /*00c8*/ 	.byte	0x04, 0x17
        /*00ca*/ 	.short	(.L_5145 - .L_5144)
.L_5144:
        /*00cc*/ 	.word	0x00000000
        /*00d0*/ 	.short	0x0007
        /*00d2*/ 	.short	0x0038
        /*00d4*/ 	.byte	0x00, 0xf5, 0x21, 0x00


	//----- nvinfo : EIATTR_KPARAM_INFO
	.align		4
.L_5145:
        /*00d8*/ 	.byte	0x04, 0x17
        /*00da*/ 	.short	(.L_5147 - .L_5146)
.L_5146:
        /*00dc*/ 	.word	0x00000000
        /*00e0*/ 	.short	0x0006
        /*00e2*/ 	.short	0x0030
        /*00e4*/ 	.byte	0x00, 0xf5, 0x21, 0x00


	//----- nvinfo : EIATTR_KPARAM_INFO
	.align		4
.L_5147:
        /*00e8*/ 	.byte	0x04, 0x17
        /*00ea*/ 	.short	(.L_5149 - .L_5148)
.L_5148:
        /*00ec*/ 	.word	0x00000000
        /*00f0*/ 	.short	0x0005
        /*00f2*/ 	.short	0x0028
        /*00f4*/ 	.byte	0x00, 0xf5, 0x21, 0x00


	//----- nvinfo : EIATTR_KPARAM_INFO
	.align		4
.L_5149:
        /*00f8*/ 	.byte	0x04, 0x17
        /*00fa*/ 	.short	(.L_5151 - .L_5150)
.L_5150:
        /*00fc*/ 	.word	0x00000000
        /*0100*/ 	.short	0x0004
        /*0102*/ 	.short	0x0020
        /*0104*/ 	.byte	0x00, 0xf5, 0x21, 0x00


	//----- nvinfo : EIATTR_KPARAM_INFO
	.align		4
.L_5151:
        /*0108*/ 	.byte	0x04, 0x17
        /*010a*/ 	.short	(.L_5153 - .L_5152)
.L_5152:
        /*010c*/ 	.word	0x00000000
        /*0110*/ 	.short	0x0003
        /*0112*/ 	.short	0x0018
        /*0114*/ 	.byte	0x00, 0xf5, 0x21, 0x00


	//----- nvinfo : EIATTR_KPARAM_INFO
	.align		4
.L_5153:
        /*0118*/ 	.byte	0x04, 0x17
        /*011a*/ 	.short	(.L_5155 - .L_5154)
.L_5154:
        /*011c*/ 	.word	0x00000000
        /*0120*/ 	.short	0x0002
        /*0122*/ 	.short	0x0010
        /*0124*/ 	.byte	0x00, 0xf5, 0x21, 0x00


	//----- nvinfo : EIATTR_KPARAM_INFO
	.align		4
.L_5155:
        /*0128*/ 	.byte	0x04, 0x17
        /*012a*/ 	.short	(.L_5157 - .L_5156)
.L_5156:
        /*012c*/ 	.word	0x00000000
        /*0130*/ 	.short	0x0001
        /*0132*/ 	.short	0x0008
        /*0134*/ 	.byte	0x00, 0xf5, 0x21, 0x00


	//----- nvinfo : EIATTR_KPARAM_INFO
	.align		4
.L_5157:
        /*0138*/ 	.byte	0x04, 0x17
        /*013a*/ 	.short	(.L_5159 - .L_5158)
.L_5158:
        /*013c*/ 	.word	0x00000000
        /*0140*/ 	.short	0x0000
        /*0142*/ 	.short	0x0000
        /*0144*/ 	.byte	0x00, 0xf5, 0x21, 0x00


	//----- nvinfo : EIATTR_SPARSE_MMA_MASK
	.align		4
.L_5159:
        /*0148*/ 	.byte	0x03, 0x50
        /*014a*/ 	.short	0x0000


	//----- nvinfo : EIATTR_MAXREG_COUNT
	.align		4
        /*014c*/ 	.byte	0x03, 0x1b
        /*014e*/ 	.short	0x00ff


	//----- nvinfo : EIATTR_MERCURY_ISA_VERSION
	.align		4
        /*0150*/ 	.byte	0x03, 0x5f
        /*0152*/ 	.short	0x0101


	//----- nvinfo : EIATTR_UNUSED_LOAD_BYTE_OFFSET
	.align		4
        /*0154*/ 	.byte	0x04, 0x44
        /*0156*/ 	.short	(.L_5161 - .L_5160)


	//   ....[0]....
.L_5160:
        /*0158*/ 	.word	0x00000570
        /*015c*/ 	.word	0x00000fff


	//----- nvinfo : EIATTR_VRC_CTA_INIT_COUNT
	.align		4
.L_5161:
        /*0160*/ 	.byte	0x02, 0x4a
	.zero		1
	.zero		1


	//----- nvinfo : EIATTR_EXIT_INSTR_OFFSETS
	.align		4
        /*0164*/ 	.byte	0x04, 0x1c
        /*0166*/ 	.short	(.L_5163 - .L_5162)


	//   ....[0]....
.L_5162:
        /*0168*/ 	.word	0x000007b0


	//----- nvinfo : EIATTR_CBANK_PARAM_SIZE
	.align		4
.L_5163:
        /*016c*/ 	.byte	0x03, 0x19
        /*016e*/ 	.short	0x00a0


	//----- nvinfo : EIATTR_PARAM_CBANK
	.align		4
        /*0170*/ 	.byte	0x04, 0x0a
        /*0172*/ 	.short	(.L_5165 - .L_5164)
	.align		4
.L_5164:
        /*0174*/ 	.word	index@(.nv.constant0._Z8kernel_7PfS_S_S_S_S_S_S_S_S_S_S_S_S_S_S_S_S_S_S_)
        /*0178*/ 	.short	0x0380
        /*017a*/ 	.short	0x00a0


	//----- nvinfo : EIATTR_SW_WAR
	.align		4
.L_5165:
        /*017c*/ 	.byte	0x04, 0x36
        /*017e*/ 	.short	(.L_5167 - .L_5166)
.L_5166:
        /*0180*/ 	.word	0x00000008
.L_5167:


//--------------------- .nv.info._Z8kernel_6PfS_S_S_S_S_S_S_S_S_S_S_S_S_S_S_S_S_S_S_ --------------------------
	.section	.nv.info._Z8kernel_6PfS_S_S_S_S_S_S_S_S_S_S_S_S_S_S_S_S_S_S_,"",@"SHT_CUDA_INFO"
	.sectionflags	@""
	.align	4


	//----- nvinfo : EIATTR_CUDA_API_VERSION
	.align		4
        /*0000*/ 	.byte	0x04, 0x37
        /*0002*/ 	.short	(.L_5169 - .L_5168)
.L_5168:
        /*0004*/ 	.word	0x00000082


	//----- nvinfo : EIATTR_KPARAM_INFO
	.align		4
.L_5169:
        /*0008*/ 	.byte	0x04, 0x17
        /*000a*/ 	.short	(.L_5171 - .L_5170)
.L_5170:
        /*000c*/ 	.word	0x00000000
        /*0010*/ 	.short	0x0013
        /*0012*/ 	.short	0x0098
        /*0014*/ 	.byte	0x00, 0xf5, 0x21, 0x00


	//----- nvinfo : EIATTR_KPARAM_INFO
	.align		4
.L_5171:
        /*0018*/ 	.byte	0x04, 0x17
        /*001a*/ 	.short	(.L_5173 - .L_5172)
.L_5172:
        /*001c*/ 	.word	0x00000000
        /*0020*/ 	.short	0x0012
        /*0022*/ 	.short	0x0090
        /*0024*/ 	.byte	0x00, 0xf5, 0x21, 0x00


	//----- nvinfo : EIATTR_KPARAM_INFO
	.align		4
.L_5173:
        /*0028*/ 	.byte	0x04, 0x17
        /*002a*/ 	.short	(.L_5175 - .L_5174)
.L_5174:
        /*002c*/ 	.word	0x00000000
        /*0030*/ 	.short	0x0011
        /*0032*/ 	.short	0x0088
        /*0034*/ 	.byte	0x00, 0xf5, 0x21, 0x00


	//----- nvinfo : EIATTR_KPARAM_INFO
	.align		4
.L_5175:
        /*0038*/ 	.byte	0x04, 0x17
        /*003a*/ 	.short	(.L_5177 - .L_5176)
.L_5176:
        /*003c*/ 	.word	0x00000000
        /*0040*/ 	.short	0x0010
        /*0042*/ 	.short	0x0080
        /*0044*/ 	.byte	0x00, 0xf5, 0x21, 0x00


	//----- nvinfo : EIATTR_KPARAM_INFO
	.align		4
.L_5177:
        /*0048*/ 	.byte	0x04, 0x17
        /*004a*/ 	.short	(.L_5179 - .L_5178)
.L_5178:
        /*004c*/ 	.word	0x00000000
        /*0050*/ 	.short	0x000f
        /*0052*/ 	.short	0x0078
        /*0054*/ 	.byte	0x00, 0xf5, 0x21, 0x00


	//----- nvinfo : EIATTR_KPARAM_INFO
	.align		4
.L_5179:
        /*0058*/ 	.byte	0x04, 0x17
        /*005a*/ 	.short	(.L_5181 - .L_5180)
.L_5180:
        /*005c*/ 	.word	0x00000000
        /*0060*/ 	.short	0x000e
        /*0062*/ 	.short	0x0070
        /*0064*/ 	.byte	0x00, 0xf5, 0x21, 0x00


	//----- nvinfo : EIATTR_KPARAM_INFO
	.align		4
.L_5181:
        /*0068*/ 	.byte	0x04, 0x17
        /*006a*/ 	.short	(.L_5183 - .L_5182)
.L_5182:
        /*006c*/ 	.word	0x00000000
        /*0070*/ 	.short	0x000d
        /*0072*/ 	.short	0x0068
        /*0074*/ 	.byte	0x00, 0xf5, 0x21, 0x00


	//----- nvinfo : EIATTR_KPARAM_INFO
	.align		4
.L_5183:
        /*0078*/ 	.byte	0x04, 0x17
        /*007a*/ 	.short	(.L_5185 - .L_5184)
.L_5184:
        /*007c*/ 	.word	0x00000000
        /*0080*/ 	.short	0x000c
        /*0082*/ 	.short	0x0060
        /*0084*/ 	.byte	0x00, 0xf5, 0x21, 0x00


	//----- nvinfo : EIATTR_KPARAM_INFO
	.align		4
.L_5185:
        /*0088*/ 	.byte	0x04, 0x17
        /*008a*/ 	.short	(.L_5187 - .L_5186)
.L_5186:
        /*008c*/ 	.word	0x00000000
        /*0090*/ 	.short	0x000b
        /*0092*/ 	.short	0x0058
        /*0094*/ 	.byte	0x00, 0xf5, 0x21, 0x00


	//----- nvinfo : EIATTR_KPARAM_INFO
	.align		4
.L_5187:
        /*0098*/ 	.byte	0x04, 0x17
        /*009a*/ 	.short	(.L_5189 - .L_5188)
.L_5188:
        /*009c*/ 	.word	0x00000000
        /*00a0*/ 	.short	0x000a
        /*00a2*/ 	.short	0x0050
        /*00a4*/ 	.byte	0x00, 0xf5, 0x21, 0x00


	//----- nvinfo : EIATTR_KPARAM_INFO
	.align		4
.L_5189:
        /*00a8*/ 	.byte	0x04, 0x17
        /*00aa*/ 	.short	(.L_5191 - .L_5190)
.L_5190:
        /*00ac*/ 	.word	0x00000000
        /*00b0*/ 	.short	0x0009
        /*00b2*/ 	.short	0x0048
        /*00b4*/ 	.byte	0x00, 0xf5, 0x21, 0x00


	//----- nvinfo : EIATTR_KPARAM_INFO
	.align		4
.L_5191:
        /*00b8*/ 	.byte	0x04, 0x17
        /*00ba*/ 	.short	(.L_5193 - .L_5192)
.L_5192:
        /*00bc*/ 	.word	0x00000000
        /*00c0*/ 	.short	0x0008
        /*00c2*/ 	.short	0x0040
        /*00c4*/ 	.byte	0x00, 0xf5, 0x21, 0x00


	//----- nvinfo : EIATTR_KPARAM_INFO
	.align		4
.L_5193:
        /*00c8*/ 	.byte	0x04, 0x17
        /*00ca*/ 	.short	(.L_5195 - .L_5194)
.L_5194:
        /*00cc*/ 	.word	0x00000000
        /*00d0*/ 	.short	0x0007
        /*00d2*/ 	.short	0x0038
        /*00d4*/ 	.byte	0x00, 0xf5, 0x21, 0x00


	//----- nvinfo : EIATTR_KPARAM_INFO
	.align		4
.L_5195:
        /*00d8*/ 	.byte	0x04, 0x17
        /*00da*/ 	.short	(.L_5197 - .L_5196)
.L_5196:
        /*00dc*/ 	.word	0x00000000
        /*00e0*/ 	.short	0x0006
        /*00e2*/ 	.short	0x0030
        /*00e4*/ 	.byte	0x00, 0xf5, 0x21, 0x00


	//----- nvinfo : EIATTR_KPARAM_INFO
	.align		4
.L_5197:
        /*00e8*/ 	.byte	0x04, 0x17
        /*00ea*/ 	.short	(.L_5199 - .L_5198)
.L_5198:
        /*00ec*/ 	.word	0x00000000
        /*00f0*/ 	.short	0x0005
        /*00f2*/ 	.short	0x0028
        /*00f4*/ 	.byte	0x00, 0xf5, 0x21, 0x00


	//----- nvinfo : EIATTR_KPARAM_INFO
	.align		4
.L_5199:
        /*00f8*/ 	.byte	0x04, 0x17
        /*00fa*/ 	.short	(.L_5201 - .L_5200)
.L_5200:
        /*00fc*/ 	.word	0x00000000
        /*0100*/ 	.short	0x0004
        /*0102*/ 	.short	0x0020
        /*0104*/ 	.byte	0x00, 0xf5, 0x21, 0x00


	//----- nvinfo : EIATTR_KPARAM_INFO
	.align		4
.L_5201:
        /*0108*/ 	.byte	0x04, 0x17
        /*010a*/ 	.short	(.L_5203 - .L_5202)
.L_5202:
        /*010c*/ 	.word	0x00000000
        /*0110*/ 	.short	0x0003
        /*0112*/ 	.short	0x0018
        /*0114*/ 	.byte	0x00, 0xf5, 0x21, 0x00


	//----- nvinfo : EIATTR_KPARAM_INFO
	.align		4
.L_5203:
        /*0118*/ 	.byte	0x04, 0x17
        /*011a*/ 	.short	(.L_5205 - .L_5204)
.L_5204:
        /*011c*/ 	.word	0x00000000
        /*0120*/ 	.short	0x0002
        /*0122*/ 	.short	0x0010
        /*0124*/ 	.byte	0x00, 0xf5, 0x21, 0x00


	//----- nvinfo : EIATTR_KPARAM_INFO
	.align		4
.L_5205:
        /*0128*/ 	.byte	0x04, 0x17
        /*012a*/ 	.short	(.L_5207 - .L_5206)
.L_5206:
        /*012c*/ 	.word	0x00000000
        /*0130*/ 	.short	0x0001
        /*0132*/ 	.short	0x0008
        /*0134*/ 	.byte	0x00, 0xf5, 0x21, 0x00


	//----- nvinfo : EIATTR_KPARAM_INFO
	.align		4
.L_5207:
        /*0138*/ 	.byte	0x04, 0x17
        /*013a*/ 	.short	(.L_5209 - .L_5208)
.L_5208:
        /*013c*/ 	.word	0x00000000
        /*0140*/ 	.short	0x0000
        /*0142*/ 	.short	0x0000
        /*0144*/ 	.byte	0x00, 0xf5, 0x21, 0x00


	//----- nvinfo : EIATTR_SPARSE_MMA_MASK
	.align		4
.L_5209:
        /*0148*/ 	.byte	0x03, 0x50
        /*014a*/ 	.short	0x0000


	//----- nvinfo : EIATTR_MAXREG_COUNT
	.align		4
        /*014c*/ 	.byte	0x03, 0x1b
        /*014e*/ 	.short	0x00ff


	//----- nvinfo : EIATTR_MERCURY_ISA_VERSION
	.align		4
        /*0150*/ 	.byte	0x03, 0x5f
        /*0152*/ 	.short	0x0101


	//----- nvinfo : EIATTR_VRC_CTA_INIT_COUNT
	.align		4
        /*0154*/ 	.byte	0x02, 0x4a
	.zero		1
	.zero		1


	//----- nvinfo : EIATTR_EXIT_INSTR_OFFSETS
	.align		4
        /*0158*/ 	.byte	0x04, 0x1c
        /*015a*/ 	.short	(.L_5211 - .L_5210)


	//   ....[0]....
.L_5210:
        /*015c*/ 	.word	0x000007b0


	//----- nvinfo : EIATTR_CBANK_PARAM_SIZE
	.align		4
.L_5211:
        /*0160*/ 	.byte	0x03, 0x19
        /*0162*/ 	.short	0x00a0


	//----- nvinfo : EIATTR_PARAM_CBANK
	.align		4
        /*0164*/ 	.byte	0x04, 0x0a
        /*0166*/ 	.short	(.L_5213 - .L_5212)
	.align		4
.L_5212:
        /*0168*/ 	.word	index@(.nv.constant0._Z8kernel_6PfS_S_S_S_S_S_S_S_S_S_S_S_S_S_S_S_S_S_S_)
        /*016c*/ 	.short	0x0380
        /*016e*/ 	.short	0x00a0


	//----- nvinfo : EIATTR_SW_WAR
	.align		4
.L_5213:
        /*0170*/ 	.byte	0x04, 0x36
        /*0172*/ 	.short	(.L_5215 - .L_5214)
.L_5214:
        /*0174*/ 	.word	0x00000008
.L_5215:


//--------------------- .nv.info._Z8kernel_5PfS_S_S_S_S_S_S_S_S_S_S_S_S_S_S_S_S_S_S_ --------------------------
	.section	.nv.info._Z8kernel_5PfS_S_S_S_S_S_S_S_S_S_S_S_S_S_S_S_S_S_S_,"",@"SHT_CUDA_INFO"
	.sectionflags	@""
	.align	4


	//----- nvinfo : EIATTR_CUDA_API_VERSION
	.align		4
        /*0000*/ 	.byte	0x04, 0x37
        /*0002*/ 	.short	(.L_5217 - .L_5216)
.L_5216:
        /*0004*/ 	.word	0x00000082


	//----- nvinfo : EIATTR_KPARAM_INFO
	.align		4
.L_5217:
        /*0008*/ 	.byte	0x04, 0x17
        /*000a*/ 	.short	(.L_5219 - .L_5218)
.L_5218:
        /*000c*/ 	.word	0x00000000
        /*0010*/ 	.short	0x0013
        /*0012*/ 	.short	0x0098
        /*0014*/ 	.byte	0x00, 0xf5, 0x21, 0x00


	//----- nvinfo : EIATTR_KPARAM_INFO
	.align		4
.L_5219:
        /*0018*/ 	.byte	0x04, 0x17
        /*001a*/ 	.short	(.L_5221 - .L_5220)
.L_5220:
        /*001c*/ 	.word	0x00000000
        /*0020*/ 	.short	0x0012
        /*0022*/ 	.short	0x0090
        /*0024*/ 	.byte	0x00, 0xf5, 0x21, 0x00


	//----- nvinfo : EIATTR_KPARAM_INFO
	.align		4
.L_5221:
        /*0028*/ 	.byte	0x04, 0x17
        /*002a*/ 	.short	(.L_5223 - .L_5222)
.L_5222:
        /*002c*/ 	.word	0x00000000
        /*0030*/ 	.short	0x0011
        /*0032*/ 	.short	0x0088
        /*0034*/ 	.byte	0x00, 0xf5, 0x21, 0x00


	//----- nvinfo : EIATTR_KPARAM_INFO
	.align		4
.L_5223:
        /*0038*/ 	.byte	0x04, 0x17
        /*003a*/ 	.short	(.L_5225 - .L_5224)
.L_5224:
        /*003c*/ 	.word	0x00000000
        /*0040*/ 	.short	0x0010
        /*0042*/ 	.short	0x0080
        /*0044*/ 	.byte	0x00, 0xf5, 0x21, 0x00


	//----- nvinfo : EIATTR_KPARAM_INFO
	.align		4
.L_5225:
        /*0048*/ 	.byte	0x04, 0x17
        /*004a*/ 	.short	(.L_5227 - .L_5226)
.L_5226:
        /*004c*/ 	.word	0x00000000
        /*0050*/ 	.short	0x000f
        /*0052*/ 	.short	0x0078
        /*0054*/ 	.byte	0x00, 0xf5, 0x21, 0x00


	//----- nvinfo : EIATTR_KPARAM_INFO
	.align		4
.L_5227:
        /*0058*/ 	.byte	0x04, 0x17
        /*005a*/ 	.short	(.L_5229 - .L_5228)
.L_5228:
        /*005c*/ 	.word	0x00000000
        /*0060*/ 	.short	0x000e
        /*0062*/ 	.short	0x0070
        /*0064*/ 	.byte	0x00, 0xf5, 0x21, 0x00


	//----- nvinfo : EIATTR_KPARAM_INFO
	.align		4
.L_5229:
        /*0068*/ 	.byte	0x04, 0x17
        /*006a*/ 	.short	(.L_5231 - .L_5230)
.L_5230:
        /*006c*/ 	.word	0x00000000
        /*0070*/ 	.short	0x000d
        /*0072*/ 	.short	0x0068
        /*0074*/ 	.byte	0x00, 0xf5, 0x21, 0x00


	//----- nvinfo : EIATTR_KPARAM_INFO
	.align		4
.L_5231:
        /*0078*/ 	.byte	0x04, 0x17
        /*007a*/ 	.short	(.L_5233 - .L_5232)
.L_5232:
        /*007c*/ 	.word	0x00000000
        /*0080*/ 	.short	0x000c
        /*0082*/ 	.short	0x0060
        /*0084*/ 	.byte	0x00, 0xf5, 0x21, 0x00


	//----- nvinfo : EIATTR_KPARAM_INFO
	.align		4
.L_5233:
        /*0088*/ 	.byte	0x04, 0x17
        /*008a*/ 	.short	(.L_5235 - .L_5234)
.L_5234:
        /*008c*/ 	.word	0x00000000
        /*0090*/ 	.short	0x000b
        /*0092*/ 	.short	0x0058
        /*0094*/ 	.byte	0x00, 0xf5, 0x21, 0x00


	//----- nvinfo : EIATTR_KPARAM_INFO
	.align		4
.L_5235:
        /*0098*/ 	.byte	0x04, 0x17
        /*009a*/ 	.short	(.L_5237 - .L_5236)
.L_5236:
        /*009c*/ 	.word	0x00000000
        /*00a0*/ 	.short	0x000a
        /*00a2*/ 	.short	0x0050
        /*00a4*/ 	.byte	0x00, 0xf5, 0x21, 0x00


	//----- nvinfo : EIATTR_KPARAM_INFO
	.align		4
.L_5237:
        /*00a8*/ 	.byte	0x04, 0x17
        /*00aa*/ 	.short	(.L_5239 - .L_5238)
.L_5238:
        /*00ac*/ 	.word	0x00000000
        /*00b0*/ 	.short	0x0009
        /*00b2*/ 	.short	0x0048
        /*00b4*/ 	.byte	0x00, 0xf5, 0x21, 0x00


	//----- nvinfo : EIATTR_KPARAM_INFO
	.align		4
.L_5239:
        /*00b8*/ 	.byte	0x04, 0x17
        /*00ba*/ 	.short	(.L_5241 - .L_5240)
.L_5240:
        /*00bc*/ 	.word	0x00000000
        /*00c0*/ 	.short	0x0008
        /*00c2*/ 	.short	0x0040
        /*00c4*/ 	.byte	0x00, 0xf5, 0x21, 0x00


	//----- nvinfo : EIATTR_KPARAM_INFO
	.align		4
.L_5241:
        /*00c8*/ 	.byte	0x04, 0x17
        /*00ca*/ 	.short	(.L_5243 - .L_5242)
.L_5242:
        /*00cc*/ 	.word	0x00000000
        /*00d0*/ 	.short	0x0007
        /*00d2*/ 	.short	0x0038
        /*00d4*/ 	.byte	0x00, 0xf5, 0x21, 0x00


	//----- nvinfo : EIATTR_KPARAM_INFO
	.align		4
.L_5243:
        /*00d8*/ 	.byte	0x04, 0x17
        /*00da*/ 	.short	(.L_5245 - .L_5244)
.L_5244:
        /*00dc*/ 	.word	0x00000000
        /*00e0*/ 	.short	0x0006
        /*00e2*/ 	.short	0x0030
        /*00e4*/ 	.byte	0x00, 0xf5, 0x21, 0x00


	//----- nvinfo : EIATTR_KPARAM_INFO
	.align		4
.L_5245:
        /*00e8*/ 	.byte	0x04, 0x17
        /*00ea*/ 	.short	(.L_5247 - .L_5246)
.L_5246:
        /*00ec*/ 	.word	0x00000000
        /*00f0*/ 	.short	0x0005
        /*00f2*/ 	.short	0x0028
        /*00f4*/ 	.byte	0x00, 0xf5, 0x21, 0x00


	//----- nvinfo : EIATTR_KPARAM_INFO
	.align		4
.L_5247:
        /*00f8*/ 	.byte	0x04, 0x17
        /*00fa*/ 	.short	(.L_5249 - .L_5248)
.L_5248:
        /*00fc*/ 	.word	0x00000000
        /*0100*/ 	.short	0x0004
        /*0102*/ 	.short	0x0020
        /*0104*/ 	.byte	0x00, 0xf5, 0x21, 0x00


	//----- nvinfo : EIATTR_KPARAM_INFO
	.align		4
.L_5249:
        /*0108*/ 	.byte	0x04, 0x17
        /*010a*/ 	.short	(.L_5251 - .L_5250)
.L_5250:
        /*010c*/ 	.word	0x00000000
        /*0110*/ 	.short	0x0003
        /*0112*/ 	.short	0x0018
        /*0114*/ 	.byte	0x00, 0xf5, 0x21, 0x00


	//----- nvinfo : EIATTR_KPARAM_INFO
	.align		4
.L_5251:
        /*0118*/ 	.byte	0x04, 0x17
        /*011a*/ 	.short	(.L_5253 - .L_5252)
.L_5252:
        /*011c*/ 	.word	0x00000000
        /*0120*/ 	.short	0x0002
        /*0122*/ 	.short	0x0010
        /*0124*/ 	.byte	0x00, 0xf5, 0x21, 0x00


	//----- nvinfo : EIATTR_KPARAM_INFO
	.align		4
.L_5253:
        /*0128*/ 	.byte	0x04, 0x17
        /*012a*/ 	.short	(.L_5255 - .L_5254)
.L_5254:
        /*012c*/ 	.word	0x00000000
        /*0130*/ 	.short	0x0001
        /*0132*/ 	.short	0x0008
        /*0134*/ 	.byte	0x00, 0xf5, 0x21, 0x00


	//----- nvinfo : EIATTR_KPARAM_INFO
	.align		4
.L_5255:
        /*0138*/ 	.byte	0x04, 0x17
        /*013a*/ 	.short	(.L_5257 - .L_5256)
.L_5256:
        /*013c*/ 	.word	0x00000000
        /*0140*/ 	.short	0x0000
        /*0142*/ 	.short	0x0000
        /*0144*/ 	.byte	0x00, 0xf5, 0x21, 0x00


	//----- nvinfo : EIATTR_SPARSE_MMA_MASK
	.align		4
.L_5257:
        /*0148*/ 	.byte	0x03, 0x50
        /*014a*/ 	.short	0x0000


	//----- nvinfo : EIATTR_MAXREG_COUNT
	.align		4
        /*014c*/ 	.byte	0x03, 0x1b
        /*014e*/ 	.short	0x00ff


	//----- nvinfo : EIATTR_MERCURY_ISA_VERSION
	.align		4
        /*0150*/ 	.byte	0x03, 0x5f
        /*0152*/ 	.short	0x0101


	//----- nvinfo : EIATTR_VRC_CTA_INIT_COUNT
	.align		4
        /*0154*/ 	.byte	0x02, 0x4a
	.zero		1
	.zero		1


	//----- nvinfo : EIATTR_EXIT_INSTR_OFFSETS
	.align		4
        /*0158*/ 	.byte	0x04, 0x1c
        /*015a*/ 	.short	(.L_5259 - .L_5258)


	//   ....[0]....
.L_5258:
        /*015c*/ 	.word	0x000007a0


	//----- nvinfo : EIATTR_CBANK_PARAM_SIZE
	.align		4
.L_5259:
        /*0160*/ 	.byte	0x03, 0x19
        /*0162*/ 	.short	0x00a0


	//----- nvinfo : EIATTR_PARAM_CBANK
	.align		4
        /*0164*/ 	.byte	0x04, 0x0a
        /*0166*/ 	.short	(.L_5261 - .L_5260)
	.align		4
.L_5260:
        /*0168*/ 	.word	index@(.nv.constant0._Z8kernel_5PfS_S_S_S_S_S_S_S_S_S_S_S_S_S_S_S_S_S_S_)
        /*016c*/ 	.short	0x0380
        /*016e*/ 	.short	0x00a0


	//----- nvinfo : EIATTR_SW_WAR
	.align		4
.L_5261:
        /*0170*/ 	.byte	0x04, 0x36
        /*0172*/ 	.short	(.L_5263 - .L_5262)
.L_5262:
        /*0174*/ 	.word	0x00000008
.L_5263:


//--------------------- .nv.info._Z8kernel_4PfS_S_S_S_S_S_S_S_S_S_S_S_S_S_S_S_S_S_S_ --------------------------
	.section	.nv.info._Z8kernel_4PfS_S_S_S_S_S_S_S_S_S_S_S_S_S_S_S_S_S_S_,"",@"SHT_CUDA_INFO"
	.sectionflags	@""
	.align	4


	//----- nvinfo : EIATTR_CUDA_API_VERSION
	.align		4
        /*0000*/ 	.byte	0x04, 0x37
        /*0002*/ 	.short	(.L_5265 - .L_5264)
.L_5264:
        /*0004*/ 	.word	0x00000082


	//----- nvinfo : EIATTR_KPARAM_INFO
	.align		4
.L_5265:
        /*0008*/ 	.byte	0x04, 0x17
        /*000a*/ 	.short	(.L_5267 - .L_5266)
.L_5266:
        /*000c*/ 	.word	0x00000000
        /*0010*/ 	.short	0x0013
        /*0012*/ 	.short	0x0098
        /*0014*/ 	.byte	0x00, 0xf5, 0x21, 0x00


	//----- nvinfo : EIATTR_KPARAM_INFO
	.align		4
.L_5267:
        /*0018*/ 	.byte	0x04, 0x17
        /*001a*/ 	.short	(.L_5269 - .L_5268)
.L_5268:
        /*001c*/ 	.word	0x00000000
        /*0020*/ 	.short	0x0012
        /*0022*/ 	.short	0x0090
        /*0024*/ 	.byte	0x00, 0xf5, 0x21, 0x00


	//----- nvinfo : EIATTR_KPARAM_INFO
	.align		4
.L_5269:
        /*0028*/ 	.byte	0x04, 0x17
        /*002a*/ 	.short	(.L_5271 - .L_5270)
.L_5270:
        /*002c*/ 	.word	0x00000000
        /*0030*/ 	.short	0x0011
        /*0032*/ 	.short	0x0088
        /*0034*/ 	.byte	0x00, 0xf5, 0x21, 0x00


	//----- nvinfo : EIATTR_KPARAM_INFO
	.align		4
.L_5271:
        /*0038*/ 	.byte	0x04, 0x17
        /*003a*/ 	.short	(.L_5273 - .L_5272)
.L_5272:
        /*003c*/ 	.word	0x00000000
        /*0040*/ 	.short	0x0010
        /*0042*/ 	.short	0x0080
        /*0044*/ 	.byte	0x00, 0xf5, 0x21, 0x00


	//----- nvinfo : EIATTR_KPARAM_INFO
	.align		4
.L_5273:
        /*0048*/ 	.byte	0x04, 0x17
        /*004a*/ 	.short	(.L_5275 - .L_5274)
.L_5274:
        /*004c*/ 	.word	0x00000000
        /*0050*/ 	.short	0x000f
        /*0052*/ 	.short	0x0078
        /*0054*/ 	.byte	0x00, 0xf5, 0x21, 0x00


	//----- nvinfo : EIATTR_KPARAM_INFO
	.align		4
.L_5275:
        /*0058*/ 	.byte	0x04, 0x17
        /*005a*/ 	.short	(.L_5277 - .L_5276)
.L_5276:
        /*005c*/ 	.word	0x00000000
        /*0060*/ 	.short	0x000e
        /*0062*/ 	.short	0x0070
        /*0064*/ 	.byte	0x00, 0xf5, 0x21, 0x00


	//----- nvinfo : EIATTR_KPARAM_INFO
	.align		4
.L_5277:
        /*0068*/ 	.byte	0x04, 0x17
        /*006a*/ 	.short	(.L_5279 - .L_5278)
.L_5278:
        /*006c*/ 	.word	0x00000000
        /*0070*/ 	.short	0x000d
        /*0072*/ 	.short	0x0068
        /*0074*/ 	.byte	0x00, 0xf5, 0x21, 0x00


	//----- nvinfo : EIATTR_KPARAM_INFO
	.align		4
.L_5279:
        /*0078*/ 	.byte	0x04, 0x17
        /*007a*/ 	.short	(.L_5281 - .L_5280)
.L_5280:
        /*007c*/ 	.word	0x00000000
        /*0080*/ 	.short	0x000c
        /*0082*/ 	.short	0x0060
        /*0084*/ 	.byte	0x00, 0xf5, 0x21, 0x00


	//----- nvinfo : EIATTR_KPARAM_INFO
	.align		4
.L_5281:
        /*0088*/ 	.byte	0x04, 0x17
        /*008a*/ 	.short	(.L_5283 - .L_5282)
.L_5282:
        /*008c*/ 	.word	0x00000000
        /*0090*/ 	.short	0x000b
        /*0092*/ 	.short	0x0058
        /*0094*/ 	.byte	0x00, 0xf5, 0x21, 0x00


	//----- nvinfo : EIATTR_KPARAM_INFO
	.align		4
.L_5283:
        /*0098*/ 	.byte	0x04, 0x17
        /*009a*/ 	.short	(.L_5285 - .L_5284)
.L_5284:
        /*009c*/ 	.word	0x00000000
        /*00a0*/ 	.short	0x000a
        /*00a2*/ 	.short	0x0050
        /*00a4*/ 	.byte	0x00, 0xf5, 0x21, 0x00


	//----- nvinfo : EIATTR_KPARAM_INFO
	.align		4
.L_5285:
        /*00a8*/ 	.byte	0x04, 0x17
        /*00aa*/ 	.short	(.L_5287 - .L_5286)
.L_5286:
        /*00ac*/ 	.word	0x00000000
        /*00b0*/ 	.short	0x0009
        /*00b2*/ 	.short	0x0048
        /*00b4*/ 	.byte	0x00, 0xf5, 0x21, 0x00


	//----- nvinfo : EIATTR_KPARAM_INFO
	.align		4
.L_5287:
        /*00b8*/ 	.byte	0x04, 0x17
        /*00ba*/ 	.short	(.L_5289 - .L_5288)
.L_5288:
        /*00bc*/ 	.word	0x00000000
        /*00c0*/ 	.short	0x0008
        /*00c2*/ 	.short	0x0040
        /*00c4*/ 	.byte	0x00, 0xf5, 0x21, 0x00


	//----- nvinfo : EIATTR_KPARAM_INFO
	.align		4
.L_5289:
        /*00c8*/ 	.byte	0x04, 0x17
        /*00ca*/ 	.short	(.L_5291 - .L_5290)
.L_5290:
        /*00cc*/ 	.word	0x00000000
        /*00d0*/ 	.short	0x0007
        /*00d2*/ 	.short	0x0038
        /*00d4*/ 	.byte	0x00, 0xf5, 0x21, 0x00


	//----- nvinfo : EIATTR_KPARAM_INFO
	.align		4
.L_5291:
        /*00d8*/ 	.byte	0x04, 0x17
        /*00da*/ 	.short	(.L_5293 - .L_5292)
.L_5292:
        /*00dc*/ 	.word	0x00000000
        /*00e0*/ 	.short	0x0006
        /*00e2*/ 	.short	0x0030
        /*00e4*/ 	.byte	0x00, 0xf5, 0x21, 0x00


	//----- nvinfo : EIATTR_KPARAM_INFO
	.align		4
.L_5293:
        /*00e8*/ 	.byte	0x04, 0x17
        /*00ea*/ 	.short	(.L_5295 - .L_5294)
.L_5294:
        /*00ec*/ 	.word	0x00000000
        /*00f0*/ 	.short	0x0005
        /*00f2*/ 	.short	0x0028
        /*00f4*/ 	.byte	0x00, 0xf5, 0x21, 0x00


	//----- nvinfo : EIATTR_KPARAM_INFO
	.align		4
.L_5295:
        /*00f8*/ 	.byte	0x04, 0x17
        /*00fa*/ 	.short	(.L_5297 - .L_5296)
.L_5296:
        /*00fc*/ 	.word	0x00000000
        /*0100*/ 	.short	0x0004
        /*0102*/ 	.short	0x0020
        /*0104*/ 	.byte	0x00, 0xf5, 0x21, 0x00


	//----- nvinfo : EIATTR_KPARAM_INFO
	.align		4
.L_5297:
        /*0108*/ 	.byte	0x04, 0x17
        /*010a*/ 	.short	(.L_5299 - .L_5298)
.L_5298:
        /*010c*/ 	.word	0x00000000
        /*0110*/ 	.short	0x0003
        /*0112*/ 	.short	0x0018
        /*0114*/ 	.byte	0x00, 0xf5, 0x21, 0x00


	//----- nvinfo : EIATTR_KPARAM_INFO
	.align		4
.L_5299:
        /*0118*/ 	.byte	0x04, 0x17
        /*011a*/ 	.short	(.L_5301 - .L_5300)
.L_5300:
        /*011c*/ 	.word	0x00000000
        /*0120*/ 	.short	0x0002
        /*0122*/ 	.short	0x0010
        /*0124*/ 	.byte	0x00, 0xf5, 0x21, 0x00


	//----- nvinfo : EIATTR_KPARAM_INFO
	.align		4
.L_5301:
        /*0128*/ 	.byte	0x04, 0x17
        /*012a*/ 	.short	(.L_5303 - .L_5302)
.L_5302:
        /*012c*/ 	.word	0x00000000
        /*0130*/ 	.short	0x0001
        /*0132*/ 	.short	0x0008
        /*0134*/ 	.byte	0x00, 0xf5, 0x21, 0x00


	//----- nvinfo : EIATTR_KPARAM_INFO
	.align		4
.L_5303:
        /*0138*/ 	.byte	0x04, 0x17
        /*013a*/ 	.short	(.L_5305 - .L_5304)
.L_5304:
        /*013c*/ 	.word	0x00000000
        /*0140*/ 	.short	0x0000
        /*0142*/ 	.short	0x0000
        /*0144*/ 	.byte	0x00, 0xf5, 0x21, 0x00


	//----- nvinfo : EIATTR_SPARSE_MMA_MASK
	.align		4
.L_5305:
        /*0148*/ 	.byte	0x03, 0x50
        /*014a*/ 	.short	0x0000


	//----- nvinfo : EIATTR_MAXREG_COUNT
	.align		4
        /*014c*/ 	.byte	0x03, 0x1b
        /*014e*/ 	.short	0x00ff


	//----- nvinfo : EIATTR_MERCURY_ISA_VERSION
	.align		4
        /*0150*/ 	.byte	0x03, 0x5f
        /*0152*/ 	.short	0x0101


	//----- nvinfo : EIATTR_VRC_CTA_INIT_COUNT
	.align		4
        /*0154*/ 	.byte	0x02, 0x4a
	.zero		1
	.zero		1


	//----- nvinfo : EIATTR_EXIT_INSTR_OFFSETS
	.align		4
        /*0158*/ 	.byte	0x04, 0x1c
        /*015a*/ 	.short	(.L_5307 - .L_5306)


	//   ....[0]....
.L_5306:
        /*015c*/ 	.word	0x000007b0


	//----- nvinfo : EIATTR_CBANK_PARAM_SIZE
	.align		4
.L_5307:
        /*0160*/ 	.byte	0x03, 0x19
        /*0162*/ 	.short	0x00a0


	//----- nvinfo : EIATTR_PARAM_CBANK
	.align		4
        /*0164*/ 	.byte	0x04, 0x0a
        /*0166*/ 	.short	(.L_5309 - .L_5308)
	.align		4
.L_5308:
        /*0168*/ 	.word	index@(.nv.constant0._Z8kernel_4PfS_S_S_S_S_S_S_S_S_S_S_S_S_S_S_S_S_S_S_)
        /*016c*/ 	.short	0x0380
        /*016e*/ 	.short	0x00a0


	//----- nvinfo : EIATTR_SW_WAR
	.align		4
.L_5309:
        /*0170*/ 	.byte	0x04, 0x36
        /*0172*/ 	.short	(.L_5311 - .L_5310)
.L_5310:
        /*0174*/ 	.word	0x00000008
.L_5311:


//--------------------- .nv.info._Z8kernel_3PfS_S_S_S_S_S_S_S_S_S_S_S_S_S_S_S_S_S_S_ --------------------------
	.section	.nv.info._Z8kernel_3PfS_S_S_S_S_S_S_S_S_S_S_S_S_S_S_S_S_S_S_,"",@"SHT_CUDA_INFO"
	.sectionflags	@""
	.align	4


	//----- nvinfo : EIATTR_CUDA_API_VERSION
	.align		4
        /*0000*/ 	.byte	0x04, 0x37
        /*0002*/ 	.short	(.L_5313 - .L_5312)
.L_5312:
        /*0004*/ 	.word	0x00000082


	//----- nvinfo : EIATTR_KPARAM_INFO
	.align		4
.L_5313:
        /*0008*/ 	.byte	0x04, 0x17
        /*000a*/ 	.short	(.L_5315 - .L_5314)
.L_5314:
        /*000c*/ 	.word	0x00000000
        /*0010*/ 	.short	0x0013
        /*0012*/ 	.short	0x0098
        /*0014*/ 	.byte	0x00, 0xf5, 0x21, 0x00


	//----- nvinfo : EIATTR_KPARAM_INFO
	.align		4
.L_5315:
        /*0018*/ 	.byte	0x04, 0x17
        /*001a*/ 	.short	(.L_5317 - .L_5316)
.L_5316:
        /*001c*/ 	.word	0x00000000
        /*0020*/ 	.short	0x0012
        /*0022*/ 	.short	0x0090
        /*0024*/ 	.byte	0x00, 0xf5, 0x21, 0x00


	//----- nvinfo : EIATTR_KPARAM_INFO
	.align		4
.L_5317:
        /*0028*/ 	.byte	0x04, 0x17
        /*002a*/ 	.short	(.L_5319 - .L_5318)
.L_5318:
        /*002c*/ 	.word	0x00000000
        /*0030*/ 	.short	0x0011
        /*0032*/ 	.short	0x0088
        /*0034*/ 	.byte	0x00, 0xf5, 0x21, 0x00


	//----- nvinfo : EIATTR_KPARAM_INFO
	.align		4
.L_5319:
        /*0038*/ 	.byte	0x04, 0x17
        /*003a*/ 	.short	(.L_5321 - .L_5320)
.L_5320:
        /*003c*/ 	.word	0x00000000
        /*0040*/ 	.short	0x0010
        /*0042*/ 	.short	0x0080
        /*0044*/ 	.byte	0x00, 0xf5, 0x21, 0x00


	//----- nvinfo : EIATTR_KPARAM_INFO
	.align		4
.L_5321:
        /*0048*/ 	.byte	0x04, 0x17
        /*004a*/ 	.short	(.L_5323 - .L_5322)
.L_5322:
        /*004c*/ 	.word	0x00000000
        /*0050*/ 	.short	0x000f
        /*0052*/ 	.short	0x0078
        /*0054*/ 	.byte	0x00, 0xf5, 0x21, 0x00


	//----- nvinfo : EIATTR_KPARAM_INFO
	.align		4
.L_5323:
        /*0058*/ 	.byte	0x04, 0x17
        /*005a*/ 	.short	(.L_5325 - .L_5324)
.L_5324:
        /*005c*/ 	.word	0x00000000
        /*0060*/ 	.short	0x000e
        /*0062*/ 	.short	0x0070
        /*0064*/ 	.byte	0x00, 0xf5, 0x21, 0x00


	//----- nvinfo : EIATTR_KPARAM_INFO
	.align		4
.L_5325:
        /*0068*/ 	.byte	0x04, 0x17
        /*006a*/ 	.short	(.L_5327 - .L_5326)
.L_5326:
        /*006c*/ 	.word	0x00000000
        /*0070*/ 	.short	0x000d
        /*0072*/ 	.short	0x0068
        /*0074*/ 	.byte	0x00, 0xf5, 0x21, 0x00


	//----- nvinfo : EIATTR_KPARAM_INFO
	.align		4
.L_5327:
        /*0078*/ 	.byte	0x04, 0x17
        /*007a*/ 	.short	(.L_5329 - .L_5328)
.L_5328:
        /*007c*/ 	.word	0x00000000
        /*0080*/ 	.short	0x000c
        /*0082*/ 	.short	0x0060
        /*0084*/ 	.byte	0x00, 0xf5, 0x21, 0x00


	//----- nvinfo : EIATTR_KPARAM_INFO
	.align		4
.L_5329:
        /*0088*/ 	.byte	0x04, 0x17
        /*008a*/ 	.short	(.L_5331 - .L_5330)
.L_5330:
        /*008c*/ 	.word	0x00000000
        /*0090*/ 	.short	0x000b
        /*0092*/ 	.short	0x0058
        /*0094*/ 	.byte	0x00, 0xf5, 0x21, 0x00


	//----- nvinfo : EIATTR_KPARAM_INFO
	.align		4
.L_5331:
        /*0098*/ 	.byte	0x04, 0x17
        /*009a*/ 	.short	(.L_5333 - .L_5332)
.L_5332:
        /*009c*/ 	.word	0x00000000
        /*00a0*/ 	.short	0x000a
        /*00a2*/ 	.short	0x0050
        /*00a4*/ 	.byte	0x00, 0xf5, 0x21, 0x00


	//----- nvinfo : EIATTR_KPARAM_INFO
	.align		4
.L_5333:
        /*00a8*/ 	.byte	0x04, 0x17
        /*00aa*/ 	.short	(.L_5335 - .L_5334)
.L_5334:
        /*00ac*/ 	.word	0x00000000
        /*00b0*/ 	.short	0x0009
        /*00b2*/ 	.short	0x0048
        /*00b4*/ 	.byte	0x00, 0xf5, 0x21, 0x00


	//----- nvinfo : EIATTR_KPARAM_INFO
	.align		4
.L_5335:
        /*00b8*/ 	.byte	0x04, 0x17
        /*00ba*/ 	.short	(.L_5337 - .L_5336)
.L_5336:
        /*00bc*/ 	.word	0x00000000
        /*00c0*/ 	.short	0x0008
        /*00c2*/ 	.short	0x0040
        /*00c4*/ 	.byte	0x00, 0xf5, 0x21, 0x00


	//----- nvinfo : EIATTR_KPARAM_INFO
	.align		4
.L_5337:
        /*00c8*/ 	.byte	0x04, 0x17
        /*00ca*/ 	.short	(.L_5339 - .L_5338)
.L_5338:
        /*00cc*/ 	.word	0x00000000
        /*00d0*/ 	.short	0x0007
        /*00d2*/ 	.short	0x0038
        /*00d4*/ 	.byte	0x00, 0xf5, 0x21, 0x00


	//----- nvinfo : EIATTR_KPARAM_INFO
	.align		4
.L_5339:
        /*00d8*/ 	.byte	0x04, 0x17
        /*00da*/ 	.short	(.L_5341 - .L_5340)
.L_5340:
        /*00dc*/ 	.word	0x00000000
        /*00e0*/ 	.short	0x0006
        /*00e2*/ 	.short	0x0030
        /*00e4*/ 	.byte	0x00, 0xf5, 0x21, 0x00


	//----- nvinfo : EIATTR_KPARAM_INFO
	.align		4
.L_5341:
        /*00e8*/ 	.byte	0x04, 0x17
        /*00ea*/ 	.short	(.L_5343 - .L_5342)
.L_5342:
        /*00ec*/ 	.word	0x00000000
        /*00f0*/ 	.short	0x0005
        /*00f2*/ 	.short	0x0028
        /*00f4*/ 	.byte	0x00, 0xf5, 0x21, 0x00


	//----- nvinfo : EIATTR_KPARAM_INFO
	.align		4
.L_5343:
        /*00f8*/ 	.byte	0x04, 0x17
        /*00fa*/ 	.short	(.L_5345 - .L_5344)
.L_5344:
        /*00fc*/ 	.word	0x00000000
        /*0100*/ 	.short	0x0004
        /*0102*/ 	.short	0x0020
        /*0104*/ 	.byte	0x00, 0xf5, 0x21, 0x00


	//----- nvinfo : EIATTR_KPARAM_INFO
	.align		4
.L_5345:
        /*0108*/ 	.byte	0x04, 0x17
        /*010a*/ 	.short	(.L_5347 - .L_5346)
.L_5346:
        /*010c*/ 	.word	0x00000000
        /*0110*/ 	.short	0x0003
        /*0112*/ 	.short	0x0018
        /*0114*/ 	.byte	0x00, 0xf5, 0x21, 0x00


	//----- nvinfo : EIATTR_KPARAM_INFO
	.align		4
.L_5347:
        /*0118*/ 	.byte	0x04, 0x17
        /*011a*/ 	.short	(.L_5349 - .L_5348)
.L_5348:
        /*011c*/ 	.word	0x00000000
        /*0120*/ 	.short	0x0002
        /*0122*/ 	.short	0x0010
        /*0124*/ 	.byte	0x00, 0xf5, 0x21, 0x00


	//----- nvinfo : EIATTR_KPARAM_INFO
	.align		4
.L_5349:
        /*0128*/ 	.byte	0x04, 0x17
        /*012a*/ 	.short	(.L_5351 - .L_5350)
.L_5350:
        /*012c*/ 	.word	0x00000000
        /*0130*/ 	.short	0x0001
        /*0132*/ 	.short	0x0008
        /*0134*/ 	.byte	0x00, 0xf5, 0x21, 0x00


	//----- nvinfo : EIATTR_KPARAM_INFO
	.align		4
.L_5351:
        /*0138*/ 	.byte	0x04, 0x17
        /*013a*/ 	.short	(.L_5353 - .L_5352)
.L_5352:
        /*013c*/ 	.word	0x00000000
        /*0140*/ 	.short	0x0000
        /*0142*/ 	.short	0x0000
        /*0144*/ 	.byte	0x00, 0xf5, 0x21, 0x00


	//----- nvinfo : EIATTR_SPARSE_MMA_MASK
	.align		4
.L_5353:
        /*0148*/ 	.byte	0x03, 0x50
        /*014a*/ 	.short	0x0000


	//----- nvinfo : EIATTR_MAXREG_COUNT
	.align		4
        /*014c*/ 	.byte	0x03, 0x1b
        /*014e*/ 	.short	0x00ff


	//----- nvinfo : EIATTR_MERCURY_ISA_VERSION
	.align		4
        /*0150*/ 	.byte	0x03, 0x5f
        /*0152*/ 	.short	0x0101


	//----- nvinfo : EIATTR_VRC_CTA_INIT_COUNT
	.align		4
        /*0154*/ 	.byte	0x02, 0x4a
	.zero		1
	.zero		1


	//----- nvinfo : EIATTR_EXIT_INSTR_OFFSETS
	.align		4
        /*0158*/ 	.byte	0x04, 0x1c
        /*015a*/ 	.short	(.L_5355 - .L_5354)


	//   ....[0]....
.L_5354:
        /*015c*/ 	.word	0x000007a0


	//----- nvinfo : EIATTR_CBANK_PARAM_SIZE
	.align		4
.L_5355:
        /*0160*/ 	.byte	0x03, 0x19
        /*0162*/ 	.short	0x00a0


	//----- nvinfo : EIATTR_PARAM_CBANK
	.align		4
        /*0164*/ 	.byte	0x04, 0x0a
        /*0166*/ 	.short	(.L_5357 - .L_5356)
	.align		4
.L_5356:
        /*0168*/ 	.word	index@(.nv.constant0._Z8kernel_3PfS_S_S_S_S_S_S_S_S_S_S_S_S_S_S_S_S_S_S_)
        /*016c*/ 	.short	0x0380
        /*016e*/ 	.short	0x00a0


	//----- nvinfo : EIATTR_SW_WAR
	.align		4
.L_5357:
        /*0170*/ 	.byte	0x04, 0x36
        /*0172*/ 	.short	(.L_5359 - .L_5358)
.L_5358:
        /*0174*/ 	.word	0x00000008
.L_5359:


//--------------------- .nv.info._Z8kernel_2PfS_S_S_S_S_S_S_S_S_S_S_S_S_S_S_S_S_S_S_ --------------------------
	.section	.nv.info._Z8kernel_2PfS_S_S_S_S_S_S_S_S_S_S_S_S_S_S_S_S_S_S_,"",@"SHT_CUDA_INFO"
	.sectionflags	@""
	.align	4


	//----- nvinfo : EIATTR_CUDA_API_VERSION
	.align		4
        /*0000*/ 	.byte	0x04, 0x37
        /*0002*/ 	.short	(.L_5361 - .L_5360)
.L_5360:
        /*0004*/ 	.word	0x00000082


	//----- nvinfo : EIATTR_KPARAM_INFO
	.align		4
.L_5361:
        /*0008*/ 	.byte	0x04, 0x17
        /*000a*/ 	.short	(.L_5363 - .L_5362)
.L_5362:
        /*000c*/ 	.word	0x00000000
        /*0010*/ 	.short	0x0013
        /*0012*/ 	.short	0x0098
        /*0014*/ 	.byte	0x00, 0xf5, 0x21, 0x00


	//----- nvinfo : EIATTR_KPARAM_INFO
	.align		4
.L_5363:
        /*0018*/ 	.byte	0x04, 0x17
        /*001a*/ 	.short	(.L_5365 - .L_5364)
.L_5364:
        /*001c*/ 	.word	0x00000000
        /*0020*/ 	.short	0x0012
        /*0022*/ 	.short	0x0090
        /*0024*/ 	.byte	0x00, 0xf5, 0x21, 0x00


	//----- nvinfo : EIATTR_KPARAM_INFO
	.align		4
.L_5365:
        /*0028*/ 	.byte	0x04, 0x17
        /*002a*/ 	.short	(.L_5367 - .L_5366)
.L_5366:
        /*002c*/ 	.word	0x00000000
        /*0030*/ 	.short	0x0011
        /*0032*/ 	.short	0x0088
        /*0034*/ 	.byte	0x00, 0xf5, 0x21, 0x00


	//----- nvinfo : EIATTR_KPARAM_INFO
	.align		4
.L_5367:
        /*0038*/ 	.byte	0x04, 0x17
        /*003a*/ 	.short	(.L_5369 - .L_5368)
.L_5368:
        /*003c*/ 	.word	0x00000000
        /*0040*/ 	.short	0x0010
        /*0042*/ 	.short	0x0080
        /*0044*/ 	.byte	0x00, 0xf5, 0x21, 0x00


	//----- nvinfo : EIATTR_KPARAM_INFO
	.align		4
.L_5369:
        /*0048*/ 	.byte	0x04, 0x17
        /*004a*/ 	.short	(.L_5371 - .L_5370)
.L_5370:
        /*004c*/ 	.word	0x00000000
        /*0050*/ 	.short	0x000f
        /*0052*/ 	.short	0x0078
        /*0054*/ 	.byte	0x00, 0xf5, 0x21, 0x00


	//----- nvinfo : EIATTR_KPARAM_INFO
	.align		4
.L_5371:
        /*0058*/ 	.byte	0x04, 0x17
        /*005a*/ 	.short	(.L_5373 - .L_5372)
.L_5372:
        /*005c*/ 	.word	0x00000000
        /*0060*/ 	.short	0x000e
        /*0062*/ 	.short	0x0070
        /*0064*/ 	.byte	0x00, 0xf5, 0x21, 0x00


	//----- nvinfo : EIATTR_KPARAM_INFO
	.align		4
.L_5373:
        /*0068*/ 	.byte	0x04, 0x17
        /*006a*/ 	.short	(.L_5375 - .L_5374)
.L_5374:
        /*006c*/ 	.word	0x00000000
        /*0070*/ 	.short	0x000d
        /*0072*/ 	.short	0x0068
        /*0074*/ 	.byte	0x00, 0xf5, 0x21, 0x00


	//----- nvinfo : EIATTR_KPARAM_INFO
	.align		4
.L_5375:
        /*0078*/ 	.byte	0x04, 0x17
        /*007a*/ 	.short	(.L_5377 - .L_5376)
.L_5376:
        /*007c*/ 	.word	0x00000000
        /*0080*/ 	.short	0x000c
        /*0082*/ 	.short	0x0060
        /*0084*/ 	.byte	0x00, 0xf5, 0x21, 0x00


	//----- nvinfo : EIATTR_KPARAM_INFO
	.align		4
.L_5377:
        /*0088*/ 	.byte	0x04, 0x17
        /*008a*/ 	.short	(.L_5379 - .L_5378)
.L_5378:
        /*008c*/ 	.word	0x00000000
        /*0090*/ 	.short	0x000b
        /*0092*/ 	.short	0x0058
        /*0094*/ 	.byte	0x00, 0xf5, 0x21, 0x00


	//----- nvinfo : EIATTR_KPARAM_INFO
	.align		4
.L_5379:
        /*0098*/ 	.byte	0x04, 0x17
        /*009a*/ 	.short	(.L_5381 - .L_5380)
.L_5380:
        /*009c*/ 	.word	0x00000000
        /*00a0*/ 	.short	0x000a
        /*00a2*/ 	.short	0x0050
        /*00a4*/ 	.byte	0x00, 0xf5, 0x21, 0x00


	//----- nvinfo : EIATTR_KPARAM_INFO
	.align		4
.L_5381:
        /*00a8*/ 	.byte	0x04, 0x17
        /*00aa*/ 	.short	(.L_5383 - .L_5382)
.L_5382:
        /*00ac*/ 	.word	0x00000000
        /*00b0*/ 	.short	0x0009
        /*00b2*/ 	.short	0x0048
        /*00b4*/ 	.byte	0x00, 0xf5, 0x21, 0x00


	//----- nvinfo : EIATTR_KPARAM_INFO
	.align		4
.L_5383:
        /*00b8*/ 	.byte	0x04, 0x17
        /*00ba*/ 	.short	(.L_5385 - .L_5384)
.L_5384:
        /*00bc*/ 	.word	0x00000000
        /*00c0*/ 	.short	0x0008
        /*00c2*/ 	.short	0x0040
        /*00c4*/ 	.byte	0x00, 0xf5, 0x21, 0x00


	//----- nvinfo : EIATTR_KPARAM_INFO
	.align		4
.L_5385:
        /*00c8*/ 	.byte	0x04, 0x17
        /*00ca*/ 	.short	(.L_5387 - .L_5386)
.L_5386:
        /*00cc*/ 	.word	0x00000000
        /*00d0*/ 	.short	0x0007
        /*00d2*/ 	.short	0x0038
        /*00d4*/ 	.byte	0x00, 0xf5, 0x21, 0x00


	//----- nvinfo : EIATTR_KPARAM_INFO
	.align		4
.L_5387:
        /*00d8*/ 	.byte	0x04, 0x17
        /*00da*/ 	.short	(.L_5389 - .L_5388)
.L_5388:
        /*00dc*/ 	.word	0x00000000
        /*00e0*/ 	.short	0x0006
        /*00e2*/ 	.short	0x0030
        /*00e4*/ 	.byte	0x00, 0xf5, 0x21, 0x00


	//----- nvinfo : EIATTR_KPARAM_INFO
	.align		4
.L_5389:
        /*00e8*/ 	.byte	0x04, 0x17
        /*00ea*/ 	.short	(.L_5391 - .L_5390)
.L_5390:
        /*00ec*/ 	.word	0x00000000
        /*00f0*/ 	.short	0x0005
        /*00f2*/ 	.short	0x0028
        /*00f4*/ 	.byte	0x00, 0xf5, 0x21, 0x00


	//----- nvinfo : EIATTR_KPARAM_INFO
	.align		4
.L_5391:
        /*00f8*/ 	.byte	0x04, 0x17
        /*00fa*/ 	.short	(.L_5393 - .L_5392)
.L_5392:
        /*00fc*/ 	.word	0x00000000
        /*0100*/ 	.short	0x0004
        /*0102*/ 	.short	0x0020
        /*0104*/ 	.byte	0x00, 0xf5, 0x21, 0x00


	//----- nvinfo : EIATTR_KPARAM_INFO
	.align		4
.L_5393:
        /*0108*/ 	.byte	0x04, 0x17
        /*010a*/ 	.short	(.L_5395 - .L_5394)
.L_5394:
        /*010c*/ 	.word	0x00000000
        /*0110*/ 	.short	0x0003
        /*0112*/ 	.short	0x0018
        /*0114*/ 	.byte	0x00, 0xf5, 0x21, 0x00


	//----- nvinfo : EIATTR_KPARAM_INFO
	.align		4
.L_5395:
        /*0118*/ 	.byte	0x04, 0x17
        /*011a*/ 	.short	(.L_5397 - .L_5396)
.L_5396:
        /*011c*/ 	.word	0x00000000
        /*0120*/ 	.short	0x0002
        /*0122*/ 	.short	0x0010
        /*0124*/ 	.byte	0x00, 0xf5, 0x21, 0x00


	//----- nvinfo : EIATTR_KPARAM_INFO
	.align		4
.L_5397:
        /*0128*/ 	.byte	0x04, 0x17
        /*012a*/ 	.short	(.L_5399 - .L_5398)
.L_5398:
        /*012c*/ 	.word	0x00000000
        /*0130*/ 	.short	0x0001
        /*0132*/ 	.short	0x0008
        /*0134*/ 	.byte	0x00, 0xf5, 0x21, 0x00


	//----- nvinfo : EIATTR_KPARAM_INFO
	.align		4
.L_5399:
        /*0138*/ 	.byte	0x04, 0x17
        /*013a*/ 	.short	(.L_5401 - .L_5400)
.L_5400:
        /*013c*/ 	.word	0x00000000
        /*0140*/ 	.short	0x0000
        /*0142*/ 	.short	0x0000
        /*0144*/ 	.byte	0x00, 0xf5, 0x21, 0x00


	//----- nvinfo : EIATTR_SPARSE_MMA_MASK
	.align		4
.L_5401:
        /*0148*/ 	.byte	0x03, 0x50
        /*014a*/ 	.short	0x0000


	//----- nvinfo : EIATTR_MAXREG_COUNT
	.align		4
        /*014c*/ 	.byte	0x03, 0x1b
        /*014e*/ 	.short	0x00ff


	//----- nvinfo : EIATTR_MERCURY_ISA_VERSION
	.align		4
        /*0150*/ 	.byte	0x03, 0x5f
        /*0152*/ 	.short	0x0101


	//----- nvinfo : EIATTR_UNUSED_LOAD_BYTE_OFFSET
	.align		4
        /*0154*/ 	.byte	0x04, 0x44
        /*0156*/ 	.short	(.L_5403 - .L_5402)


	//   ....[0]....
.L_5402:
        /*0158*/ 	.word	0x000004f0
        /*015c*/ 	.word	0x0000ff0f


	//----- nvinfo : EIATTR_VRC_CTA_INIT_COUNT
	.align		4
.L_5403:
        /*0160*/ 	.byte	0x02, 0x4a
	.zero		1
	.zero		1


	//----- nvinfo : EIATTR_EXIT_INSTR_OFFSETS
	.align		4
        /*0164*/ 	.byte	0x04, 0x1c
        /*0166*/ 	.short	(.L_5405 - .L_5404)


	//   ....[0]....
.L_5404:
        /*0168*/ 	.word	0x000007b0


	//----- nvinfo : EIATTR_CBANK_PARAM_SIZE
	.align		4
.L_5405:
        /*016c*/ 	.byte	0x03, 0x19
        /*016e*/ 	.short	0x00a0


	//----- nvinfo : EIATTR_PARAM_CBANK
	.align		4
        /*0170*/ 	.byte	0x04, 0x0a
        /*0172*/ 	.short	(.L_5407 - .L_5406)
	.align		4
.L_5406:
        /*0174*/ 	.word	index@(.nv.constant0._Z8kernel_2PfS_S_S_S_S_S_S_S_S_S_S_S_S_S_S_S_S_S_S_)
        /*0178*/ 	.short	0x0380
        /*017a*/ 	.short	0x00a0


	//----- nvinfo : EIATTR_SW_WAR
	.align		4
.L_5407:
        /*017c*/ 	.byte	0x04, 0x36
        /*017e*/ 	.short	(.L_5409 - .L_5408)
.L_5408:
        /*0180*/ 	.word	0x00000008
.L_5409:


//--------------------- .nv.info._Z8kernel_1PfS_S_S_S_S_S_S_S_S_S_S_S_S_S_S_S_S_S_S_ --------------------------
	.section	.nv.info._Z8kernel_1PfS_S_S_S_S_S_S_S_S_S_S_S_S_S_S_S_S_S_S_,"",@"SHT_CUDA_INFO"
	.sectionflags	@""
	.align	4


	//----- nvinfo : EIATTR_CUDA_API_VERSION
	.align		4
        /*0000*/ 	.byte	0x04, 0x37
        /*0002*/ 	.short	(.L_5411 - .L_5410)
.L_5410:
        /*0004*/ 	.word	0x00000082


	//----- nvinfo : EIATTR_KPARAM_INFO
	.align		4
.L_5411:
        /*0008*/ 	.byte	0x04, 0x17
        /*000a*/ 	.short	(.L_5413 - .L_5412)
.L_5412:
        /*000c*/ 	.word	0x00000000
        /*0010*/ 	.short	0x0013
        /*0012*/ 	.short	0x0098
        /*0014*/ 	.byte	0x00, 0xf5, 0x21, 0x00


	//----- nvinfo : EIATTR_KPARAM_INFO
	.align		4
.L_5413:
        /*0018*/ 	.byte	0x04, 0x17
        /*001a*/ 	.short	(.L_5415 - .L_5414)
.L_5414:
        /*001c*/ 	.word	0x00000000
        /*0020*/ 	.short	0x0012
        /*0022*/ 	.short	0x0090
        /*0024*/ 	.byte	0x00, 0xf5, 0x21, 0x00


	//----- nvinfo : EIATTR_KPARAM_INFO
	.align		4
.L_5415:
        /*0028*/ 	.byte	0x04, 0x17
        /*002a*/ 	.short	(.L_5417 - .L_5416)
.L_5416:
        /*002c*/ 	.word	0x00000000
        /*0030*/ 	.short	0x0011
        /*0032*/ 	.short	0x0088
        /*0034*/ 	.byte	0x00, 0xf5, 0x21, 0x00


	//----- nvinfo : EIATTR_KPARAM_INFO
	.align		4
.L_5417:
        /*0038*/ 	.byte	0x04, 0x17
        /*003a*/ 	.short	(.L_5419 - .L_5418)
.L_5418:
        /*003c*/ 	.word	0x00000000
        /*0040*/ 	.short	0x0010
        /*0042*/ 	.short	0x0080
        /*0044*/ 	.byte	0x00, 0xf5, 0x21, 0x00


	//----- nvinfo : EIATTR_KPARAM_INFO
	.align		4
.L_5419:
        /*0048*/ 	.byte	0x04, 0x17
        /*004a*/ 	.short	(.L_5421 - .L_5420)
.L_5420:
        /*004c*/ 	.word	0x00000000
        /*0050*/ 	.short	0x000f
        /*0052*/ 	.short	0x0078
        /*0054*/ 	.byte	0x00, 0xf5, 0x21, 0x00


	//----- nvinfo : EIATTR_KPARAM_INFO
	.align		4
.L_5421:
        /*0058*/ 	.byte	0x04, 0x17
        /*005a*/ 	.short	(.L_5423 - .L_5422)
.L_5422:
        /*005c*/ 	.word	0x00000000
        /*0060*/ 	.short	0x000e
        /*0062*/ 	.short	0x0070
        /*0064*/ 	.byte	0x00, 0xf5, 0x21, 0x00


	//----- nvinfo : EIATTR_KPARAM_INFO
	.align		4
.L_5423:
        /*0068*/ 	.byte	0x04, 0x17
        /*006a*/ 	.short	(.L_5425 - .L_5424)
.L_5424:
        /*006c*/ 	.word	0x00000000
        /*0070*/ 	.short	0x000d
        /*0072*/ 	.short	0x0068
        /*0074*/ 	.byte	0x00, 0xf5, 0x21, 0x00


	//----- nvinfo : EIATTR_KPARAM_INFO
	.align		4
.L_5425:
        /*0078*/ 	.byte	0x04, 0x17
        /*007a*/ 	.short	(.L_5427 - .L_5426)
.L_5426:
        /*007c*/ 	.word	0x00000000
        /*0080*/ 	.short	0x000c
        /*0082*/ 	.short	0x0060
        /*0084*/ 	.byte	0x00, 0xf5, 0x21, 0x00


	//----- nvinfo : EIATTR_KPARAM_INFO
	.align		4
.L_5427:
        /*0088*/ 	.byte	0x04, 0x17
        /*008a*/ 	.short	(.L_5429 - .L_5428)
.L_5428:
        /*008c*/ 	.word	0x00000000
        /*0090*/ 	.short	0x000b
        /*0092*/ 	.short	0x0058
        /*0094*/ 	.byte	0x00, 0xf5, 0x21, 0x00


	//----- nvinfo : EIATTR_KPARAM_INFO
	.align		4
.L_5429:
        /*0098*/ 	.byte	0x04, 0x17
        /*009a*/ 	.short	(.L_5431 - .L_5430)
.L_5430:
        /*009c*/ 	.word	0x00000000
        /*00a0*/ 	.short	0x000a
        /*00a2*/ 	.short	0x0050
        /*00a4*/ 	.byte	0x00, 0xf5, 0x21, 0x00


	//----- nvinfo : EIATTR_KPARAM_INFO
	.align		4
.L_5431:
        /*00a8*/ 	.byte	0x04, 0x17
        /*00aa*/ 	.short	(.L_5433 - .L_5432)
.L_5432:
        /*00ac*/ 	.word	0x00000000
        /*00b0*/ 	.short	0x0009
        /*00b2*/ 	.short	0x0048
        /*00b4*/ 	.byte	0x00, 0xf5, 0x21, 0x00


	//----- nvinfo : EIATTR_KPARAM_INFO
	.align		4
.L_5433:
        /*00b8*/ 	.byte	0x04, 0x17
        /*00ba*/ 	.short	(.L_5435 - .L_5434)
.L_5434:
        /*00bc*/ 	.word	0x00000000
        /*00c0*/ 	.short	0x0008
        /*00c2*/ 	.short	0x0040
        /*00c4*/ 	.byte	0x00, 0xf5, 0x21, 0x00


	//----- nvinfo : EIATTR_KPARAM_INFO
	.align		4
.L_5435:
        /*00c8*/ 	.byte	0x04, 0x17
        /*00ca*/ 	.short	(.L_5437 - .L_5436)
.L_5436:
        /*00cc*/ 	.word	0x00000000
        /*00d0*/ 	.short	0x0007
        /*00d2*/ 	.short	0x0038
        /*00d4*/ 	.byte	0x00, 0xf5, 0x21, 0x00


	//----- nvinfo : EIATTR_KPARAM_INFO
	.align		4
.L_5437:
        /*00d8*/ 	.byte	0x04, 0x17
        /*00da*/ 	.short	(.L_5439 - .L_5438)
.L_5438:
        /*00dc*/ 	.word	0x00000000
        /*00e0*/ 	.short	0x0006
        /*00e2*/ 	.short	0x0030
        /*00e4*/ 	.byte	0x00, 0xf5, 0x21, 0x00


	//----- nvinfo : EIATTR_KPARAM_INFO
	.align		4
.L_5439:
        /*00e8*/ 	.byte	0x04, 0x17
        /*00ea*/ 	.short	(.L_5441 - .L_5440)
.L_5440:
        /*00ec*/ 	.word	0x00000000
        /*00f0*/ 	.short	0x0005
        /*00f2*/ 	.short	0x0028
        /*00f4*/ 	.byte	0x00, 0xf5, 0x21, 0x00


	//----- nvinfo : EIATTR_KPARAM_INFO
	.align		4
.L_5441:
        /*00f8*/ 	.byte	0x04, 0x17
        /*00fa*/ 	.short	(.L_5443 - .L_5442)
.L_5442:
        /*00fc*/ 	.word	0x00000000
        /*0100*/ 	.short	0x0004
        /*0102*/ 	.short	0x0020
        /*0104*/ 	.byte	0x00, 0xf5, 0x21, 0x00


	//----- nvinfo : EIATTR_KPARAM_INFO
	.align		4
.L_5443:
        /*0108*/ 	.byte	0x04, 0x17
        /*010a*/ 	.short	(.L_5445 - .L_5444)
.L_5444:
        /*010c*/ 	.word	0x00000000
        /*0110*/ 	.short	0x0003
        /*0112*/ 	.short	0x0018
        /*0114*/ 	.byte	0x00, 0xf5, 0x21, 0x00


	//----- nvinfo : EIATTR_KPARAM_INFO
	.align		4
.L_5445:
        /*0118*/ 	.byte	0x04, 0x17
        /*011a*/ 	.short	(.L_5447 - .L_5446)
.L_5446:
        /*011c*/ 	.word	0x00000000
        /*0120*/ 	.short	0x0002
        /*0122*/ 	.short	0x0010
        /*0124*/ 	.byte	0x00, 0xf5, 0x21, 0x00


	//----- nvinfo : EIATTR_KPARAM_INFO
	.align		4
.L_5447:
        /*0128*/ 	.byte	0x04, 0x17
        /*012a*/ 	.short	(.L_5449 - .L_5448)
.L_5448:
        /*012c*/ 	.word	0x00000000
        /*0130*/ 	.short	0x0001
        /*0132*/ 	.short	0x0008
        /*0134*/ 	.byte	0x00, 0xf5, 0x21, 0x00


	//----- nvinfo : EIATTR_KPARAM_INFO
	.align		4
.L_5449:
        /*0138*/ 	.byte	0x04, 0x17
        /*013a*/ 	.short	(.L_5451 - .L_5450)
.L_5450:
        /*013c*/ 	.word	0x00000000
        /*0140*/ 	.short	0x0000
        /*0142*/ 	.short	0x0000
        /*0144*/ 	.byte	0x00, 0xf5, 0x21, 0x00


	//----- nvinfo : EIATTR_SPARSE_MMA_MASK
	.align		4
.L_5451:
        /*0148*/ 	.byte	0x03, 0x50
        /*014a*/ 	.short	0x0000


	//----- nvinfo : EIATTR_MAXREG_COUNT
	.align		4
        /*014c*/ 	.byte	0x03, 0x1b
        /*014e*/ 	.short	0x00ff


	//----- nvinfo : EIATTR_MERCURY_ISA_VERSION
	.align		4
        /*0150*/ 	.byte	0x03, 0x5f
        /*0152*/ 	.short	0x0101


	//----- nvinfo : EIATTR_UNUSED_LOAD_BYTE_OFFSET
	.align		4
        /*0154*/ 	.byte	0x04, 0x44
        /*0156*/ 	.short	(.L_5453 - .L_5452)


	//   ....[0]....
.L_5452:
        /*0158*/ 	.word	0x00000570
        /*015c*/ 	.word	0x0000fff0


	//----- nvinfo : EIATTR_VRC_CTA_INIT_COUNT
	.align		4
.L_5453:
        /*0160*/ 	.byte	0x02, 0x4a
	.zero		1
	.zero		1


	//----- nvinfo : EIATTR_EXIT_INSTR_OFFSETS
	.align		4
        /*0164*/ 	.byte	0x04, 0x1c
        /*0166*/ 	.short	(.L_5455 - .L_5454)


	//   ....[0]....
.L_5454:
        /*0168*/ 	.word	0x000007a0


	//----- nvinfo : EIATTR_CBANK_PARAM_SIZE
	.align		4
.L_5455:
        /*016c*/ 	.byte	0x03, 0x19
        /*016e*/ 	.short	0x00a0


	//----- nvinfo : EIATTR_PARAM_CBANK
	.align		4
        /*0170*/ 	.byte	0x04, 0x0a
        /*0172*/ 	.short	(.L_5457 - .L_5456)
	.align		4
.L_5456:
        /*0174*/ 	.word	index@(.nv.constant0._Z8kernel_1PfS_S_S_S_S_S_S_S_S_S_S_S_S_S_S_S_S_S_S_)
        /*0178*/ 	.short	0x0380
        /*017a*/ 	.short	0x00a0


	//----- nvinfo : EIATTR_SW_WAR
	.align		4
.L_5457:
        /*017c*/ 	.byte	0x04, 0x36
        /*017e*/ 	.short	(.L_5459 - .L_5458)
.L_5458:
        /*0180*/ 	.word	0x00000008
.L_5459:


//--------------------- .nv.info._Z8kernel_0PfS_S_S_S_S_S_S_S_S_S_S_S_S_S_S_S_S_S_S_ --------------------------
	.section	.nv.info._Z8kernel_0PfS_S_S_S_S_S_S_S_S_S_S_S_S_S_S_S_S_S_S_,"",@"SHT_CUDA_INFO"
	.sectionflags	@""
	.align	4


	//----- nvinfo : EIATTR_CUDA_API_VERSION
	.align		4
        /*0000*/ 	.byte	0x04, 0x37
        /*0002*/ 	.short	(.L_5461 - .L_5460)
.L_5460:
        /*0004*/ 	.word	0x00000082


	//----- nvinfo : EIATTR_KPARAM_INFO
	.align		4
.L_5461:
        /*0008*/ 	.byte	0x04, 0x17
        /*000a*/ 	.short	(.L_5463 - .L_5462)
.L_5462:
        /*000c*/ 	.word	0x00000000
        /*0010*/ 	.short	0x0013
        /*0012*/ 	.short	0x0098
        /*0014*/ 	.byte	0x00, 0xf5, 0x21, 0x00


	//----- nvinfo : EIATTR_KPARAM_INFO
	.align		4
.L_5463:
        /*0018*/ 	.byte	0x04, 0x17
        /*001a*/ 	.short	(.L_5465 - .L_5464)
.L_5464:
        /*001c*/ 	.word	0x00000000
        /*0020*/ 	.short	0x0012
        /*0022*/ 	.short	0x0090
        /*0024*/ 	.byte	0x00, 0xf5, 0x21, 0x00


	//----- nvinfo : EIATTR_KPARAM_INFO
	.align		4
.L_5465:
        /*0028*/ 	.byte	0x04, 0x17
        /*002a*/ 	.short	(.L_5467 - .L_5466)
.L_5466:
        /*002c*/ 	.word	0x00000000
        /*0030*/ 	.short	0x0011
        /*0032*/ 	.short	0x0088
        /*0034*/ 	.byte	0x00, 0xf5, 0x21, 0x00


	//----- nvinfo : EIATTR_KPARAM_INFO
	.align		4
.L_5467:
        /*0038*/ 	.byte	0x04, 0x17
        /*003a*/ 	.short	(.L_5469 - .L_5468)
.L_5468:
        /*003c*/ 	.word	0x00000000
        /*0040*/ 	.short	0x0010
        /*0042*/ 	.short	0x0080
        /*0044*/ 	.byte	0x00, 0xf5, 0x21, 0x00


	//----- nvinfo : EIATTR_KPARAM_INFO
	.align		4
.L_5469:
        /*0048*/ 	.byte	0x04, 0x17
        /*004a*/ 	.short	(.L_5471 - .L_5470)
.L_5470:
        /*004c*/ 	.word	0x00000000
        /*0050*/ 	.short	0x000f
        /*0052*/ 	.short	0x0078
        /*0054*/ 	.byte	0x00, 0xf5, 0x21, 0x00


	//----- nvinfo : EIATTR_KPARAM_INFO
	.align		4
.L_5471:
        /*0058*/ 	.byte	0x04, 0x17
        /*005a*/ 	.short	(.L_5473 - .L_5472)
.L_5472:
        /*005c*/ 	.word	0x00000000
        /*0060*/ 	.short	0x000e
        /*0062*/ 	.short	0x0070
        /*0064*/ 	.byte	0x00, 0xf5, 0x21, 0x00


	//----- nvinfo : EIATTR_KPARAM_INFO
	.align		4
.L_5473:
        /*0068*/ 	.byte	0x04, 0x17
        /*006a*/ 	.short	(.L_5475 - .L_5474)
.L_5474:
        /*006c*/ 	.word	0x00000000
        /*0070*/ 	.short	0x000d
        /*0072*/ 	.short	0x0068
        /*0074*/ 	.byte	0x00, 0xf5, 0x21, 0x00


	//----- nvinfo : EIATTR_KPARAM_INFO
	.align		4
.L_5475:
        /*0078*/ 	.byte	0x04, 0x17
        /*007a*/ 	.short	(.L_5477 - .L_5476)
.L_5476:
        /*007c*/ 	.word	0x00000000
        /*0080*/ 	.short	0x000c
        /*0082*/ 	.short	0x0060
        /*0084*/ 	.byte	0x00, 0xf5, 0x21, 0x00


	//----- nvinfo : EIATTR_KPARAM_INFO
	.align		4
.L_5477:
        /*0088*/ 	.byte	0x04, 0x17
        /*008a*/ 	.short	(.L_5479 - .L_5478)
.L_5478:
        /*008c*/ 	.word	0x00000000
        /*0090*/ 	.short	0x000b
        /*0092*/ 	.short	0x0058
        /*0094*/ 	.byte	0x00, 0xf5, 0x21, 0x00


	//----- nvinfo : EIATTR_KPARAM_INFO
	.align		4
.L_5479:
        /*0098*/ 	.byte	0x04, 0x17
        /*009a*/ 	.short	(.L_5481 - .L_5480)
.L_5480:
        /*009c*/ 	.word	0x00000000
        /*00a0*/ 	.short	0x000a
        /*00a2*/ 	.short	0x0050
        /*00a4*/ 	.byte	0x00, 0xf5, 0x21, 0x00


	//----- nvinfo : EIATTR_KPARAM_INFO
	.align		4
.L_5481:
        /*00a8*/ 	.byte	0x04, 0x17
        /*00aa*/ 	.short	(.L_5483 - .L_5482)
.L_5482:
        /*00ac*/ 	.word	0x00000000
        /*00b0*/ 	.short	0x0009
        /*00b2*/ 	.short	0x0048
        /*00b4*/ 	.byte	0x00, 0xf5, 0x21, 0x00


	//----- nvinfo : EIATTR_KPARAM_INFO
	.align		4
.L_5483:
        /*00b8*/ 	.byte	0x04, 0x17
        /*00ba*/ 	.short	(.L_5485 - .L_5484)
.L_5484:
        /*00bc*/ 	.word	0x00000000
        /*00c0*/ 	.short	0x0008
        /*00c2*/ 	.short	0x0040
        /*00c4*/ 	.byte	0x00, 0xf5, 0x21, 0x00


	//----- nvinfo : EIATTR_KPARAM_INFO
	.align		4
.L_5485:
        /*00c8*/ 	.byte	0x04, 0x17
        /*00ca*/ 	.short	(.L_5487 - .L_5486)
.L_5486:
        /*00cc*/ 	.word	0x00000000
        /*00d0*/ 	.short	0x0007
        /*00d2*/ 	.short	0x0038
        /*00d4*/ 	.byte	0x00, 0xf5, 0x21, 0x00


	//----- nvinfo : EIATTR_KPARAM_INFO
	.align		4
.L_5487:
        /*00d8*/ 	.byte	0x04, 0x17
        /*00da*/ 	.short	(.L_5489 - .L_5488)
.L_5488:
        /*00dc*/ 	.word	0x00000000
        /*00e0*/ 	.short	0x0006
        /*00e2*/ 	.short	0x0030
        /*00e4*/ 	.byte	0x00, 0xf5, 0x21, 0x00


	//----- nvinfo : EIATTR_KPARAM_INFO
	.align		4
.L_5489:
        /*00e8*/ 	.byte	0x04, 0x17
        /*00ea*/ 	.short	(.L_5491 - .L_5490)
.L_5490:
        /*00ec*/ 	.word	0x00000000
        /*00f0*/ 	.short	0x0005
        /*00f2*/ 	.short	0x0028
        /*00f4*/ 	.byte	0x00, 0xf5, 0x21, 0x00


	//----- nvinfo : EIATTR_KPARAM_INFO
	.align		4
.L_5491:
        /*00f8*/ 	.byte	0x04, 0x17
        /*00fa*/ 	.short	(.L_5493 - .L_5492)
.L_5492:
        /*00fc*/ 	.word	0x00000000
        /*0100*/ 	.short	0x0004
        /*0102*/ 	.short	0x0020
        /*0104*/ 	.byte	0x00, 0xf5, 0x21, 0x00


	//----- nvinfo : EIATTR_KPARAM_INFO
	.align		4
.L_5493:
        /*0108*/ 	.byte	0x04, 0x17
        /*010a*/ 	.short	(.L_5495 - .L_5494)
.L_5494:
        /*010c*/ 	.word	0x00000000
        /*0110*/ 	.short	0x0003
        /*0112*/ 	.short	0x0018
        /*0114*/ 	.byte	0x00, 0xf5, 0x21, 0x00


	//----- nvinfo : EIATTR_KPARAM_INFO
	.align		4
.L_5495:
        /*0118*/ 	.byte	0x04, 0x17
        /*011a*/ 	.short	(.L_5497 - .L_5496)
.L_5496:
        /*011c*/ 	.word	0x00000000
        /*0120*/ 	.short	0x0002
        /*0122*/ 	.short	0x0010
        /*0124*/ 	.byte	0x00, 0xf5, 0x21, 0x00


	//----- nvinfo : EIATTR_KPARAM_INFO
	.align		4
.L_5497:
        /*0128*/ 	.byte	0x04, 0x17
        /*012a*/ 	.short	(.L_5499 - .L_5498)
.L_5498:
        /*012c*/ 	.word	0x00000000
        /*0130*/ 	.short	0x0001
        /*0132*/ 	.short	0x0008
        /*0134*/ 	.byte	0x00, 0xf5, 0x21, 0x00


	//----- nvinfo : EIATTR_KPARAM_INFO
	.align		4
.L_5499:
        /*0138*/ 	.byte	0x04, 0x17
        /*013a*/ 	.short	(.L_5501 - .L_5500)
.L_5500:
        /*013c*/ 	.word	0x00000000
        /*0140*/ 	.short	0x0000
        /*0142*/ 	.short	0x0000
        /*0144*/ 	.byte	0x00, 0xf5, 0x21, 0x00


	//----- nvinfo : EIATTR_SPARSE_MMA_MASK
	.align		4
.L_5501:
        /*0148*/ 	.byte	0x03, 0x50
        /*014a*/ 	.short	0x0000


	//----- nvinfo : EIATTR_MAXREG_COUNT
	.align		4
        /*014c*/ 	.byte	0x03, 0x1b
        /*014e*/ 	.short	0x00ff


	//----- nvinfo : EIATTR_MERCURY_ISA_VERSION
	.align		4
        /*0150*/ 	.byte	0x03, 0x5f
        /*0152*/ 	.short	0x0101


	//----- nvinfo : EIATTR_UNUSED_LOAD_BYTE_OFFSET
	.align		4
        /*0154*/ 	.byte	0x04, 0x44
        /*0156*/ 	.short	(.L_5503 - .L_5502)


	//   ....[0]....
.L_5502:
        /*0158*/ 	.word	0x000004d0
        /*015c*/ 	.word	0x0000fff0


	//----- nvinfo : EIATTR_VRC_CTA_INIT_COUNT
	.align		4
.L_5503:
        /*0160*/ 	.byte	0x02, 0x4a
	.zero		1
	.zero		1


	//----- nvinfo : EIATTR_EXIT_INSTR_OFFSETS
	.align		4
        /*0164*/ 	.byte	0x04, 0x1c
        /*0166*/ 	.short	(.L_5505 - .L_5504)


	//   ....[0]....
.L_5504:
        /*0168*/ 	.word	0x000007a0


	//----- nvinfo : EIATTR_CBANK_PARAM_SIZE
	.align		4
.L_5505:
        /*016c*/ 	.byte	0x03, 0x19
        /*016e*/ 	.short	0x00a0


	//----- nvinfo : EIATTR_PARAM_CBANK
	.align		4
        /*0170*/ 	.byte	0x04, 0x0a
        /*0172*/ 	.short	(.L_5507 - .L_5506)
	.align		4
.L_5506:
        /*0174*/ 	.word	index@(.nv.constant0._Z8kernel_0PfS_S_S_S_S_S_S_S_S_S_S_S_S_S_S_S_S_S_S_)
        /*0178*/ 	.short	0x0380
        /*017a*/ 	.short	0x00a0


	//----- nvinfo : EIATTR_SW_WAR
	.align		4
.L_5507:
        /*017c*/ 	.byte	0x04, 0x36
        /*017e*/ 	.short	(.L_5509 - .L_5508)
.L_5508:
        /*0180*/ 	.word	0x00000008
.L_5509:


//--------------------- .nv.callgraph             --------------------------
	.section	.nv.callgraph,"",@"SHT_CUDA_CALLGRAPH"
	.align	4
	.sectionentsize	8
	.align		4
        /*0000*/ 	.word	0x00000000
	.align		4
        /*0004*/ 	.word	0xffffffff
	.align		4
        /*0008*/ 	.word	0x00000000
	.align		4
        /*000c*/ 	.word	0xfffffffe
	.align		4
        /*0010*/ 	.word	0x00000000
	.align		4
        /*0014*/ 	.word	0xfffffffd
	.align		4
        /*0018*/ 	.word	0x00000000
	.align		4
        /*001c*/ 	.word	0xfffffffc


//--------------------- .text._Z9kernel_99PfS_S_S_S_S_S_S_S_S_S_S_S_S_S_S_S_S_S_S_ --------------------------
	.section	.text._Z9kernel_99PfS_S_S_S_S_S_S_S_S_S_S_S_S_S_S_S_S_S_S_,"ax",@progbits
	.align	128
        .global         _Z9kernel_99PfS_S_S_S_S_S_S_S_S_S_S_S_S_S_S_S_S_S_S_
        .type           _Z9kernel_99PfS_S_S_S_S_S_S_S_S_S_S_S_S_S_S_S_S_S_S_,@function
        .size           _Z9kernel_99PfS_S_S_S_S_S_S_S_S_S_S_S_S_S_S_S_S_S_S_,(.L_x_100 - _Z9kernel_99PfS_S_S_S_S_S_S_S_S_S_S_S_S_S_S_S_S_S_S_)
        .other          _Z9kernel_99PfS_S_S_S_S_S_S_S_S_S_S_S_S_S_S_S_S_S_S_,@"STO_CUDA_ENTRY STV_DEFAULT"
_Z9kernel_99PfS_S_S_S_S_S_S_S_S_S_S_S_S_S_S_S_S_S_S_:
.text._Z9kernel_99PfS_S_S_S_S_S_S_S_S_S_S_S_S_S_S_S_S_S_S_:
[----:B------:R-:W-:Y:S01]  /*0000*/  LDC R1, c[0x0][0x37c] ;  /* 0x0000df00ff017b82 */ /* 0x000fe20000000800 */
[----:B------:R-:W0:Y:S07]  /*0010*/  S2R R4, SR_TID.X ;  /* 0x0000000000047919 */ /* 0x000e2e0000002100 */
[----:B------:R-:W1:Y:S01]  /*0020*/  S2UR UR5, SR_CgaCtaId ;  /* 0x00000000000579c3 */ /* 0x000e620000008800 */
[----:B------:R-:W-:Y:S01]  /*0030*/  UMOV UR4, 0x400 ;  /* 0x0000040000047882 */ /* 0x000fe20000000000 */
[----:B------:R-:W-:Y:S01]  /*0040*/  UMOV UR6, 0x8aa8650e ;  /* 0x8aa8650e00067882 */ /* 0x000fe20000000000 */
[----:B------:R-:W-:-:S05]  /*0050*/  UMOV UR7, 0x403b34a9 ;  /* 0x403b34a900077882 */ /* 0x000fca0000000000 */
[----:B------:R-:W2:Y:S08]  /*0060*/  LDC.64 R14, c[0x0][0x388] ;  /* 0x0000e200ff0e7b82 */ /* 0x000eb00000000a00 */
[----:B------:R-:W3:Y:S01]  /*0070*/  LDC.64 R16, c[0x0][0x398] ;  /* 0x0000e600ff107b82 */ /* 0x000ee20000000a00 */
[----:B-1----:R-:W-:-:S07]  /*0080*/  ULEA UR4, UR5, UR4, 0x18 ;  /* 0x0000000405047291 */ /* 0x002fce000f8ec0ff */
[----:B------:R-:W1:Y:S01]  /*0090*/  LDC.64 R12, c[0x0][0x3a8] ;  /* 0x0000ea00ff0c7b82 */ /* 0x000e620000000a00 */
[----:B0-----:R-:W-:Y:S01]  /*00a0*/  LEA R4, R4, UR4, 0x2 ;  /* 0x0000000404047c11 */ /* 0x001fe2000f8e10ff */
[----:B------:R-:W-:Y:S04]  /*00b0*/  LDS R25, [UR4+0x4] ;  /* 0x00000404ff197984 */ /* 0x000fe80008000800 */
[----:B------:R-:W0:Y:S04]  /*00c0*/  LDS R0, [R4] ;  /* 0x0000000004007984 */ /* 0x000e280000000800 */
[----:B------:R-:W-:Y:S04]  /*00d0*/  LDS R18, [UR4+0xc] ;  /* 0x00000c04ff127984 */ /* 0x000fe80008000800 */
[----:B------:R-:W-:Y:S01]  /*00e0*/  LDS R28, [UR4+0x10] ;  /* 0x00001004ff1c7984 */ /* 0x000fe20008000800 */
[----:B0-----:R-:W0:Y:S02]  /*00f0*/  F2F.F64.F32 R2, R0 ;  /* 0x0000000000027310 */ /* 0x001e240000201800 */
[----:B0-----:R-:W-:Y:S01]  /*0100*/  DMUL R2, R2, UR6 ;  /* 0x0000000602027c28 */ /* 0x001fe20008000000 */
[----:B------:R-:W-:Y:S01]  /*0110*/  UMOV UR6, 0xe8ee6b83 ;  /* 0xe8ee6b8300067882 */ /* 0x000fe20000000000 */
[----:B------:R-:W-:-:S08]  /*0120*/  UMOV UR7, 0x400fd97f ;  /* 0x400fd97f00077882 */ /* 0x000fd00000000000 */
[----:B------:R-:W0:Y:S02]  /*0130*/  F2F.F32.F64 R2, R2 ;  /* 0x0000000200027310 */ /* 0x000e240000301000 */
[----:B0-----:R-:W-:Y:S04]  /*0140*/  STS [UR4+0x18], R2 ;  /* 0x00001802ff007988 */ /* 0x001fe80008000804 */
[----:B------:R-:W0:Y:S02]  /*0150*/  LDS R5, [R4] ;  /* 0x0000000004057984 */ /* 0x000e240000000800 */
[----:B0-----:R-:W0:Y:S02]  /*0160*/  F2F.F64.F32 R6, R5 ;  /* 0x0000000500067310 */ /* 0x001e240000201800 */
[----:B0-----:R-:W-:Y:S01]  /*0170*/  DMUL R6, R6, UR6 ;  /* 0x0000000606067c28 */ /* 0x001fe20008000000 */
[----:B------:R-:W-:Y:S01]  /*0180*/  UMOV UR6, 0xcd466f50 ;  /* 0xcd466f5000067882 */ /* 0x000fe20000000000 */
[----:B------:R-:W-:-:S04]  /*0190*/  UMOV UR7, 0x4042ed57 ;  /* 0x4042ed5700077882 */ /* 0x000fc80000000000 */
[----:B------:R-:W0:Y:S02]  /*01a0*/  F2F.F32.F64 R19, R6 ;  /* 0x0000000600137310 */ /* 0x000e240000301000 */
[----:B0-----:R-:W-:Y:S04]  /*01b0*/  STS [UR4+0x8], R19 ;  /* 0x00000813ff007988 */ /* 0x001fe80008000804 */
[----:B------:R-:W0:Y:S02]  /*01c0*/  LDS R0, [R4] ;  /* 0x0000000004007984 */ /* 0x000e240000000800 */
        /* <DEDUP_REMOVED lines=26> */
[----:B0-----:R-:W-:Y:S04]  /*0370*/  STS [UR4], R8 ;  /* 0x00000008ff007988 */ /* 0x001fe80008000804 */
[----:B------:R-:W0:Y:S02]  /*0380*/  LDS R0, [R4] ;  /* 0x0000000004007984 */ /* 0x000e240000000800 */
[----:B0-----:R-:W0:Y:S02]  /*0390*/  F2F.F64.F32 R2, R0 ;  /* 0x0000000000027310 */ /* 0x001e240000201800 */
[----:B0-----:R-:W-:Y:S01]  /*03a0*/  DMUL R2, R2, UR6 ;  /* 0x0000000602027c28 */ /* 0x001fe20008000000 */
[----:B------:R-:W-:Y:S01]  /*03b0*/  UMOV UR6, 0x93ccd0ff ;  /* 0x93ccd0ff00067882 */ /* 0x000fe20000000000 */
[----:B------:R-:W-:-:S04]  /*03c0*/  UMOV UR7, 0x40320e6b ;  /* 0x40320e6b00077882 */ /* 0x000fc80000000000 */
        /* <DEDUP_REMOVED lines=10> */
[----:B0-----:R0:W4:Y:S02]  /*0470*/  F2F.F64.F32 R8, R10 ;  /* 0x0000000a00087310 */ /* 0x0011240000201800 */
[----:B0-----:R-:W0:Y:S01]  /*0480*/  LDC.64 R10, c[0x0][0x380] ;  /* 0x0000e000ff0a7b82 */ /* 0x001e220000000a00 */
[----:B----4-:R-:W-:Y:S01]  /*0490*/  DMUL R8, R8, UR6 ;  /* 0x0000000608087c28 */ /* 0x010fe20008000000 */
[----:B------:R-:W-:Y:S01]  /*04a0*/  UMOV UR6, 0x8d3ae686 ;  /* 0x8d3ae68600067882 */ /* 0x000fe20000000000 */
[----:B------:R-:W-:-:S04]  /*04b0*/  UMOV UR7, 0x40409cb4 ;  /* 0x40409cb400077882 */ /* 0x000fc80000000000 */
[----:B------:R4:W5:Y:S04]  /*04c0*/  F2F.F32.F64 R0, R8 ;  /* 0x0000000800007310 */ /* 0x0009680000301000 */
[----:B----4-:R-:W4:Y:S01]  /*04d0*/  LDC.64 R8, c[0x0][0x3a0] ;  /* 0x0000e800ff087b82 */ /* 0x010f220000000a00 */
[----:B-----5:R-:W-:Y:S04]  /*04e0*/  STS [UR4+0x18], R0 ;  /* 0x00001800ff007988 */ /* 0x020fe80008000804 */
[----:B------:R-:W5:Y:S02]  /*04f0*/  LDS R5, [R4] ;  /* 0x0000000004057984 */ /* 0x000f640000000800 */
[----:B-----5:R-:W5:Y:S02]  /*0500*/  F2F.F64.F32 R2, R5 ;  /* 0x0000000500027310 */ /* 0x020f640000201800 */
[----:B-----5:R-:W-:Y:S01]  /*0510*/  DMUL R22, R2, UR6 ;  /* 0x0000000602167c28 */ /* 0x020fe20008000000 */
[----:B------:R-:W0:Y:S01]  /*0520*/  LDCU.64 UR6, c[0x0][0x358] ;  /* 0x00006b00ff0677ac */ /* 0x000e220008000a00 */
[----:B------:R-:W5:Y:S04]  /*0530*/  LDC.64 R2, c[0x0][0x390] ;  /* 0x0000e400ff027b82 */ /* 0x000f680000000a00 */
[----:B------:R2:W3:Y:S04]  /*0540*/  F2F.F32.F64 R29, R22 ;  /* 0x00000016001d7310 */ /* 0x0004e80000301000 */
[----:B--2---:R-:W2:Y:S01]  /*0550*/  LDC.64 R22, c[0x0][0x3d0] ;  /* 0x0000f400ff167b82 */ /* 0x004ea20000000a00 */
[----:B0-----:R0:W-:Y:S04]  /*0560*/  STG.E desc[UR6][R10.64], R21 ;  /* 0x000000150a007986 */ /* 0x0011e8000c101906 */
[----:B---3--:R-:W-:Y:S04]  /*0570*/  STS [UR4+0x20], R29 ;  /* 0x0000201dff007988 */ /* 0x008fe80008000804 */
[----:B------:R-:W3:Y:S04]  /*0580*/  LDS.128 R4, [UR4+0x20] ;  /* 0x00002004ff047984 */ /* 0x000ee80008000c00 */
[----:B------:R1:W-:Y:S01]  /*0590*/  STG.E desc[UR6][R14.64+0x4], R25 ;  /* 0x000004190e007986 */ /* 0x0003e2000c101906 */
[----:B0-----:R-:W3:Y:S03]  /*05a0*/  LDC.64 R20, c[0x0][0x3c8] ;  /* 0x0000f200ff147b82 */ /* 0x001ee60000000a00 */
[----:B-----5:R0:W-:Y:S04]  /*05b0*/  STG.E desc[UR6][R2.64+0x8], R19 ;  /* 0x0000081302007986 */ /* 0x0201e8000c101906 */
[----:B------:R5:W-:Y:S04]  /*05c0*/  STG.E desc[UR6][R16.64+0xc], R18 ;  /* 0x00000c1210007986 */ /* 0x000be8000c101906 */
[----:B----4-:R-:W-:Y:S01]  /*05d0*/  STG.E desc[UR6][R8.64+0x10], R28 ;  /* 0x0000101c08007986 */ /* 0x010fe2000c101906 */
[----:B-1----:R-:W1:Y:S03]  /*05e0*/  LDC.64 R24, c[0x0][0x3d8] ;  /* 0x0000f600ff187b82 */ /* 0x002e660000000a00 */
[----:B------:R-:W4:Y:S04]  /*05f0*/  LDS.128 R8, [UR4+0x30] ;  /* 0x00003004ff087984 */ /* 0x000f280008000c00 */
[----:B------:R-:W-:Y:S01]  /*0600*/  STG.E desc[UR6][R12.64+0x14], R26 ;  /* 0x0000141a0c007986 */ /* 0x000fe2000c101906 */
[----:B0-----:R-:W0:Y:S03]  /*0610*/  LDC.64 R2, c[0x0][0x3b0] ;  /* 0x0000ec00ff027b82 */ /* 0x001e260000000a00 */
[----:B------:R-:W4:Y:S05]  /*0620*/  LDS.128 R12, [UR4+0x40] ;  /* 0x00004004ff0c7984 */ /* 0x000f2a0008000c00 */
[----:B-----5:R-:W5:Y:S08]  /*0630*/  LDC.64 R16, c[0x0][0x3b8] ;  /* 0x0000ee00ff107b82 */ /* 0x020f700000000a00 */
[----:B------:R-:W2:Y:S01]  /*0640*/  LDC.64 R18, c[0x0][0x3c0] ;  /* 0x0000f000ff127b82 */ /* 0x000ea20000000a00 */
[----:B0-----:R0:W-:Y:S04]  /*0650*/  STG.E desc[UR6][R2.64+0x18], R0 ;  /* 0x0000180002007986 */ /* 0x0011e8000c101906 */
[----:B-----5:R5:W-:Y:S03]  /*0660*/  STG.E desc[UR6][R16.64+0x1c], R27 ;  /* 0x00001c1b10007986 */ /* 0x020be6000c101906 */
[----:B0-----:R-:W4:Y:S01]  /*0670*/  LDC.64 R2, c[0x0][0x3e0] ;  /* 0x0000f800ff027b82 */ /* 0x001f220000000a00 */
[----:B--2---:R0:W-:Y:S04]  /*0680*/  STG.E desc[UR6][R18.64+0x20], R29 ;  /* 0x0000201d12007986 */ /* 0x0041e8000c101906 */
[----:B---3--:R2:W-:Y:S03]  /*0690*/  STG.E desc[UR6][R20.64+0x24], R5 ;  /* 0x0000240514007986 */ /* 0x0085e6000c101906 */
[----:B-----5:R-:W3:Y:S01]  /*06a0*/  LDC.64 R16, c[0x0][0x3f0] ;  /* 0x0000fc00ff107b82 */ /* 0x020ee20000000a00 */
[----:B------:R5:W-:Y:S04]  /*06b0*/  STG.E desc[UR6][R22.64+0x28], R6 ;  /* 0x0000280616007986 */ /* 0x000be8000c101906 */
[----:B-1----:R-:W-:Y:S03]  /*06c0*/  STG.E desc[UR6][R24.64+0x2c], R7 ;  /* 0x00002c0718007986 */ /* 0x002fe6000c101906 */
[----:B0-----:R-:W0:Y:S01]  /*06d0*/  LDC.64 R18, c[0x0][0x3f8] ;  /* 0x0000fe00ff127b82 */ /* 0x001e220000000a00 */
[----:B----4-:R-:W-:Y:S07]  /*06e0*/  STG.E desc[UR6][R2.64+0x30], R8 ;  /* 0x0000300802007986 */ /* 0x010fee000c101906 */
[----:B--2---:R-:W1:Y:S08]  /*06f0*/  LDC.64 R4, c[0x0][0x3e8] ;  /* 0x0000fa00ff047b82 */ /* 0x004e700000000a00 */
[----:B------:R-:W2:Y:S08]  /*0700*/  LDC.64 R20, c[0x0][0x400] ;  /* 0x00010000ff147b82 */ /* 0x000eb00000000a00 */
[----:B-----5:R-:W4:Y:S08]  /*0710*/  LDC.64 R22, c[0x0][0x408] ;  /* 0x00010200ff167b82 */ /* 0x020f300000000a00 */
[----:B------:R-:W5:Y:S01]  /*0720*/  LDC.64 R26, c[0x0][0x410] ;  /* 0x00010400ff1a7b82 */ /* 0x000f620000000a00 */
[----:B-1----:R-:W-:Y:S04]  /*0730*/  STG.E desc[UR6][R4.64+0x34], R9 ;  /* 0x0000340904007986 */ /* 0x002fe8000c101906 */
[----:B---3--:R-:W-:Y:S03]  /*0740*/  STG.E desc[UR6][R16.64+0x38], R10 ;  /* 0x0000380a10007986 */ /* 0x008fe6000c101906 */
[----:B------:R-:W1:Y:S01]  /*0750*/  LDC.64 R28, c[0x0][0x418] ;  /* 0x00010600ff1c7b82 */ /* 0x000e620000000a00 */
[----:B0-----:R-:W-:Y:S04]  /*0760*/  STG.E desc[UR6][R18.64+0x3c], R11 ;  /* 0x00003c0b12007986 */ /* 0x001fe8000c101906 */
[----:B--2---:R-:W-:Y:S04]  /*0770*/  STG.E desc[UR6][R20.64+0x40], R12 ;  /* 0x0000400c14007986 */ /* 0x004fe8000c101906 */
[----:B----4-:R-:W-:Y:S04]  /*0780*/  STG.E desc[UR6][R22.64+0x44], R13 ;  /* 0x0000440d16007986 */ /* 0x010fe8000c101906 */
[----:B-----5:R-:W-:Y:S04]  /*0790*/  STG.E desc[UR6][R26.64+0x48], R14 ;  /* 0x0000480e1a007986 */ /* 0x020fe8000c101906 */
[----:B-1----:R-:W-:Y:S01]  /*07a0*/  STG.E desc[UR6][R28.64+0x4c], R15 ;  /* 0x00004c0f1c007986 */ /* 0x002fe2000c101906 */
[----:B------:R-:W-:Y:S05]  /*07b0*/  EXIT ;  /* 0x000000000000794d */ /* 0x000fea0003800000 */
.L_x_0:
[----:B------:R-:W-:-:S00]  /*07c0*/  BRA `(.L_x_0) ;  /* 0xfffffffc00fc7947 */ /* 0x000fc0000383ffff */
[----:B------:R-:W-:-:S00]  /*07d0*/  NOP ;  /* 0x0000000000007918 */ /* 0x000fc00000000000 */
        /* <DEDUP_REMOVED lines=10> */
.L_x_100:


//--------------------- .text._Z9kernel_98PfS_S_S_S_S_S_S_S_S_S_S_S_S_S_S_S_S_S_S_ --------------------------
	.section	.text._Z9kernel_98PfS_S_S_S_S_S_S_S_S_S_S_S_S_S_S_S_S_S_S_,"ax",@progbits
	.align	128
        .global         _Z9kernel_98PfS_S_S_S_S_S_S_S_S_S_S_S_S_S_S_S_S_S_S_
        .type           _Z9kernel_98PfS_S_S_S_S_S_S_S_S_S_S_S_S_S_S_S_S_S_S_,@function
        .size           _Z9kernel_98PfS_S_S_S_S_S_S_S_S_S_S_S_S_S_S_S_S_S_S_,(.L_x_101 - _Z9kernel_98PfS_S_S_S_S_S_S_S_S_S_S_S_S_S_S_S_S_S_S_)
        .other          _Z9kernel_98PfS_S_S_S_S_S_S_S_S_S_S_S_S_S_S_S_S_S_S_,@"STO_CUDA_ENTRY STV_DEFAULT"
_Z9kernel_98PfS_S_S_S_S_S_S_S_S_S_S_S_S_S_S_S_S_S_S_:
.text._Z9kernel_98PfS_S_S_S_S_S_S_S_S_S_S_S_S_S_S_S_S_S_S_:
[----:B------:R-:W-:Y:S01]  /*0000*/  LDC R1, c[0x0][0x37c] ;  /* 0x0000df00ff017b82 */ /* 0x000fe20000000800 */
[----:B------:R-:W0:Y:S07]  /*0010*/  S2R R0, SR_TID.X ;  /* 0x0000000000007919 */ /* 0x000e2e0000002100 */
[----:B------:R-:W1:Y:S01]  /*0020*/  S2UR UR5, SR_CgaCtaId ;  /* 0x00000000000579c3 */ /* 0x000e620000008800 */
[----:B------:R-:W-:Y:S01]  /*0030*/  UMOV UR4, 0x400 ;  /* 0x0000040000047882 */ /* 0x000fe20000000000 */
[----:B------:R-:W-:Y:S01]  /*0040*/  UMOV UR6, 0xc49fd7a1 ;  /* 0xc49fd7a100067882 */ /* 0x000fe20000000000 */
[----:B------:R-:W-:Y:S01]  /*0050*/  UMOV UR7, 0x4036eee7 ;  /* 0x4036eee700077882 */ /* 0x000fe20000000000 */
[----:B------:R-:W-:Y:S01]  /*0060*/  UMOV UR8, 0x94a2b9d ;  /* 0x094a2b9d00087882 */ /* 0x000fe20000000000 */
[----:B------:R-:W-:-:S03]  /*0070*/  UMOV UR9, 0x403f3ec1 ;  /* 0x403f3ec100097882 */ /* 0x000fc60000000000 */
[----:B------:R-:W2:Y:S08]  /*0080*/  LDC.64 R18, c[0x0][0x380] ;  /* 0x0000e000ff127b82 */ /* 0x000eb00000000a00 */
[----:B------:R-:W3:Y:S01]  /*0090*/  LDC.64 R12, c[0x0][0x388] ;  /* 0x0000e200ff0c7b82 */ /* 0x000ee20000000a00 */
[----:B-1----:R-:W-:-:S07]  /*00a0*/  ULEA UR4, UR5, UR4, 0x18 ;  /* 0x0000000405047291 */ /* 0x002fce000f8ec0ff */
[----:B------:R-:W1:Y:S01]  /*00b0*/  LDC.64 R14, c[0x0][0x390] ;  /* 0x0000e400ff0e7b82 */ /* 0x000e620000000a00 */
[----:B0-----:R-:W-:Y:S01]  /*00c0*/  LEA R0, R0, UR4, 0x2 ;  /* 0x0000000400007c11 */ /* 0x001fe2000f8e10ff */
[----:B------:R-:W-:Y:S06]  /*00d0*/  LDS R27, [UR4] ;  /* 0x00000004ff1b7984 */ /* 0x000fec0008000800 */
[----:B------:R-:W0:Y:S01]  /*00e0*/  LDC.64 R10, c[0x0][0x3a8] ;  /* 0x0000ea00ff0a7b82 */ /* 0x000e220000000a00 */
[----:B------:R-:W4:Y:S04]  /*00f0*/  LDS R6, [R0] ;  /* 0x0000000000067984 */ /* 0x000f280000000800 */
[----:B------:R-:W-:Y:S04]  /*0100*/  LDS R23, [UR4+0xc] ;  /* 0x00000c04ff177984 */ /* 0x000fe80008000800 */
[----:B------:R-:W-:Y:S01]  /*0110*/  LDS R25, [UR4+0x1c] ;  /* 0x00001c04ff197984 */ /* 0x000fe20008000800 */
[----:B----4-:R-:W4:Y:S02]  /*0120*/  F2F.F64.F32 R2, R6 ;  /* 0x0000000600027310 */ /* 0x010f240000201800 */
[----:B----4-:R-:W-:Y:S01]  /*0130*/  DMUL R2, R2, UR6 ;  /* 0x0000000602027c28 */ /* 0x010fe20008000000 */
[----:B------:R-:W-:Y:S01]  /*0140*/  UMOV UR6, 0x7060bb2c ;  /* 0x7060bb2c00067882 */ /* 0x000fe20000000000 */
[----:B------:R-:W-:-:S08]  /*0150*/  UMOV UR7, 0x4040b3cd ;  /* 0x4040b3cd00077882 */ /* 0x000fd00000000000 */
[----:B------:R-:W4:Y:S02]  /*0160*/  F2F.F32.F64 R2, R2 ;  /* 0x0000000200027310 */ /* 0x000f240000301000 */
[----:B----4-:R-:W-:Y:S04]  /*0170*/  STS [UR4+0x14], R2 ;  /* 0x00001402ff007988 */ /* 0x010fe80008000804 */
[----:B------:R-:W4:Y:S02]  /*0180*/  LDS R8, [R0] ;  /* 0x0000000000087984 */ /* 0x000f240000000800 */
        /* <DEDUP_REMOVED lines=17> */
[----:B------:R-:W-:-:S04]  /*02a0*/  UMOV UR7, 0x402002ab ;  /* 0x402002ab00077882 */ /* 0x000fc80000000000 */
        /* <DEDUP_REMOVED lines=22> */
[----:B----4-:R4:W-:Y:S04]  /*0410*/  STS [UR4+0x4], R2 ;  /* 0x00000402ff007988 */ /* 0x0109e80008000804 */
[----:B------:R-:W5:Y:S01]  /*0420*/  LDS R8, [R0] ;  /* 0x0000000000087984 */ /* 0x000f620000000800 */
[----:B----4-:R-:W4:Y:S01]  /*0430*/  LDC.64 R2, c[0x0][0x398] ;  /* 0x0000e600ff027b82 */ /* 0x010f220000000a00 */
[----:B-----5:R-:W5:Y:S02]  /*0440*/  F2F.F64.F32 R4, R8 ;  /* 0x0000000800047310 */ /* 0x020f640000201800 */
[----:B-----5:R-:W-:Y:S01]  /*0450*/  DMUL R4, R4, UR6 ;  /* 0x0000000604047c28 */ /* 0x020fe20008000000 */
[----:B------:R-:W-:Y:S01]  /*0460*/  UMOV UR6, 0xf86a0989 ;  /* 0xf86a098900067882 */ /* 0x000fe20000000000 */
[----:B------:R-:W-:-:S04]  /*0470*/  UMOV UR7, 0x40144616 ;  /* 0x4014461600077882 */ /* 0x000fc80000000000 */
[----:B------:R-:W5:Y:S02]  /*0480*/  F2F.F32.F64 R24, R4 ;  /* 0x0000000400187310 */ /* 0x000f640000301000 */
[----:B-----5:R-:W-:Y:S04]  /*0490*/  STS [UR4+0x14], R24 ;  /* 0x00001418ff007988 */ /* 0x020fe80008000804 */
[----:B------:R-:W5:Y:S02]  /*04a0*/  LDS R9, [R0] ;  /* 0x0000000000097984 */ /* 0x000f640000000800 */
[----:B-----5:R5:W2:Y:S02]  /*04b0*/  F2F.F64.F32 R6, R9 ;  /* 0x0000000900067310 */ /* 0x020aa40000201800 */
[----:B-----5:R-:W5:Y:S01]  /*04c0*/  LDC.64 R8, c[0x0][0x3a0] ;  /* 0x0000e800ff087b82 */ /* 0x020f620000000a00 */
[----:B--2---:R-:W-:Y:S01]  /*04d0*/  DMUL R6, R6, UR6 ;  /* 0x0000000606067c28 */ /* 0x004fe20008000000 */
[----:B------:R-:W2:Y:S05]  /*04e0*/  LDCU.64 UR6, c[0x0][0x358] ;  /* 0x00006b00ff0677ac */ /* 0x000eaa0008000a00 */
[----:B------:R3:W1:Y:S04]  /*04f0*/  F2F.F32.F64 R28, R6 ;  /* 0x00000006001c7310 */ /* 0x0006680000301000 */
[----:B---3--:R-:W-:Y:S04]  /*0500*/  LDS.128 R4, [UR4+0x20] ;  /* 0x00002004ff047984 */ /* 0x008fe80008000c00 */
[----:B--2---:R2:W-:Y:S04]  /*0510*/  STG.E desc[UR6][R18.64], R27 ;  /* 0x0000001b12007986 */ /* 0x0045e8000c101906 */
[----:B-1----:R-:W-:Y:S04]  /*0520*/  STS [UR4+0x4], R28 ;  /* 0x0000041cff007988 */ /* 0x002fe80008000804 */
[----:B------:R-:W1:Y:S04]  /*0530*/  LDS R20, [R0] ;  /* 0x0000000000147984 */ /* 0x000e680000000800 */
[----:B------:R-:W-:Y:S01]  /*0540*/  STG.E desc[UR6][R12.64+0x4], R28 ;  /* 0x0000041c0c007986 */ /* 0x000fe2000c101906 */
[----:B--2---:R-:W2:Y:S03]  /*0550*/  LDC.64 R26, c[0x0][0x3b0] ;  /* 0x0000ec00ff1a7b82 */ /* 0x004ea60000000a00 */
[----:B------:R-:W-:Y:S04]  /*0560*/  STG.E desc[UR6][R14.64+0x8], R21 ;  /* 0x000008150e007986 */ /* 0x000fe8000c101906 */
[----:B----4-:R3:W-:Y:S01]  /*0570*/  STG.E desc[UR6][R2.64+0xc], R23 ;  /* 0x00000c1702007986 */ /* 0x0107e2000c101906 */
[----:B------:R-:W4:Y:S03]  /*0580*/  LDC.64 R18, c[0x0][0x3c8] ;  /* 0x0000f200ff127b82 */ /* 0x000f260000000a00 */
[----:B------:R-:W-:Y:S05]  /*0590*/  LDS.128 R12, [UR4+0x40] ;  /* 0x00004004ff0c7984 */ /* 0x000fea0008000c00 */
[----:B---3--:R-:W3:Y:S08]  /*05a0*/  LDC.64 R2, c[0x0][0x3b8] ;  /* 0x0000ee00ff027b82 */ /* 0x008ef00000000a00 */
[----:B------:R-:W4:Y:S01]  /*05b0*/  LDC.64 R22, c[0x0][0x3d8] ;  /* 0x0000f600ff167b82 */ /* 0x000f220000000a00 */
[----:B-1----:R1:W0:Y:S07]  /*05c0*/  F2F.F64.F32 R16, R20 ;  /* 0x0000001400107310 */ /* 0x00222e0000201800 */
[----:B-1----:R-:W1:Y:S01]  /*05d0*/  LDC.64 R20, c[0x0][0x3d0] ;  /* 0x0000f400ff147b82 */ /* 0x002e620000000a00 */
[----:B0-----:R-:W-:-:S06]  /*05e0*/  DMUL R16, R16, UR8 ;  /* 0x0000000810107c28 */ /* 0x001fcc0008000000 */
[----:B------:R0:W5:Y:S04]  /*05f0*/  F2F.F32.F64 R0, R16 ;  /* 0x0000001000007310 */ /* 0x0001680000301000 */
[----:B0-----:R-:W0:Y:S01]  /*0600*/  LDC.64 R16, c[0x0][0x3c0] ;  /* 0x0000f000ff107b82 */ /* 0x001e220000000a00 */
[----:B-----5:R-:W-:Y:S04]  /*0610*/  STG.E desc[UR6][R8.64+0x10], R0 ;  /* 0x0000100008007986 */ /* 0x020fe8000c101906 */
[----:B------:R-:W-:Y:S04]  /*0620*/  STG.E desc[UR6][R10.64+0x14], R24 ;  /* 0x000014180a007986 */ /* 0x000fe8000c101906 */
[----:B------:R-:W5:Y:S04]  /*0630*/  LDS.128 R8, [UR4+0x30] ;  /* 0x00003004ff087984 */ /* 0x000f680008000c00 */
[----:B--2---:R2:W-:Y:S04]  /*0640*/  STG.E desc[UR6][R26.64+0x18], R29 ;  /* 0x0000181d1a007986 */ /* 0x0045e8000c101906 */
[----:B---3--:R3:W-:Y:S04]  /*0650*/  STG.E desc[UR6][R2.64+0x1c], R25 ;  /* 0x00001c1902007986 */ /* 0x0087e8000c101906 */
[----:B0-----:R0:W-:Y:S04]  /*0660*/  STG.E desc[UR6][R16.64+0x20], R4 ;  /* 0x0000200410007986 */ /* 0x0011e8000c101906 */
[----:B----4-:R4:W-:Y:S01]  /*0670*/  STG.E desc[UR6][R18.64+0x24], R5 ;  /* 0x0000240512007986 */ /* 0x0109e2000c101906 */
[----:B--2---:R-:W2:Y:S03]  /*0680*/  LDC.64 R26, c[0x0][0x400] ;  /* 0x00010000ff1a7b82 */ /* 0x004ea60000000a00 */
[----:B-1----:R1:W-:Y:S04]  /*0690*/  STG.E desc[UR6][R20.64+0x28], R6 ;  /* 0x0000280614007986 */ /* 0x0023e8000c101906 */
[----:B------:R-:W-:Y:S01]  /*06a0*/  STG.E desc[UR6][R22.64+0x2c], R7 ;  /* 0x00002c0716007986 */ /* 0x000fe2000c101906 */
[----:B---3--:R-:W5:Y:S03]  /*06b0*/  LDC.64 R2, c[0x0][0x3e0] ;  /* 0x0000f800ff027b82 */ /* 0x008f660000000a00 */
[----:B------:R-:W-:Y:S05]  /*06c0*/  STS [UR4+0x10], R0 ;  /* 0x00001000ff007988 */ /* 0x000fea0008000804 */
[----:B0-----:R-:W0:Y:S08]  /*06d0*/  LDC.64 R16, c[0x0][0x3e8] ;  /* 0x0000fa00ff107b82 */ /* 0x001e300000000a00 */
[----:B----4-:R-:W3:Y:S08]  /*06e0*/  LDC.64 R18, c[0x0][0x3f0] ;  /* 0x0000fc00ff127b82 */ /* 0x010ef00000000a00 */
[----:B-1----:R-:W1:Y:S01]  /*06f0*/  LDC.64 R20, c[0x0][0x3f8] ;  /* 0x0000fe00ff147b82 */ /* 0x002e620000000a00 */
[----:B-----5:R-:W-:Y:S07]  /*0700*/  STG.E desc[UR6][R2.64+0x30], R8 ;  /* 0x0000300802007986 */ /* 0x020fee000c101906 */
[----:B------:R-:W4:Y:S01]  /*0710*/  LDC.64 R28, c[0x0][0x408] ;  /* 0x00010200ff1c7b82 */ /* 0x000f220000000a00 */
[----:B0-----:R-:W-:Y:S07]  /*0720*/  STG.E desc[UR6][R16.64+0x34], R9 ;  /* 0x0000340910007986 */ /* 0x001fee000c101906 */
[----:B------:R-:W0:Y:S01]  /*0730*/  LDC.64 R24, c[0x0][0x410] ;  /* 0x00010400ff187b82 */ /* 0x000e220000000a00 */
[----:B---3--:R-:W-:Y:S07]  /*0740*/  STG.E desc[UR6][R18.64+0x38], R10 ;  /* 0x0000380a12007986 */ /* 0x008fee000c101906 */
[----:B------:R-:W3:Y:S01]  /*0750*/  LDC.64 R4, c[0x0][0x418] ;  /* 0x00010600ff047b82 */ /* 0x000ee20000000a00 */
[----:B-1----:R-:W-:Y:S04]  /*0760*/  STG.E desc[UR6][R20.64+0x3c], R11 ;  /* 0x00003c0b14007986 */ /* 0x002fe8000c101906 */
[----:B--2---:R-:W-:Y:S04]  /*0770*/  STG.E desc[UR6][R26.64+0x40], R12 ;  /* 0x0000400c1a007986 */ /* 0x004fe8000c101906 */
[----:B----4-:R-:W-:Y:S04]  /*0780*/  STG.E desc[UR6][R28.64+0x44], R13 ;  /* 0x0000440d1c007986 */ /* 0x010fe8000c101906 */
[----:B0-----:R-:W-:Y:S04]  /*0790*/  STG.E desc[UR6][R24.64+0x48], R14 ;  /* 0x0000480e18007986 */ /* 0x001fe8000c101906 */
[----:B---3--:R-:W-:Y:S01]  /*07a0*/  STG.E desc[UR6][R4.64+0x4c], R15 ;  /* 0x00004c0f04007986 */ /* 0x008fe2000c101906 */
[----:B------:R-:W-:Y:S05]  /*07b0*/  EXIT ;  /* 0x000000000000794d */ /* 0x000fea0003800000 */
.L_x_1:
        /* <DEDUP_REMOVED lines=12> */
.L_x_101:


//--------------------- .text._Z9kernel_97PfS_S_S_S_S_S_S_S_S_S_S_S_S_S_S_S_S_S_S_ --------------------------
	.section	.text._Z9kernel_97PfS_S_S_S_S_S_S_S_S_S_S_S_S_S_S_S_S_S_S_,"ax",@progbits
	.align	128
        .global         _Z9kernel_97PfS_S_S_S_S_S_S_S_S_S_S_S_S_S_S_S_S_S_S_
        .type           _Z9kernel_97PfS_S_S_S_S_S_S_S_S_S_S_S_S_S_S_S_S_S_S_,@function
        .size           _Z9kernel_97PfS_S_S_S_S_S_S_S_S_S_S_S_S_S_S_S_S_S_S_,(.L_x_102 - _Z9kernel_97PfS_S_S_S_S_S_S_S_S_S_S_S_S_S_S_S_S_S_S_)
        .other          _Z9kernel_97PfS_S_S_S_S_S_S_S_S_S_S_S_S_S_S_S_S_S_S_,@"STO_CUDA_ENTRY STV_DEFAULT"
_Z9kernel_97PfS_S_S_S_S_S_S_S_S_S_S_S_S_S_S_S_S_S_S_:
.text._Z9kernel_97PfS_S_S_S_S_S_S_S_S_S_S_S_S_S_S_S_S_S_S_:
        /* <DEDUP_REMOVED lines=65> */
[----:B------:R4:W5:Y:S04]  /*0410*/  F2F.F32.F64 R27, R2 ;  /* 0x00000002001b7310 */ /* 0x0009680000301000 */
[----:B----4-:R-:W-:Y:S04]  /*0420*/  LDS.64 R2, [UR4+0x28] ;  /* 0x00002804ff027984 */ /* 0x010fe80008000a00 */
[----:B-----5:R-:W-:Y:S04]  /*0430*/  STS [UR4+0x20], R27 ;  /* 0x0000201bff007988 */ /* 0x020fe80008000804 */
        /* <DEDUP_REMOVED lines=9> */
[----:B-----5:R5:W2:Y:S07]  /*04d0*/  F2F.F64.F32 R6, R9 ;  /* 0x0000000900067310 */ /* 0x020aae0000201800 */
[----:B-----5:R-:W5:Y:S01]  /*04e0*/  LDC.64 R8, c[0x0][0x3a8] ;  /* 0x0000ea00ff087b82 */ /* 0x020f620000000a00 */
[----:B--2---:R-:W-:Y:S01]  /*04f0*/  DMUL R6, R6, UR6 ;  /* 0x0000000606067c28 */ /* 0x004fe20008000000 */
[----:B------:R-:W2:Y:S05]  /*0500*/  LDCU.64 UR6, c[0x0][0x358] ;  /* 0x00006b00ff0677ac */ /* 0x000eaa0008000a00 */
[----:B------:R-:W3:Y:S01]  /*0510*/  F2F.F32.F64 R24, R6 ;  /* 0x0000000600187310 */ /* 0x000ee20000301000 */
[----:B--2---:R2:W-:Y:S04]  /*0520*/  STG.E desc[UR6][R10.64], R23 ;  /* 0x000000170a007986 */ /* 0x0045e8000c101906 */
[----:B---3--:R-:W-:Y:S04]  /*0530*/  STS [UR4+0x14], R24 ;  /* 0x00001418ff007988 */ /* 0x008fe80008000804 */
[----:B------:R-:W3:Y:S04]  /*0540*/  LDS R20, [R0] ;  /* 0x0000000000147984 */ /* 0x000ee80000000800 */
[----:B------:R4:W-:Y:S01]  /*0550*/  STG.E desc[UR6][R12.64+0x4], R19 ;  /* 0x000004130c007986 */ /* 0x0009e2000c101906 */
[----:B--2---:R-:W2:Y:S03]  /*0560*/  LDC.64 R22, c[0x0][0x3d8] ;  /* 0x0000f600ff167b82 */ /* 0x004ea60000000a00 */
[----:B-1----:R1:W-:Y:S04]  /*0570*/  STG.E desc[UR6][R14.64+0x8], R21 ;  /* 0x000008150e007986 */ /* 0x0023e8000c101906 */
[----:B0-----:R0:W-:Y:S01]  /*0580*/  STG.E desc[UR6][R16.64+0xc], R28 ;  /* 0x00000c1c10007986 */ /* 0x0011e2000c101906 */
[----:B----4-:R-:W4:Y:S03]  /*0590*/  LDC.64 R12, c[0x0][0x3b0] ;  /* 0x0000ec00ff0c7b82 */ /* 0x010f260000000a00 */
[----:B------:R-:W-:Y:S04]  /*05a0*/  STG.E desc[UR6][R4.64+0x10], R26 ;  /* 0x0000101a04007986 */ /* 0x000fe8000c101906 */
[----:B-----5:R-:W-:Y:S01]  /*05b0*/  STG.E desc[UR6][R8.64+0x14], R24 ;  /* 0x0000141808007986 */ /* 0x020fe2000c101906 */
[----:B-1----:R-:W1:Y:S03]  /*05c0*/  LDC.64 R14, c[0x0][0x3b8] ;  /* 0x0000ee00ff0e7b82 */ /* 0x002e660000000a00 */
[----:B------:R-:W-:Y:S05]  /*05d0*/  LDS.128 R8, [UR4+0x40] ;  /* 0x00004004ff087984 */ /* 0x000fea0008000c00 */
[----:B0-----:R-:W0:Y:S01]  /*05e0*/  LDC.64 R16, c[0x0][0x3c0] ;  /* 0x0000f000ff107b82 */ /* 0x001e220000000a00 */
[----:B---3--:R3:W5:Y:S07]  /*05f0*/  F2F.F64.F32 R6, R20 ;  /* 0x0000001400067310 */ /* 0x00876e0000201800 */
[----:B------:R-:W2:Y:S01]  /*0600*/  LDC.64 R18, c[0x0][0x3c8] ;  /* 0x0000f200ff127b82 */ /* 0x000ea20000000a00 */
[----:B----4-:R4:W-:Y:S07]  /*0610*/  STG.E desc[UR6][R12.64+0x18], R25 ;  /* 0x000018190c007986 */ /* 0x0109ee000c101906 */
[----:B---3--:R-:W3:Y:S01]  /*0620*/  LDC.64 R20, c[0x0][0x3d0] ;  /* 0x0000f400ff147b82 */ /* 0x008ee20000000a00 */
[----:B-----5:R-:W-:-:S07]  /*0630*/  DMUL R6, R6, UR8 ;  /* 0x0000000806067c28 */ /* 0x020fce0008000000 */
[----:B----4-:R-:W4:Y:S01]  /*0640*/  LDC.64 R12, c[0x0][0x3e0] ;  /* 0x0000f800ff0c7b82 */ /* 0x010f220000000a00 */
[----:B------:R5:W1:Y:S07]  /*0650*/  F2F.F32.F64 R0, R6 ;  /* 0x0000000600007310 */ /* 0x000a6e0000301000 */
[----:B------:R-:W4:Y:S01]  /*0660*/  LDC.64 R24, c[0x0][0x408] ;  /* 0x00010200ff187b82 */ /* 0x000f220000000a00 */
[----:B-----5:R-:W4:Y:S04]  /*0670*/  LDS.128 R4, [UR4+0x30] ;  /* 0x00003004ff047984 */ /* 0x020f280008000c00 */
[----:B-1----:R1:W-:Y:S04]  /*0680*/  STG.E desc[UR6][R14.64+0x1c], R0 ;  /* 0x00001c000e007986 */ /* 0x0023e8000c101906 */
[----:B0-----:R0:W-:Y:S04]  /*0690*/  STG.E desc[UR6][R16.64+0x20], R27 ;  /* 0x0000201b10007986 */ /* 0x0011e8000c101906 */
[----:B--2---:R2:W-:Y:S01]  /*06a0*/  STG.E desc[UR6][R18.64+0x24], R29 ;  /* 0x0000241d12007986 */ /* 0x0045e2000c101906 */
[----:B-1----:R-:W1:Y:S03]  /*06b0*/  LDC.64 R14, c[0x0][0x3e8] ;  /* 0x0000fa00ff0e7b82 */ /* 0x002e660000000a00 */
[----:B---3--:R3:W-:Y:S04]  /*06c0*/  STG.E desc[UR6][R20.64+0x28], R2 ;  /* 0x0000280214007986 */ /* 0x0087e8000c101906 */
[----:B------:R5:W-:Y:S01]  /*06d0*/  STG.E desc[UR6][R22.64+0x2c], R3 ;  /* 0x00002c0316007986 */ /* 0x000be2000c101906 */
[----:B0-----:R-:W0:Y:S03]  /*06e0*/  LDC.64 R16, c[0x0][0x3f0] ;  /* 0x0000fc00ff107b82 */ /* 0x001e260000000a00 */
[----:B------:R-:W-:Y:S05]  /*06f0*/  STS [UR4+0x1c], R0 ;  /* 0x00001c00ff007988 */ /* 0x000fea0008000804 */
[----:B--2---:R-:W2:Y:S01]  /*0700*/  LDC.64 R18, c[0x0][0x3f8] ;  /* 0x0000fe00ff127b82 */ /* 0x004ea20000000a00 */
[----:B----4-:R-:W-:Y:S07]  /*0710*/  STG.E desc[UR6][R12.64+0x30], R4 ;  /* 0x000030040c007986 */ /* 0x010fee000c101906 */
[----:B---3--:R-:W3:Y:S01]  /*0720*/  LDC.64 R20, c[0x0][0x400] ;  /* 0x00010000ff147b82 */ /* 0x008ee20000000a00 */
[----:B-1----:R-:W-:Y:S07]  /*0730*/  STG.E desc[UR6][R14.64+0x34], R5 ;  /* 0x000034050e007986 */ /* 0x002fee000c101906 */
[----:B-----5:R-:W1:Y:S01]  /*0740*/  LDC.64 R22, c[0x0][0x410] ;  /* 0x00010400ff167b82 */ /* 0x020e620000000a00 */
[----:B0-----:R-:W-:Y:S07]  /*0750*/  STG.E desc[UR6][R16.64+0x38], R6 ;  /* 0x0000380610007986 */ /* 0x001fee000c101906 */
[----:B------:R-:W0:Y:S01]  /*0760*/  LDC.64 R26, c[0x0][0x418] ;  /* 0x00010600ff1a7b82 */ /* 0x000e220000000a00 */
[----:B--2---:R-:W-:Y:S04]  /*0770*/  STG.E desc[UR6][R18.64+0x3c], R7 ;  /* 0x00003c0712007986 */ /* 0x004fe8000c101906 */
[----:B---3--:R-:W-:Y:S04]  /*0780*/  STG.E desc[UR6][R20.64+0x40], R8 ;  /* 0x0000400814007986 */ /* 0x008fe8000c101906 */
[----:B------:R-:W-:Y:S04]  /*0790*/  STG.E desc[UR6][R24.64+0x44], R9 ;  /* 0x0000440918007986 */ /* 0x000fe8000c101906 */
[----:B-1----:R-:W-:Y:S04]  /*07a0*/  STG.E desc[UR6][R22.64+0x48], R10 ;  /* 0x0000480a16007986 */ /* 0x002fe8000c101906 */
[----:B0-----:R-:W-:Y:S01]  /*07b0*/  STG.E desc[UR6][R26.64+0x4c], R11 ;  /* 0x00004c0b1a007986 */ /* 0x001fe2000c101906 */
[----:B------:R-:W-:Y:S05]  /*07c0*/  EXIT ;  /* 0x000000000000794d */ /* 0x000fea0003800000 */
.L_x_2:
        /* <DEDUP_REMOVED lines=11> */
.L_x_102:


//--------------------- .text._Z9kernel_96PfS_S_S_S_S_S_S_S_S_S_S_S_S_S_S_S_S_S_S_ --------------------------
	.section	.text._Z9kernel_96PfS_S_S_S_S_S_S_S_S_S_S_S_S_S_S_S_S_S_S_,"ax",@progbits
	.align	128
        .global         _Z9kernel_96PfS_S_S_S_S_S_S_S_S_S_S_S_S_S_S_S_S_S_S_
        .type           _Z9kernel_96PfS_S_S_S_S_S_S_S_S_S_S_S_S_S_S_S_S_S_S_,@function
        .size           _Z9kernel_96PfS_S_S_S_S_S_S_S_S_S_S_S_S_S_S_S_S_S_S_,(.L_x_103 - _Z9kernel_96PfS_S_S_S_S_S_S_S_S_S_S_S_S_S_S_S_S_S_S_)
        .other          _Z9kernel_96PfS_S_S_S_S_S_S_S_S_S_S_S_S_S_S_S_S_S_S_,@"STO_CUDA_ENTRY STV_DEFAULT"
_Z9kernel_96PfS_S_S_S_S_S_S_S_S_S_S_S_S_S_S_S_S_S_S_:
.text._Z9kernel_96PfS_S_S_S_S_S_S_S_S_S_S_S_S_S_S_S_S_S_S_:
        /* <DEDUP_REMOVED lines=12> */
[----:B0-----:R-:W-:-:S07]  /*00c0*/  LEA R0, R0, UR4, 0x2 ;  /* 0x0000000400007c11 */ /* 0x001fce000f8e10ff */
[----:B------:R-:W0:Y:S01]  /*00d0*/  LDC.64 R14, c[0x0][0x398] ;  /* 0x0000e600ff0e7b82 */ /* 0x000e220000000a00 */
[----:B------:R-:W-:Y:S04]  /*00e0*/  LDS R25, [UR4+0x1c] ;  /* 0x00001c04ff197984 */ /* 0x000fe80008000800 */
[----:B------:R-:W4:Y:S03]  /*00f0*/  LDS R6, [R0] ;  /* 0x0000000000067984 */ /* 0x000f260000000800 */
[----:B------:R-:W5:Y:S01]  /*0100*/  LDC.64 R28, c[0x0][0x3a8] ;  /* 0x0000ea00ff1c7b82 */ /* 0x000f620000000a00 */
        /* <DEDUP_REMOVED lines=33> */
[----:B----4-:R-:W-:Y:S04]  /*0320*/  STS [UR4], R20 ;  /* 0x00000014ff007988 */ /* 0x010fe80008000804 */
        /* <DEDUP_REMOVED lines=15> */
[----:B----4-:R4:W2:Y:S02]  /*0420*/  F2F.F64.F32 R4, R8 ;  /* 0x0000000800047310 */ /* 0x0108a40000201800 */
[----:B----4-:R-:W4:Y:S01]  /*0430*/  LDC.64 R8, c[0x0][0x3b0] ;  /* 0x0000ec00ff087b82 */ /* 0x010f220000000a00 */
[----:B--2---:R-:W-:Y:S01]  /*0440*/  DMUL R4, R4, UR6 ;  /* 0x0000000604047c28 */ /* 0x004fe20008000000 */
[----:B------:R-:W-:Y:S01]  /*0450*/  UMOV UR6, 0x73abc947 ;  /* 0x73abc94700067882 */ /* 0x000fe20000000000 */
[----:B------:R-:W-:-:S04]  /*0460*/  UMOV UR7, 0x402d280c ;  /* 0x402d280c00077882 */ /* 0x000fc80000000000 */
[----:B------:R2:W3:Y:S04]  /*0470*/  F2F.F32.F64 R24, R4 ;  /* 0x0000000400187310 */ /* 0x0004e80000301000 */
[----:B--2---:R-:W2:Y:S01]  /*0480*/  LDC.64 R4, c[0x0][0x3a0] ;  /* 0x0000e800ff047b82 */ /* 0x004ea20000000a00 */
[----:B---3--:R-:W-:Y:S04]  /*0490*/  STS [UR4+0x10], R24 ;  /* 0x00001018ff007988 */ /* 0x008fe80008000804 */
[----:B------:R-:W3:Y:S02]  /*04a0*/  LDS R6, [R0] ;  /* 0x0000000000067984 */ /* 0x000ee40000000800 */
[----:B---3--:R-:W3:Y:S02]  /*04b0*/  F2F.F64.F32 R6, R6 ;  /* 0x0000000600067310 */ /* 0x008ee40000201800 */
[----:B---3--:R-:W-:Y:S01]  /*04c0*/  DMUL R2, R6, UR6 ;  /* 0x0000000606027c28 */ /* 0x008fe20008000000 */
[----:B------:R-:W3:Y:S05]  /*04d0*/  LDCU.64 UR6, c[0x0][0x358] ;  /* 0x00006b00ff0677ac */ /* 0x000eea0008000a00 */
[----:B------:R1:W0:Y:S04]  /*04e0*/  F2F.F32.F64 R22, R2 ;  /* 0x0000000200167310 */ /* 0x0002280000301000 */
[----:B-1----:R-:W-:Y:S04]  /*04f0*/  LDS.64 R2, [UR4+0x28] ;  /* 0x00002804ff027984 */ /* 0x002fe80008000a00 */
[----:B---3--:R1:W-:Y:S04]  /*0500*/  STG.E desc[UR6][R18.64], R20 ;  /* 0x0000001412007986 */ /* 0x0083e8000c101906 */
[----:B0-----:R-:W-:Y:S04]  /*0510*/  STS [UR4+0x18], R22 ;  /* 0x00001816ff007988 */ /* 0x001fe80008000804 */
[----:B------:R-:W0:Y:S04]  /*0520*/  LDS R7, [R0] ;  /* 0x0000000000077984 */ /* 0x000e280000000800 */
[----:B------:R-:W3:Y:S01]  /*0530*/  LDS R0, [UR4+0x8] ;  /* 0x00000804ff007984 */ /* 0x000ee20008000800 */
[----:B-1----:R-:W1:Y:S03]  /*0540*/  LDC.64 R18, c[0x0][0x3d0] ;  /* 0x0000f400ff127b82 */ /* 0x002e660000000a00 */
[----:B------:R5:W-:Y:S05]  /*0550*/  STG.E desc[UR6][R10.64+0x4], R21 ;  /* 0x000004150a007986 */ /* 0x000bea000c101906 */
[----:B-----5:R-:W5:Y:S01]  /*0560*/  LDC.64 R20, c[0x0][0x3d8] ;  /* 0x0000f600ff147b82 */ /* 0x020f620000000a00 */
[----:B0-----:R-:W0:Y:S01]  /*0570*/  F2F.F64.F32 R6, R7 ;  /* 0x0000000700067310 */ /* 0x001e220000201800 */
[----:B---3--:R3:W-:Y:S04]  /*0580*/  STG.E desc[UR6][R12.64+0x8], R0 ;  /* 0x000008000c007986 */ /* 0x0087e8000c101906 */
[----:B------:R4:W-:Y:S04]  /*0590*/  STG.E desc[UR6][R14.64+0xc], R26 ;  /* 0x00000c1a0e007986 */ /* 0x0009e8000c101906 */
[----:B--2---:R-:W-:Y:S01]  /*05a0*/  STG.E desc[UR6][R4.64+0x10], R24 ;  /* 0x0000101804007986 */ /* 0x004fe2000c101906 */
[----:B0-----:R-:W-:Y:S01]  /*05b0*/  DMUL R16, R6, UR8 ;  /* 0x0000000806107c28 */ /* 0x001fe20008000000 */
[----:B---3--:R-:W0:Y:S02]  /*05c0*/  LDC.64 R12, c[0x0][0x3b8] ;  /* 0x0000ee00ff0c7b82 */ /* 0x008e240000000a00 */
[----:B------:R-:W2:Y:S03]  /*05d0*/  LDS.128 R4, [UR4+0x30] ;  /* 0x00003004ff047984 */ /* 0x000ea60008000c00 */
[----:B------:R3:W1:Y:S03]  /*05e0*/  F2F.F32.F64 R0, R16 ;  /* 0x0000001000007310 */ /* 0x0006660000301000 */
[----:B----4-:R-:W4:Y:S08]  /*05f0*/  LDC.64 R14, c[0x0][0x3c0] ;  /* 0x0000f000ff0e7b82 */ /* 0x010f300000000a00 */
[----:B---3--:R-:W3:Y:S01]  /*0600*/  LDC.64 R16, c[0x0][0x3c8] ;  /* 0x0000f200ff107b82 */ /* 0x008ee20000000a00 */
[----:B-1----:R1:W-:Y:S04]  /*0610*/  STG.E desc[UR6][R28.64+0x14], R0 ;  /* 0x000014001c007986 */ /* 0x0023e8000c101906 */
[----:B------:R-:W-:Y:S04]  /*0620*/  STG.E desc[UR6][R8.64+0x18], R22 ;  /* 0x0000181608007986 */ /* 0x000fe8000c101906 */
[----:B------:R-:W2:Y:S04]  /*0630*/  LDS.128 R8, [UR4+0x40] ;  /* 0x00004004ff087984 */ /* 0x000ea80008000c00 */
[----:B0-----:R0:W-:Y:S01]  /*0640*/  STG.E desc[UR6][R12.64+0x1c], R25 ;  /* 0x00001c190c007986 */ /* 0x0011e2000c101906 */
[----:B-1----:R-:W1:Y:S03]  /*0650*/  LDC.64 R28, c[0x0][0x3f8] ;  /* 0x0000fe00ff1c7b82 */ /* 0x002e660000000a00 */
[----:B----4-:R4:W-:Y:S04]  /*0660*/  STG.E desc[UR6][R14.64+0x20], R23 ;  /* 0x000020170e007986 */ /* 0x0109e8000c101906 */
[----:B---3--:R3:W-:Y:S01]  /*0670*/  STG.E desc[UR6][R16.64+0x24], R27 ;  /* 0x0000241b10007986 */ /* 0x0087e2000c101906 */
[----:B0-----:R-:W2:Y:S03]  /*0680*/  LDC.64 R12, c[0x0][0x3e0] ;  /* 0x0000f800ff0c7b82 */ /* 0x001ea60000000a00 */
[----:B------:R0:W-:Y:S04]  /*0690*/  STG.E desc[UR6][R18.64+0x28], R2 ;  /* 0x0000280212007986 */ /* 0x0001e8000c101906 */
[----:B-----5:R5:W-:Y:S01]  /*06a0*/  STG.E desc[UR6][R20.64+0x2c], R3 ;  /* 0x00002c0314007986 */ /* 0x020be2000c101906 */
[----:B----4-:R-:W4:Y:S03]  /*06b0*/  LDC.64 R14, c[0x0][0x3e8] ;  /* 0x0000fa00ff0e7b82 */ /* 0x010f260000000a00 */
[----:B------:R-:W-:Y:S05]  /*06c0*/  STS [UR4+0x14], R0 ;  /* 0x00001400ff007988 */ /* 0x000fea0008000804 */
[----:B---3--:R-:W3:Y:S08]  /*06d0*/  LDC.64 R16, c[0x0][0x3f0] ;  /* 0x0000fc00ff107b82 */ /* 0x008ef00000000a00 */
[----:B0-----:R-:W0:Y:S01]  /*06e0*/  LDC.64 R18, c[0x0][0x400] ;  /* 0x00010000ff127b82 */ /* 0x001e220000000a00 */
[----:B--2---:R-:W-:Y:S07]  /*06f0*/  STG.E desc[UR6][R12.64+0x30], R4 ;  /* 0x000030040c007986 */ /* 0x004fee000c101906 */
[----:B-----5:R-:W2:Y:S01]  /*0700*/  LDC.64 R20, c[0x0][0x408] ;  /* 0x00010200ff147b82 */ /* 0x020ea20000000a00 */
[----:B----4-:R-:W-:Y:S07]  /*0710*/  STG.E desc[UR6][R14.64+0x34], R5 ;  /* 0x000034050e007986 */ /* 0x010fee000c101906 */
[----:B------:R-:W4:Y:S01]  /*0720*/  LDC.64 R24, c[0x0][0x410] ;  /* 0x00010400ff187b82 */ /* 0x000f220000000a00 */
[----:B---3--:R-:W-:Y:S04]  /*0730*/  STG.E desc[UR6][R16.64+0x38], R6 ;  /* 0x0000380610007986 */ /* 0x008fe8000c101906 */
[----:B-1----:R-:W-:Y:S03]  /*0740*/  STG.E desc[UR6][R28.64+0x3c], R7 ;  /* 0x00003c071c007986 */ /* 0x002fe6000c101906 */
[----:B------:R-:W1:Y:S01]  /*0750*/  LDC.64 R22, c[0x0][0x418] ;  /* 0x00010600ff167b82 */ /* 0x000e620000000a00 */
[----:B0-----:R-:W-:Y:S04]  /*0760*/  STG.E desc[UR6][R18.64+0x40], R8 ;  /* 0x0000400812007986 */ /* 0x001fe8000c101906 */
[----:B--2---:R-:W-:Y:S04]  /*0770*/  STG.E desc[UR6][R20.64+0x44], R9 ;  /* 0x0000440914007986 */ /* 0x004fe8000c101906 */
[----:B----4-:R-:W-:Y:S04]  /*0780*/  STG.E desc[UR6][R24.64+0x48], R10 ;  /* 0x0000480a18007986 */ /* 0x010fe8000c101906 */
[----:B-1----:R-:W-:Y:S01]  /*0790*/  STG.E desc[UR6][R22.64+0x4c], R11 ;  /* 0x00004c0b16007986 */ /* 0x002fe2000c101906 */
[----:B------:R-:W-:Y:S05]  /*07a0*/  EXIT ;  /* 0x000000000000794d */ /* 0x000fea0003800000 */
.L_x_3:
        /* <DEDUP_REMOVED lines=13> */
.L_x_103:


//--------------------- .text._Z9kernel_95PfS_S_S_S_S_S_S_S_S_S_S_S_S_S_S_S_S_S_S_ --------------------------
	.section	.text._Z9kernel_95PfS_S_S_S_S_S_S_S_S_S_S_S_S_S_S_S_S_S_S_,"ax",@progbits
	.align	128
        .global         _Z9kernel_95PfS_S_S_S_S_S_S_S_S_S_S_S_S_S_S_S_S_S_S_
        .type           _Z9kernel_95PfS_S_S_S_S_S_S_S_S_S_S_S_S_S_S_S_S_S_S_,@function
        .size           _Z9kernel_95PfS_S_S_S_S_S_S_S_S_S_S_S_S_S_S_S_S_S_S_,(.L_x_104 - _Z9kernel_95PfS_S_S_S_S_S_S_S_S_S_S_S_S_S_S_S_S_S_S_)
        .other          _Z9kernel_95PfS_S_S_S_S_S_S_S_S_S_S_S_S_S_S_S_S_S_S_,@"STO_CUDA_ENTRY STV_DEFAULT"
_Z9kernel_95PfS_S_S_S_S_S_S_S_S_S_S_S_S_S_S_S_S_S_S_:
.text._Z9kernel_95PfS_S_S_S_S_S_S_S_S_S_S_S_S_S_S_S_S_S_S_:
        /* <DEDUP_REMOVED lines=20> */
[----:B------:R-:W-:-:S08]  /*0140*/  UMOV UR7, 0x4024fe44 ;  /* 0x4024fe4400077882 */ /* 0x000fd00000000000 */
[----:B------:R-:W4:Y:S02]  /*0150*/  F2F.F32.F64 R2, R2 ;  /* 0x0000000200027310 */ /* 0x000f240000301000 */
[----:B----4-:R-:W-:Y:S04]  /*0160*/  STS [UR4], R2 ;  /* 0x00000002ff007988 */ /* 0x010fe80008000804 */
        /* <DEDUP_REMOVED lines=47> */
[----:B------:R4:W2:Y:S04]  /*0460*/  F2F.F32.F64 R24, R4 ;  /* 0x0000000400187310 */ /* 0x0008a80000301000 */
[----:B----4-:R-:W4:Y:S01]  /*0470*/  LDC.64 R4, c[0x0][0x3a0] ;  /* 0x0000e800ff047b82 */ /* 0x010f220000000a00 */
[----:B--2---:R-:W-:Y:S04]  /*0480*/  STS [UR4+0x10], R24 ;  /* 0x00001018ff007988 */ /* 0x004fe80008000804 */
[----:B------:R-:W2:Y:S02]  /*0490*/  LDS R9, [R0] ;  /* 0x0000000000097984 */ /* 0x000ea40000000800 */
[----:B--2---:R2:W3:Y:S02]  /*04a0*/  F2F.F64.F32 R6, R9 ;  /* 0x0000000900067310 */ /* 0x0044e40000201800 */
[----:B--2---:R-:W2:Y:S01]  /*04b0*/  LDC.64 R8, c[0x0][0x3b0] ;  /* 0x0000ec00ff087b82 */ /* 0x004ea20000000a00 */
[----:B---3--:R-:W-:Y:S01]  /*04c0*/  DMUL R2, R6, UR6 ;  /* 0x0000000606027c28 */ /* 0x008fe20008000000 */
[----:B------:R-:W3:Y:S01]  /*04d0*/  LDCU.64 UR6, c[0x0][0x358] ;  /* 0x00006b00ff0677ac */ /* 0x000ee20008000a00 */
[----:B------:R-:W1:Y:S04]  /*04e0*/  LDS.64 R6, [UR4+0x8] ;  /* 0x00000804ff067984 */ /* 0x000e680008000a00 */
[----:B------:R0:W5:Y:S04]  /*04f0*/  F2F.F32.F64 R20, R2 ;  /* 0x0000000200147310 */ /* 0x0001680000301000 */
[----:B0-----:R-:W-:Y:S04]  /*0500*/  LDS.64 R2, [UR4+0x28] ;  /* 0x00002804ff027984 */ /* 0x001fe80008000a00 */
[----:B---3--:R0:W-:Y:S04]  /*0510*/  STG.E desc[UR6][R18.64], R21 ;  /* 0x0000001512007986 */ /* 0x0081e8000c101906 */
[----:B-----5:R3:W-:Y:S04]  /*0520*/  STS [UR4+0x14], R20 ;  /* 0x00001414ff007988 */ /* 0x0207e80008000804 */
[----:B------:R-:W5:Y:S04]  /*0530*/  LDS R16, [R0] ;  /* 0x0000000000107984 */ /* 0x000f680000000800 */
[----:B------:R4:W-:Y:S01]  /*0540*/  STG.E desc[UR6][R14.64+0x4], R26 ;  /* 0x0000041a0e007986 */ /* 0x0009e2000c101906 */
[----:B0-----:R-:W0:Y:S08]  /*0550*/  LDC.64 R18, c[0x0][0x3d0] ;  /* 0x0000f400ff127b82 */ /* 0x001e300000000a00 */
[----:B---3--:R-:W3:Y:S01]  /*0560*/  LDC.64 R20, c[0x0][0x3d8] ;  /* 0x0000f600ff147b82 */ /* 0x008ee20000000a00 */
[----:B-1----:R1:W-:Y:S04]  /*0570*/  STG.E desc[UR6][R12.64+0x8], R6 ;  /* 0x000008060c007986 */ /* 0x0023e8000c101906 */
[----:B------:R-:W-:Y:S03]  /*0580*/  STG.E desc[UR6][R10.64+0xc], R7 ;  /* 0x00000c070a007986 */ /* 0x000fe6000c101906 */
[----:B----4-:R-:W4:Y:S01]  /*0590*/  LDC.64 R14, c[0x0][0x3c0] ;  /* 0x0000f000ff0e7b82 */ /* 0x010f220000000a00 */
[----:B------:R-:W-:Y:S04]  /*05a0*/  STG.E desc[UR6][R4.64+0x10], R24 ;  /* 0x0000101804007986 */ /* 0x000fe8000c101906 */
[----:B------:R-:W3:Y:S03]  /*05b0*/  LDS.128 R4, [UR4+0x30] ;  /* 0x00003004ff047984 */ /* 0x000ee60008000c00 */
[----:B-1----:R-:W1:Y:S01]  /*05c0*/  LDC.64 R12, c[0x0][0x3b8] ;  /* 0x0000ee00ff0c7b82 */ /* 0x002e620000000a00 */
[----:B-----5:R-:W5:Y:S02]  /*05d0*/  F2F.F64.F32 R16, R16 ;  /* 0x0000001000107310 */ /* 0x020f640000201800 */
[----:B-----5:R-:W-:-:S06]  /*05e0*/  DMUL R16, R16, UR8 ;  /* 0x0000000810107c28 */ /* 0x020fcc0008000000 */
[----:B------:R5:W2:Y:S04]  /*05f0*/  F2F.F32.F64 R0, R16 ;  /* 0x0000001000007310 */ /* 0x000aa80000301000 */
[----:B-----5:R-:W5:Y:S01]  /*0600*/  LDC.64 R16, c[0x0][0x3c8] ;  /* 0x0000f200ff107b82 */ /* 0x020f620000000a00 */
[----:B--2---:R2:W-:Y:S04]  /*0610*/  STG.E desc[UR6][R28.64+0x14], R0 ;  /* 0x000014001c007986 */ /* 0x0045e8000c101906 */
[----:B------:R-:W-:Y:S04]  /*0620*/  STG.E desc[UR6][R8.64+0x18], R22 ;  /* 0x0000181608007986 */ /* 0x000fe8000c101906 */
[----:B------:R-:W3:Y:S04]  /*0630*/  LDS.128 R8, [UR4+0x40] ;  /* 0x00004004ff087984 */ /* 0x000ee80008000c00 */
[----:B-1----:R1:W-:Y:S01]  /*0640*/  STG.E desc[UR6][R12.64+0x1c], R25 ;  /* 0x00001c190c007986 */ /* 0x0023e2000c101906 */
[----:B--2---:R-:W2:Y:S03]  /*0650*/  LDC.64 R28, c[0x0][0x3f8] ;  /* 0x0000fe00ff1c7b82 */ /* 0x004ea60000000a00 */
[----:B----4-:R4:W-:Y:S04]  /*0660*/  STG.E desc[UR6][R14.64+0x20], R23 ;  /* 0x000020170e007986 */ /* 0x0109e8000c101906 */
[----:B-----5:R5:W-:Y:S01]  /*0670*/  STG.E desc[UR6][R16.64+0x24], R27 ;  /* 0x0000241b10007986 */ /* 0x020be2000c101906 */
[----:B-1----:R-:W1:Y:S03]  /*0680*/  LDC.64 R12, c[0x0][0x3e0] ;  /* 0x0000f800ff0c7b82 */ /* 0x002e660000000a00 */
[----:B0-----:R0:W-:Y:S04]  /*0690*/  STG.E desc[UR6][R18.64+0x28], R2 ;  /* 0x0000280212007986 */ /* 0x0011e8000c101906 */
[----:B---3--:R3:W-:Y:S01]  /*06a0*/  STG.E desc[UR6][R20.64+0x2c], R3 ;  /* 0x00002c0314007986 */ /* 0x0087e2000c101906 */
[----:B----4-:R-:W4:Y:S03]  /*06b0*/  LDC.64 R14, c[0x0][0x3e8] ;  /* 0x0000fa00ff0e7b82 */ /* 0x010f260000000a00 */
[----:B------:R-:W-:Y:S05]  /*06c0*/  STS [UR4+0x14], R0 ;  /* 0x00001400ff007988 */ /* 0x000fea0008000804 */
[----:B-----5:R-:W5:Y:S08]  /*06d0*/  LDC.64 R16, c[0x0][0x3f0] ;  /* 0x0000fc00ff107b82 */ /* 0x020f700000000a00 */
[----:B0-----:R-:W0:Y:S01]  /*06e0*/  LDC.64 R18, c[0x0][0x400] ;  /* 0x00010000ff127b82 */ /* 0x001e220000000a00 */
[----:B-1----:R-:W-:Y:S07]  /*06f0*/  STG.E desc[UR6][R12.64+0x30], R4 ;  /* 0x000030040c007986 */ /* 0x002fee000c101906 */
[----:B---3--:R-:W1:Y:S01]  /*0700*/  LDC.64 R20, c[0x0][0x408] ;  /* 0x00010200ff147b82 */ /* 0x008e620000000a00 */
[----:B----4-:R-:W-:Y:S07]  /*0710*/  STG.E desc[UR6][R14.64+0x34], R5 ;  /* 0x000034050e007986 */ /* 0x010fee000c101906 */
[----:B------:R-:W3:Y:S01]  /*0720*/  LDC.64 R24, c[0x0][0x410] ;  /* 0x00010400ff187b82 */ /* 0x000ee20000000a00 */
[----:B-----5:R-:W-:Y:S04]  /*0730*/  STG.E desc[UR6][R16.64+0x38], R6 ;  /* 0x0000380610007986 */ /* 0x020fe8000c101906 */
[----:B--2---:R-:W-:Y:S03]  /*0740*/  STG.E desc[UR6][R28.64+0x3c], R7 ;  /* 0x00003c071c007986 */ /* 0x004fe6000c101906 */
[----:B------:R-:W2:Y:S01]  /*0750*/  LDC.64 R22, c[0x0][0x418] ;  /* 0x00010600ff167b82 */ /* 0x000ea20000000a00 */
[----:B0-----:R-:W-:Y:S04]  /*0760*/  STG.E desc[UR6][R18.64+0x40], R8 ;  /* 0x0000400812007986 */ /* 0x001fe8000c101906 */
[----:B-1----:R-:W-:Y:S04]  /*0770*/  STG.E desc[UR6][R20.64+0x44], R9 ;  /* 0x0000440914007986 */ /* 0x002fe8000c101906 */
[----:B---3--:R-:W-:Y:S04]  /*0780*/  STG.E desc[UR6][R24.64+0x48], R10 ;  /* 0x0000480a18007986 */ /* 0x008fe8000c101906 */
[----:B--2---:R-:W-:Y:S01]  /*0790*/  STG.E desc[UR6][R22.64+0x4c], R11 ;  /* 0x00004c0b16007986 */ /* 0x004fe2000c101906 */
[----:B------:R-:W-:Y:S05]  /*07a0*/  EXIT ;  /* 0x000000000000794d */ /* 0x000fea0003800000 */
.L_x_4:
        /* <DEDUP_REMOVED lines=13> */
.L_x_104:


//--------------------- .text._Z9kernel_94PfS_S_S_S_S_S_S_S_S_S_S_S_S_S_S_S_S_S_S_ --------------------------
	.section	.text._Z9kernel_94PfS_S_S_S_S_S_S_S_S_S_S_S_S_S_S_S_S_S_S_,"ax",@progbits
	.align	128
        .global         _Z9kernel_94PfS_S_S_S_S_S_S_S_S_S_S_S_S_S_S_S_S_S_S_
        .type           _Z9kernel_94PfS_S_S_S_S_S_S_S_S_S_S_S_S_S_S_S_S_S_S_,@function
        .size           _Z9kernel_94PfS_S_S_S_S_S_S_S_S_S_S_S_S_S_S_S_S_S_S_,(.L_x_105 - _Z9kernel_94PfS_S_S_S_S_S_S_S_S_S_S_S_S_S_S_S_S_S_S_)
        .other          _Z9kernel_94PfS_S_S_S_S_S_S_S_S_S_S_S_S_S_S_S_S_S_S_,@"STO_CUDA_ENTRY STV_DEFAULT"
_Z9kernel_94PfS_S_S_S_S_S_S_S_S_S_S_S_S_S_S_S_S_S_S_:
.text._Z9kernel_94PfS_S_S_S_S_S_S_S_S_S_S_S_S_S_S_S_S_S_S_:
        /* <DEDUP_REMOVED lines=13> */
[----:B------:R-:W-:Y:S06]  /*00d0*/  LDS.64 R10, [UR4] ;  /* 0x00000004ff0a7984 */ /* 0x000fec0008000a00 */
[----:B------:R-:W0:Y:S01]  /*00e0*/  LDC.64 R16, c[0x0][0x398] ;  /* 0x0000e600ff107b82 */ /* 0x000e220000000a00 */
[----:B------:R-:W4:Y:S07]  /*00f0*/  LDS R6, [R0] ;  /* 0x0000000000067984 */ /* 0x000f2e0000000800 */
[----:B------:R-:W5:Y:S01]  /*0100*/  LDC.64 R28, c[0x0][0x3b0] ;  /* 0x0000ec00ff1c7b82 */ /* 0x000f620000000a00 */
        /* <DEDUP_REMOVED lines=54> */
[----:B----4-:R-:W-:Y:S04]  /*0470*/  LDS.64 R4, [UR4+0x10] ;  /* 0x00001004ff047984 */ /* 0x010fe80008000a00 */
[----:B--2---:R-:W-:Y:S04]  /*0480*/  STS [UR4+0x18], R22 ;  /* 0x00001816ff007988 */ /* 0x004fe80008000804 */
[----:B------:R-:W2:Y:S02]  /*0490*/  LDS R9, [R0] ;  /* 0x0000000000097984 */ /* 0x000ea40000000800 */
[----:B--2---:R2:W4:Y:S02]  /*04a0*/  F2F.F64.F32 R6, R9 ;  /* 0x0000000900067310 */ /* 0x0045240000201800 */
[----:B--2---:R-:W2:Y:S01]  /*04b0*/  LDC.64 R8, c[0x0][0x3a8] ;  /* 0x0000ea00ff087b82 */ /* 0x004ea20000000a00 */
[----:B----4-:R-:W-:Y:S01]  /*04c0*/  DMUL R6, R6, UR6 ;  /* 0x0000000606067c28 */ /* 0x010fe20008000000 */
[----:B------:R-:W4:Y:S05]  /*04d0*/  LDCU.64 UR6, c[0x0][0x358] ;  /* 0x00006b00ff0677ac */ /* 0x000f2a0008000a00 */
[----:B------:R3:W1:Y:S04]  /*04e0*/  F2F.F32.F64 R24, R6 ;  /* 0x0000000600187310 */ /* 0x0006680000301000 */
[----:B---3--:R-:W3:Y:S01]  /*04f0*/  LDC.64 R6, c[0x0][0x3a0] ;  /* 0x0000e800ff067b82 */ /* 0x008ee20000000a00 */
[----:B----4-:R4:W-:Y:S04]  /*0500*/  STG.E desc[UR6][R18.64], R10 ;  /* 0x0000000a12007986 */ /* 0x0109e8000c101906 */
[----:B-1----:R-:W-:Y:S04]  /*0510*/  STS [UR4+0x8], R24 ;  /* 0x00000818ff007988 */ /* 0x002fe80008000804 */
[----:B------:R-:W1:Y:S04]  /*0520*/  LDS R2, [R0] ;  /* 0x0000000000027984 */ /* 0x000e680000000800 */
[----:B------:R0:W-:Y:S01]  /*0530*/  STG.E desc[UR6][R12.64+0x4], R11 ;  /* 0x0000040b0c007986 */ /* 0x0001e2000c101906 */
[----:B----4-:R-:W4:Y:S03]  /*0540*/  LDC.64 R18, c[0x0][0x3d0] ;  /* 0x0000f400ff127b82 */ /* 0x010f260000000a00 */
[----:B------:R5:W-:Y:S05]  /*0550*/  STG.E desc[UR6][R14.64+0x8], R24 ;  /* 0x000008180e007986 */ /* 0x000bea000c101906 */
[----:B0-----:R-:W0:Y:S08]  /*0560*/  LDC.64 R12, c[0x0][0x3b8] ;  /* 0x0000ee00ff0c7b82 */ /* 0x001e300000000a00 */
[----:B-----5:R-:W5:Y:S01]  /*0570*/  LDC.64 R14, c[0x0][0x3c0] ;  /* 0x0000f000ff0e7b82 */ /* 0x020f620000000a00 */
[----:B-1----:R-:W1:Y:S02]  /*0580*/  F2F.F64.F32 R2, R2 ;  /* 0x0000000200027310 */ /* 0x002e640000201800 */
[----:B-1----:R-:W-:Y:S01]  /*0590*/  DMUL R20, R2, UR8 ;  /* 0x0000000802147c28 */ /* 0x002fe20008000000 */
[----:B------:R-:W4:Y:S05]  /*05a0*/  LDS.64 R2, [UR4+0x28] ;  /* 0x00002804ff027984 */ /* 0x000f2a0008000a00 */
[----:B------:R1:W2:Y:S04]  /*05b0*/  F2F.F32.F64 R0, R20 ;  /* 0x0000001400007310 */ /* 0x0002a80000301000 */
[----:B-1----:R-:W1:Y:S01]  /*05c0*/  LDC.64 R20, c[0x0][0x3d8] ;  /* 0x0000f600ff147b82 */ /* 0x002e620000000a00 */
[----:B--2---:R2:W-:Y:S04]  /*05d0*/  STG.E desc[UR6][R16.64+0xc], R0 ;  /* 0x00000c0010007986 */ /* 0x0045e8000c101906 */
[----:B---3--:R-:W-:Y:S04]  /*05e0*/  STG.E desc[UR6][R6.64+0x10], R4 ;  /* 0x0000100406007986 */ /* 0x008fe8000c101906 */
[----:B------:R-:W-:Y:S01]  /*05f0*/  STG.E desc[UR6][R8.64+0x14], R5 ;  /* 0x0000140508007986 */ /* 0x000fe2000c101906 */
[----:B--2---:R-:W2:Y:S03]  /*0600*/  LDC.64 R16, c[0x0][0x3c8] ;  /* 0x0000f200ff107b82 */ /* 0x004ea60000000a00 */
[----:B------:R-:W3:Y:S04]  /*0610*/  LDS.128 R4, [UR4+0x30] ;  /* 0x00003004ff047984 */ /* 0x000ee80008000c00 */
[----:B------:R-:W3:Y:S04]  /*0620*/  LDS.128 R8, [UR4+0x40] ;  /* 0x00004004ff087984 */ /* 0x000ee80008000c00 */
[----:B------:R4:W-:Y:S04]  /*0630*/  STG.E desc[UR6][R28.64+0x18], R22 ;  /* 0x000018161c007986 */ /* 0x0009e8000c101906 */
[----:B0-----:R0:W-:Y:S04]  /*0640*/  STG.E desc[UR6][R12.64+0x1c], R25 ;  /* 0x00001c190c007986 */ /* 0x0011e8000c101906 */
[----:B-----5:R5:W-:Y:S01]  /*0650*/  STG.E desc[UR6][R14.64+0x20], R23 ;  /* 0x000020170e007986 */ /* 0x020be2000c101906 */
[----:B----4-:R-:W4:Y:S03]  /*0660*/  LDC.64 R28, c[0x0][0x400] ;  /* 0x00010000ff1c7b82 */ /* 0x010f260000000a00 */
[----:B------:R-:W-:Y:S04]  /*0670*/  STS [UR4+0xc], R0 ;  /* 0x00000c00ff007988 */ /* 0x000fe80008000804 */
[----:B--2---:R2:W-:Y:S01]  /*0680*/  STG.E desc[UR6][R16.64+0x24], R27 ;  /* 0x0000241b10007986 */ /* 0x0045e2000c101906 */
[----:B0-----:R-:W3:Y:S03]  /*0690*/  LDC.64 R12, c[0x0][0x3e0] ;  /* 0x0000f800ff0c7b82 */ /* 0x001ee60000000a00 */
[----:B------:R0:W-:Y:S04]  /*06a0*/  STG.E desc[UR6][R18.64+0x28], R2 ;  /* 0x0000280212007986 */ /* 0x0001e8000c101906 */
[----:B-1----:R1:W-:Y:S01]  /*06b0*/  STG.E desc[UR6][R20.64+0x2c], R3 ;  /* 0x00002c0314007986 */ /* 0x0023e2000c101906 */
[----:B-----5:R-:W5:Y:S08]  /*06c0*/  LDC.64 R14, c[0x0][0x3e8] ;  /* 0x0000fa00ff0e7b82 */ /* 0x020f700000000a00 */
[----:B--2---:R-:W2:Y:S08]  /*06d0*/  LDC.64 R16, c[0x0][0x3f0] ;  /* 0x0000fc00ff107b82 */ /* 0x004eb00000000a00 */
[----:B0-----:R-:W0:Y:S01]  /*06e0*/  LDC.64 R18, c[0x0][0x3f8] ;  /* 0x0000fe00ff127b82 */ /* 0x001e220000000a00 */
[----:B---3--:R-:W-:Y:S07]  /*06f0*/  STG.E desc[UR6][R12.64+0x30], R4 ;  /* 0x000030040c007986 */ /* 0x008fee000c101906 */
[----:B-1----:R-:W1:Y:S01]  /*0700*/  LDC.64 R20, c[0x0][0x408] ;  /* 0x00010200ff147b82 */ /* 0x002e620000000a00 */
[----:B-----5:R-:W-:Y:S07]  /*0710*/  STG.E desc[UR6][R14.64+0x34], R5 ;  /* 0x000034050e007986 */ /* 0x020fee000c101906 */
[----:B------:R-:W3:Y:S01]  /*0720*/  LDC.64 R24, c[0x0][0x410] ;  /* 0x00010400ff187b82 */ /* 0x000ee20000000a00 */
[----:B--2---:R-:W-:Y:S07]  /*0730*/  STG.E desc[UR6][R16.64+0x38], R6 ;  /* 0x0000380610007986 */ /* 0x004fee000c101906 */
[----:B------:R-:W2:Y:S01]  /*0740*/  LDC.64 R22, c[0x0][0x418] ;  /* 0x00010600ff167b82 */ /* 0x000ea20000000a00 */
[----:B0-----:R-:W-:Y:S04]  /*0750*/  STG.E desc[UR6][R18.64+0x3c], R7 ;  /* 0x00003c0712007986 */ /* 0x001fe8000c101906 */
[----:B----4-:R-:W-:Y:S04]  /*0760*/  STG.E desc[UR6][R28.64+0x40], R8 ;  /* 0x000040081c007986 */ /* 0x010fe8000c101906 */
[----:B-1----:R-:W-:Y:S04]  /*0770*/  STG.E desc[UR6][R20.64+0x44], R9 ;  /* 0x0000440914007986 */ /* 0x002fe8000c101906 */
[----:B---3--:R-:W-:Y:S04]  /*0780*/  STG.E desc[UR6][R24.64+0x48], R10 ;  /* 0x0000480a18007986 */ /* 0x008fe8000c101906 */
[----:B--2---:R-:W-:Y:S01]  /*0790*/  STG.E desc[UR6][R22.64+0x4c], R11 ;  /* 0x00004c0b16007986 */ /* 0x004fe2000c101906 */
[----:B------:R-:W-:Y:S05]  /*07a0*/  EXIT ;  /* 0x000000000000794d */ /* 0x000fea0003800000 */
.L_x_5:
        /* <DEDUP_REMOVED lines=13> */
.L_x_105:


//--------------------- .text._Z9kernel_93PfS_S_S_S_S_S_S_S_S_S_S_S_S_S_S_S_S_S_S_ --------------------------
	.section	.text._Z9kernel_93PfS_S_S_S_S_S_S_S_S_S_S_S_S_S_S_S_S_S_S_,"ax",@progbits
	.align	128
        .global         _Z9kernel_93PfS_S_S_S_S_S_S_S_S_S_S_S_S_S_S_S_S_S_S_
        .type           _Z9kernel_93PfS_S_S_S_S_S_S_S_S_S_S_S_S_S_S_S_S_S_S_,@function
        .size           _Z9kernel_93PfS_S_S_S_S_S_S_S_S_S_S_S_S_S_S_S_S_S_S_,(.L_x_106 - _Z9kernel_93PfS_S_S_S_S_S_S_S_S_S_S_S_S_S_S_S_S_S_S_)
        .other          _Z9kernel_93PfS_S_S_S_S_S_S_S_S_S_S_S_S_S_S_S_S_S_S_,@"STO_CUDA_ENTRY STV_DEFAULT"
_Z9kernel_93PfS_S_S_S_S_S_S_S_S_S_S_S_S_S_S_S_S_S_S_:
.text._Z9kernel_93PfS_S_S_S_S_S_S_S_S_S_S_S_S_S_S_S_S_S_S_:
        /* <DEDUP_REMOVED lines=63> */
[----:B----4-:R-:W4:Y:S01]  /*03f0*/  LDC.64 R2, c[0x0][0x388] ;  /* 0x0000e200ff027b82 */ /* 0x010f220000000a00 */
[----:B-----5:R-:W-:Y:S04]  /*0400*/  STS [UR4+0x8], R23 ;  /* 0x00000817ff007988 */ /* 0x020fe80008000804 */
[----:B------:R-:W5:Y:S02]  /*0410*/  LDS R8, [R20] ;  /* 0x0000000014087984 */ /* 0x000f640000000800 */
[----:B-----5:R5:W2:Y:S02]  /*0420*/  F2F.F64.F32 R4, R8 ;  /* 0x0000000800047310 */ /* 0x020aa40000201800 */
[----:B-----5:R-:W5:Y:S01]  /*0430*/  LDC.64 R8, c[0x0][0x3a0] ;  /* 0x0000e800ff087b82 */ /* 0x020f620000000a00 */
[----:B--2---:R-:W-:Y:S01]  /*0440*/  DMUL R4, R4, UR6 ;  /* 0x0000000604047c28 */ /* 0x004fe20008000000 */
[----:B------:R-:W-:Y:S01]  /*0450*/  UMOV UR6, 0xf0bf1a5d ;  /* 0xf0bf1a5d00067882 */ /* 0x000fe20000000000 */
[----:B------:R-:W-:-:S04]  /*0460*/  UMOV UR7, 0x4047b24a ;  /* 0x4047b24a00077882 */ /* 0x000fc80000000000 */
[----:B------:R-:W2:Y:S02]  /*0470*/  F2F.F32.F64 R26, R4 ;  /* 0x00000004001a7310 */ /* 0x000ea40000301000 */
[----:B--2---:R-:W-:Y:S04]  /*0480*/  STS [UR4+0x14], R26 ;  /* 0x0000141aff007988 */ /* 0x004fe80008000804 */
[----:B------:R-:W2:Y:S02]  /*0490*/  LDS R6, [R20] ;  /* 0x0000000014067984 */ /* 0x000ea40000000800 */
[----:B--2---:R-:W2:Y:S02]  /*04a0*/  F2F.F64.F32 R6, R6 ;  /* 0x0000000600067310 */ /* 0x004ea40000201800 */
[----:B--2---:R-:W-:Y:S01]  /*04b0*/  DMUL R10, R6, UR6 ;  /* 0x00000006060a7c28 */ /* 0x004fe20008000000 */
[----:B------:R-:W2:Y:S01]  /*04c0*/  LDCU.64 UR6, c[0x0][0x358] ;  /* 0x00006b00ff0677ac */ /* 0x000ea20008000a00 */
[----:B------:R-:W-:Y:S04]  /*04d0*/  LDS.128 R4, [UR4+0x20] ;  /* 0x00002004ff047984 */ /* 0x000fe80008000c00 */
[----:B------:R-:W3:Y:S01]  /*04e0*/  F2F.F32.F64 R27, R10 ;  /* 0x0000000a001b7310 */ /* 0x000ee20000301000 */
[----:B--2---:R2:W-:Y:S04]  /*04f0*/  STG.E desc[UR6][R14.64], R25 ;  /* 0x000000190e007986 */ /* 0x0045e8000c101906 */
[----:B---3--:R-:W-:Y:S04]  /*0500*/  STS [UR4+0x18], R27 ;  /* 0x0000181bff007988 */ /* 0x008fe80008000804 */
[----:B------:R-:W3:Y:S04]  /*0510*/  LDS R22, [R20] ;  /* 0x0000000014167984 */ /* 0x000ee80000000800 */
[----:B----4-:R4:W-:Y:S01]  /*0520*/  STG.E desc[UR6][R2.64+0x4], R0 ;  /* 0x0000040002007986 */ /* 0x0109e2000c101906 */
[----:B--2---:R-:W2:Y:S03]  /*0530*/  LDC.64 R24, c[0x0][0x3d8] ;  /* 0x0000f600ff187b82 */ /* 0x004ea60000000a00 */
[----:B------:R0:W-:Y:S04]  /*0540*/  STG.E desc[UR6][R16.64+0x8], R23 ;  /* 0x0000081710007986 */ /* 0x0001e8000c101906 */
[----:B-1----:R1:W-:Y:S01]  /*0550*/  STG.E desc[UR6][R18.64+0xc], R21 ;  /* 0x00000c1512007986 */ /* 0x0023e2000c101906 */
[----:B----4-:R-:W4:Y:S03]  /*0560*/  LDC.64 R2, c[0x0][0x3b0] ;  /* 0x0000ec00ff027b82 */ /* 0x010f260000000a00 */
[----:B-----5:R-:W-:Y:S04]  /*0570*/  STG.E desc[UR6][R8.64+0x10], R28 ;  /* 0x0000101c08007986 */ /* 0x020fe8000c101906 */
[----:B0-----:R-:W-:Y:S01]  /*0580*/  STG.E desc[UR6][R12.64+0x14], R26 ;  /* 0x0000141a0c007986 */ /* 0x001fe2000c101906 */
[----:B------:R-:W0:Y:S03]  /*0590*/  LDC.64 R16, c[0x0][0x3b8] ;  /* 0x0000ee00ff107b82 */ /* 0x000e260000000a00 */
[----:B------:R-:W-:Y:S05]  /*05a0*/  LDS.128 R12, [UR4+0x40] ;  /* 0x00004004ff0c7984 */ /* 0x000fea0008000c00 */
[----:B-1----:R-:W1:Y:S01]  /*05b0*/  LDC.64 R18, c[0x0][0x3c0] ;  /* 0x0000f000ff127b82 */ /* 0x002e620000000a00 */
[----:B---3--:R3:W5:Y:S07]  /*05c0*/  F2F.F64.F32 R10, R22 ;  /* 0x00000016000a7310 */ /* 0x00876e0000201800 */
[----:B------:R-:W2:Y:S01]  /*05d0*/  LDC.64 R20, c[0x0][0x3c8] ;  /* 0x0000f200ff147b82 */ /* 0x000ea20000000a00 */
[----:B----4-:R4:W-:Y:S07]  /*05e0*/  STG.E desc[UR6][R2.64+0x18], R27 ;  /* 0x0000181b02007986 */ /* 0x0109ee000c101906 */
[----:B---3--:R-:W3:Y:S01]  /*05f0*/  LDC.64 R22, c[0x0][0x3d0] ;  /* 0x0000f400ff167b82 */ /* 0x008ee20000000a00 */
[----:B-----5:R-:W-:-:S07]  /*0600*/  DMUL R10, R10, UR8 ;  /* 0x000000080a0a7c28 */ /* 0x020fce0008000000 */
[----:B----4-:R-:W4:Y:S01]  /*0610*/  LDC.64 R2, c[0x0][0x3e0] ;  /* 0x0000f800ff027b82 */ /* 0x010f220000000a00 */
[----:B------:R5:W0:Y:S07]  /*0620*/  F2F.F32.F64 R0, R10 ;  /* 0x0000000a00007310 */ /* 0x000a2e0000301000 */
[----:B------:R-:W4:Y:S01]  /*0630*/  LDC.64 R26, c[0x0][0x408] ;  /* 0x00010200ff1a7b82 */ /* 0x000f220000000a00 */
[----:B-----5:R-:W4:Y:S04]  /*0640*/  LDS.128 R8, [UR4+0x30] ;  /* 0x00003004ff087984 */ /* 0x020f280008000c00 */
[----:B0-----:R0:W-:Y:S04]  /*0650*/  STG.E desc[UR6][R16.64+0x1c], R0 ;  /* 0x00001c0010007986 */ /* 0x0011e8000c101906 */
[----:B-1----:R-:W-:Y:S04]  /*0660*/  STG.E desc[UR6][R18.64+0x20], R29 ;  /* 0x0000201d12007986 */ /* 0x002fe8000c101906 */
[----:B--2---:R1:W-:Y:S01]  /*0670*/  STG.E desc[UR6][R20.64+0x24], R5 ;  /* 0x0000240514007986 */ /* 0x0043e2000c101906 */
[----:B0-----:R-:W0:Y:S03]  /*0680*/  LDC.64 R16, c[0x0][0x3f0] ;  /* 0x0000fc00ff107b82 */ /* 0x001e260000000a00 */
[----:B---3--:R2:W-:Y:S04]  /*0690*/  STG.E desc[UR6][R22.64+0x28], R6 ;  /* 0x0000280616007986 */ /* 0x0085e8000c101906 */
[----:B------:R-:W-:Y:S01]  /*06a0*/  STG.E desc[UR6][R24.64+0x2c], R7 ;  /* 0x00002c0718007986 */ /* 0x000fe2000c101906 */
[----:B-1----:R-:W1:Y:S03]  /*06b0*/  LDC.64 R4, c[0x0][0x3e8] ;  /* 0x0000fa00ff047b82 */ /* 0x002e660000000a00 */
[----:B------:R-:W-:Y:S05]  /*06c0*/  STS [UR4+0x1c], R0 ;  /* 0x00001c00ff007988 */ /* 0x000fea0008000804 */
[----:B------:R-:W3:Y:S01]  /*06d0*/  LDC.64 R18, c[0x0][0x3f8] ;  /* 0x0000fe00ff127b82 */ /* 0x000ee20000000a00 */
[----:B----4-:R-:W-:Y:S07]  /*06e0*/  STG.E desc[UR6][R2.64+0x30], R8 ;  /* 0x0000300802007986 */ /* 0x010fee000c101906 */
[----:B------:R-:W4:Y:S08]  /*06f0*/  LDC.64 R20, c[0x0][0x400] ;  /* 0x00010000ff147b82 */ /* 0x000f300000000a00 */
[----:B--2---:R-:W2:Y:S01]  /*0700*/  LDC.64 R22, c[0x0][0x410] ;  /* 0x00010400ff167b82 */ /* 0x004ea20000000a00 */
[----:B-1----:R-:W-:Y:S04]  /*0710*/  STG.E desc[UR6][R4.64+0x34], R9 ;  /* 0x0000340904007986 */ /* 0x002fe8000c101906 */
[----:B0-----:R-:W-:Y:S03]  /*0720*/  STG.E desc[UR6][R16.64+0x38], R10 ;  /* 0x0000380a10007986 */ /* 0x001fe6000c101906 */
[----:B------:R-:W0:Y:S01]  /*0730*/  LDC.64 R28, c[0x0][0x418] ;  /* 0x00010600ff1c7b82 */ /* 0x000e220000000a00 */
[----:B---3--:R-:W-:Y:S04]  /*0740*/  STG.E desc[UR6][R18.64+0x3c], R11 ;  /* 0x00003c0b12007986 */ /* 0x008fe8000c101906 */
[----:B----4-:R-:W-:Y:S04]  /*0750*/  STG.E desc[UR6][R20.64+0x40], R12 ;  /* 0x0000400c14007986 */ /* 0x010fe8000c101906 */
[----:B------:R-:W-:Y:S04]  /*0760*/  STG.E desc[UR6][R26.64+0x44], R13 ;  /* 0x0000440d1a007986 */ /* 0x000fe8000c101906 */
[----:B--2---:R-:W-:Y:S04]  /*0770*/  STG.E desc[UR6][R22.64+0x48], R14 ;  /* 0x0000480e16007986 */ /* 0x004fe8000c101906 */
[----:B0-----:R-:W-:Y:S01]  /*0780*/  STG.E desc[UR6][R28.64+0x4c], R15 ;  /* 0x00004c0f1c007986 */ /* 0x001fe2000c101906 */
[----:B------:R-:W-:Y:S05]  /*0790*/  EXIT ;  /* 0x000000000000794d */ /* 0x000fea0003800000 */
.L_x_6:
        /* <DEDUP_REMOVED lines=14> */
.L_x_106:


//--------------------- .text._Z9kernel_92PfS_S_S_S_S_S_S_S_S_S_S_S_S_S_S_S_S_S_S_ --------------------------
	.section	.text._Z9kernel_92PfS_S_S_S_S_S_S_S_S_S_S_S_S_S_S_S_S_S_S_,"ax",@progbits
	.align	128
        .global         _Z9kernel_92PfS_S_S_S_S_S_S_S_S_S_S_S_S_S_S_S_S_S_S_
        .type           _Z9kernel_92PfS_S_S_S_S_S_S_S_S_S_S_S_S_S_S_S_S_S_S_,@function
        .size           _Z9kernel_92PfS_S_S_S_S_S_S_S_S_S_S_S_S_S_S_S_S_S_S_,(.L_x_107 - _Z9kernel_92PfS_S_S_S_S_S_S_S_S_S_S_S_S_S_S_S_S_S_S_)
        .other          _Z9kernel_92PfS_S_S_S_S_S_S_S_S_S_S_S_S_S_S_S_S_S_S_,@"STO_CUDA_ENTRY STV_DEFAULT"
_Z9kernel_92PfS_S_S_S_S_S_S_S_S_S_S_S_S_S_S_S_S_S_S_:
.text._Z9kernel_92PfS_S_S_S_S_S_S_S_S_S_S_S_S_S_S_S_S_S_S_:
        /* <DEDUP_REMOVED lines=63> */
[----:B------:R0:W4:Y:S04]  /*03f0*/  F2F.F32.F64 R29, R2 ;  /* 0x00000002001d7310 */ /* 0x0001280000301000 */
[----:B0-----:R-:W-:Y:S04]  /*0400*/  LDS.64 R2, [UR4+0x28] ;  /* 0x00002804ff027984 */ /* 0x001fe80008000a00 */
[----:B----4-:R-:W-:Y:S04]  /*0410*/  STS [UR4+0x20], R29 ;  /* 0x0000201dff007988 */ /* 0x010fe80008000804 */
[----:B------:R-:W0:Y:S02]  /*0420*/  LDS R10, [R4] ;  /* 0x00000000040a7984 */ /* 0x000e240000000800 */
[----:B0-----:R0:W4:Y:S02]  /*0430*/  F2F.F64.F32 R6, R10 ;  /* 0x0000000a00067310 */ /* 0x0011240000201800 */
[----:B0-----:R-:W0:Y:S01]  /*0440*/  LDC.64 R10, c[0x0][0x388] ;  /* 0x0000e200ff0a7b82 */ /* 0x001e220000000a00 */
        /* <DEDUP_REMOVED lines=8> */
[----:B------:R-:W2:Y:S05]  /*04d0*/  LDCU.64 UR6, c[0x0][0x358] ;  /* 0x00006b00ff0677ac */ /* 0x000eaa0008000a00 */
[----:B------:R4:W5:Y:S04]  /*04e0*/  F2F.F32.F64 R28, R8 ;  /* 0x00000008001c7310 */ /* 0x0009680000301000 */
[----:B----4-:R-:W4:Y:S01]  /*04f0*/  LDC.64 R8, c[0x0][0x3a8] ;  /* 0x0000ea00ff087b82 */ /* 0x010f220000000a00 */
[----:B--2---:R2:W-:Y:S04]  /*0500*/  STG.E desc[UR6][R20.64], R23 ;  /* 0x0000001714007986 */ /* 0x0045e8000c101906 */
[----:B-----5:R-:W-:Y:S04]  /*0510*/  STS [UR4+0x8], R28 ;  /* 0x0000081cff007988 */ /* 0x020fe80008000804 */
[----:B------:R5:W4:Y:S04]  /*0520*/  LDS R18, [R4] ;  /* 0x0000000004127984 */ /* 0x000b280000000800 */
[----:B0-----:R-:W-:Y:S01]  /*0530*/  STG.E desc[UR6][R10.64+0x4], R0 ;  /* 0x000004000a007986 */ /* 0x001fe2000c101906 */
[----:B--2---:R-:W0:Y:S03]  /*0540*/  LDC.64 R20, c[0x0][0x3d0] ;  /* 0x0000f400ff147b82 */ /* 0x004e260000000a00 */
[----:B---3--:R2:W-:Y:S04]  /*0550*/  STG.E desc[UR6][R12.64+0x8], R28 ;  /* 0x0000081c0c007986 */ /* 0x0085e8000c101906 */
[----:B-1----:R1:W-:Y:S01]  /*0560*/  STG.E desc[UR6][R14.64+0xc], R17 ;  /* 0x00000c110e007986 */ /* 0x0023e2000c101906 */
[----:B-----5:R-:W3:Y:S08]  /*0570*/  LDC.64 R4, c[0x0][0x3a0] ;  /* 0x0000e800ff047b82 */ /* 0x020ef00000000a00 */
[----:B--2---:R-:W2:Y:S08]  /*0580*/  LDC.64 R12, c[0x0][0x3b0] ;  /* 0x0000ec00ff0c7b82 */ /* 0x004eb00000000a00 */
[----:B-1----:R-:W1:Y:S08]  /*0590*/  LDC.64 R14, c[0x0][0x3b8] ;  /* 0x0000ee00ff0e7b82 */ /* 0x002e700000000a00 */
[----:B------:R-:W5:Y:S01]  /*05a0*/  LDC.64 R16, c[0x0][0x3c0] ;  /* 0x0000f000ff107b82 */ /* 0x000f620000000a00 */
[----:B---3--:R-:W-:Y:S01]  /*05b0*/  STG.E desc[UR6][R4.64+0x10], R26 ;  /* 0x0000101a04007986 */ /* 0x008fe2000c101906 */
[----:B----4-:R3:W4:Y:S03]  /*05c0*/  F2F.F64.F32 R6, R18 ;  /* 0x0000001200067310 */ /* 0x0107260000201800 */
[----:B------:R-:W-:Y:S03]  /*05d0*/  STG.E desc[UR6][R8.64+0x14], R24 ;  /* 0x0000141808007986 */ /* 0x000fe6000c101906 */
[----:B------:R-:W0:Y:S01]  /*05e0*/  LDC.64 R22, c[0x0][0x3d8] ;  /* 0x0000f600ff167b82 */ /* 0x000e220000000a00 */
[----:B------:R-:W-:Y:S07]  /*05f0*/  LDS.128 R8, [UR4+0x40] ;  /* 0x00004004ff087984 */ /* 0x000fee0008000c00 */
[----:B---3--:R-:W3:Y:S01]  /*0600*/  LDC.64 R18, c[0x0][0x3c8] ;  /* 0x0000f200ff127b82 */ /* 0x008ee20000000a00 */
[----:B----4-:R-:W-:-:S06]  /*0610*/  DMUL R6, R6, UR8 ;  /* 0x0000000806067c28 */ /* 0x010fcc0008000000 */
[----:B------:R4:W2:Y:S04]  /*0620*/  F2F.F32.F64 R0, R6 ;  /* 0x0000000600007310 */ /* 0x0008a80000301000 */
[----:B----4-:R-:W4:Y:S04]  /*0630*/  LDS.128 R4, [UR4+0x30] ;  /* 0x00003004ff047984 */ /* 0x010f280008000c00 */
[----:B--2---:R2:W-:Y:S04]  /*0640*/  STG.E desc[UR6][R12.64+0x18], R0 ;  /* 0x000018000c007986 */ /* 0x0045e8000c101906 */
[----:B-1----:R1:W-:Y:S04]  /*0650*/  STG.E desc[UR6][R14.64+0x1c], R25 ;  /* 0x00001c190e007986 */ /* 0x0023e8000c101906 */
[----:B-----5:R5:W-:Y:S01]  /*0660*/  STG.E desc[UR6][R16.64+0x20], R29 ;  /* 0x0000201d10007986 */ /* 0x020be2000c101906 */
[----:B--2---:R-:W4:Y:S03]  /*0670*/  LDC.64 R12, c[0x0][0x3e0] ;  /* 0x0000f800ff0c7b82 */ /* 0x004f260000000a00 */
[----:B---3--:R2:W-:Y:S04]  /*0680*/  STG.E desc[UR6][R18.64+0x24], R27 ;  /* 0x0000241b12007986 */ /* 0x0085e8000c101906 */
[----:B0-----:R0:W-:Y:S01]  /*0690*/  STG.E desc[UR6][R20.64+0x28], R2 ;  /* 0x0000280214007986 */ /* 0x0011e2000c101906 */
[----:B-1----:R-:W1:Y:S03]  /*06a0*/  LDC.64 R14, c[0x0][0x3e8] ;  /* 0x0000fa00ff0e7b82 */ /* 0x002e660000000a00 */
[----:B------:R3:W-:Y:S04]  /*06b0*/  STG.E desc[UR6][R22.64+0x2c], R3 ;  /* 0x00002c0316007986 */ /* 0x0007e8000c101906 */
[----:B------:R-:W-:Y:S01]  /*06c0*/  STS [UR4+0x18], R0 ;  /* 0x00001800ff007988 */ /* 0x000fe20008000804 */
[----:B-----5:R-:W5:Y:S08]  /*06d0*/  LDC.64 R16, c[0x0][0x3f0] ;  /* 0x0000fc00ff107b82 */ /* 0x020f700000000a00 */
[----:B--2---:R-:W2:Y:S01]  /*06e0*/  LDC.64 R18, c[0x0][0x3f8] ;  /* 0x0000fe00ff127b82 */ /* 0x004ea20000000a00 */
[----:B----4-:R-:W-:Y:S07]  /*06f0*/  STG.E desc[UR6][R12.64+0x30], R4 ;  /* 0x000030040c007986 */ /* 0x010fee000c101906 */
[----:B0-----:R-:W0:Y:S01]  /*0700*/  LDC.64 R20, c[0x0][0x400] ;  /* 0x00010000ff147b82 */ /* 0x001e220000000a00 */
[----:B-1----:R-:W-:Y:S07]  /*0710*/  STG.E desc[UR6][R14.64+0x34], R5 ;  /* 0x000034050e007986 */ /* 0x002fee000c101906 */
[----:B---3--:R-:W1:Y:S01]  /*0720*/  LDC.64 R22, c[0x0][0x408] ;  /* 0x00010200ff167b82 */ /* 0x008e620000000a00 */
[----:B-----5:R-:W-:Y:S07]  /*0730*/  STG.E desc[UR6][R16.64+0x38], R6 ;  /* 0x0000380610007986 */ /* 0x020fee000c101906 */
[----:B------:R-:W3:Y:S01]  /*0740*/  LDC.64 R24, c[0x0][0x410] ;  /* 0x00010400ff187b82 */ /* 0x000ee20000000a00 */
[----:B--2---:R-:W-:Y:S07]  /*0750*/  STG.E desc[UR6][R18.64+0x3c], R7 ;  /* 0x00003c0712007986 */ /* 0x004fee000c101906 */
[----:B------:R-:W2:Y:S01]  /*0760*/  LDC.64 R28, c[0x0][0x418] ;  /* 0x00010600ff1c7b82 */ /* 0x000ea20000000a00 */
[----:B0-----:R-:W-:Y:S04]  /*0770*/  STG.E desc[UR6][R20.64+0x40], R8 ;  /* 0x0000400814007986 */ /* 0x001fe8000c101906 */
[----:B-1----:R-:W-:Y:S04]  /*0780*/  STG.E desc[UR6][R22.64+0x44], R9 ;  /* 0x0000440916007986 */ /* 0x002fe8000c101906 */
[----:B---3--:R-:W-:Y:S04]  /*0790*/  STG.E desc[UR6][R24.64+0x48], R10 ;  /* 0x0000480a18007986 */ /* 0x008fe8000c101906 */
[----:B--2---:R-:W-:Y:S01]  /*07a0*/  STG.E desc[UR6][R28.64+0x4c], R11 ;  /* 0x00004c0b1c007986 */ /* 0x004fe2000c101906 */
[----:B------:R-:W-:Y:S05]  /*07b0*/  EXIT ;  /* 0x000000000000794d */ /* 0x000fea0003800000 */
.L_x_7:
        /* <DEDUP_REMOVED lines=12> */
.L_x_107:


//--------------------- .text._Z9kernel_91PfS_S_S_S_S_S_S_S_S_S_S_S_S_S_S_S_S_S_S_ --------------------------
	.section	.text._Z9kernel_91PfS_S_S_S_S_S_S_S_S_S_S_S_S_S_S_S_S_S_S_,"ax",@progbits
	.align	128
        .global         _Z9kernel_91PfS_S_S_S_S_S_S_S_S_S_S_S_S_S_S_S_S_S_S_
        .type           _Z9kernel_91PfS_S_S_S_S_S_S_S_S_S_S_S_S_S_S_S_S_S_S_,@function
        .size           _Z9kernel_91PfS_S_S_S_S_S_S_S_S_S_S_S_S_S_S_S_S_S_S_,(.L_x_108 - _Z9kernel_91PfS_S_S_S_S_S_S_S_S_S_S_S_S_S_S_S_S_S_S_)
        .other          _Z9kernel_91PfS_S_S_S_S_S_S_S_S_S_S_S_S_S_S_S_S_S_S_,@"STO_CUDA_ENTRY STV_DEFAULT"
_Z9kernel_91PfS_S_S_S_S_S_S_S_S_S_S_S_S_S_S_S_S_S_S_:
.text._Z9kernel_91PfS_S_S_S_S_S_S_S_S_S_S_S_S_S_S_S_S_S_S_:
        /* <DEDUP_REMOVED lines=14> */
[----:B------:R-:W4:Y:S07]  /*00e0*/  LDS R0, [R10] ;  /* 0x000000000a007984 */ /* 0x000f2e0000000800 */
        /* <DEDUP_REMOVED lines=49> */
[----:B------:R-:W2:Y:S01]  /*0400*/  LDS R12, [R10] ;  /* 0x000000000a0c7984 */ /* 0x000ea20000000800 */
[----:B----4-:R-:W4:Y:S01]  /*0410*/  LDC.64 R2, c[0x0][0x388] ;  /* 0x0000e200ff027b82 */ /* 0x010f220000000a00 */
[----:B--2---:R2:W3:Y:S02]  /*0420*/  F2F.F64.F32 R4, R12 ;  /* 0x0000000c00047310 */ /* 0x0044e40000201800 */
[----:B--2---:R-:W-:Y:S01]  /*0430*/  LDS.128 R12, [UR4] ;  /* 0x00000004ff0c7984 */ /* 0x004fe20008000c00 */
[----:B---3--:R-:W-:Y:S01]  /*0440*/  DMUL R4, R4, UR6 ;  /* 0x0000000604047c28 */ /* 0x008fe20008000000 */
[----:B------:R-:W-:Y:S01]  /*0450*/  UMOV UR6, 0x6fe718a8 ;  /* 0x6fe718a800067882 */ /* 0x000fe20000000000 */
[----:B------:R-:W-:-:S08]  /*0460*/  UMOV UR7, 0x3fd32142 ;  /* 0x3fd3214200077882 */ /* 0x000fd00000000000 */
[----:B------:R-:W2:Y:S02]  /*0470*/  F2F.F32.F64 R4, R4 ;  /* 0x0000000400047310 */ /* 0x000ea40000301000 */
[----:B--2---:R-:W-:Y:S04]  /*0480*/  STS [UR4+0x18], R4 ;  /* 0x00001804ff007988 */ /* 0x004fe80008000804 */
[----:B------:R-:W2:Y:S02]  /*0490*/  LDS R6, [R10] ;  /* 0x000000000a067984 */ /* 0x000ea40000000800 */
[----:B--2---:R-:W2:Y:S02]  /*04a0*/  F2F.F64.F32 R6, R6 ;  /* 0x0000000600067310 */ /* 0x004ea40000201800 */
[----:B--2---:R-:W-:Y:S01]  /*04b0*/  DMUL R8, R6, UR6 ;  /* 0x0000000606087c28 */ /* 0x004fe20008000000 */
[----:B------:R-:W2:Y:S01]  /*04c0*/  LDCU.64 UR6, c[0x0][0x358] ;  /* 0x00006b00ff0677ac */ /* 0x000ea20008000a00 */
[----:B------:R-:W-:Y:S04]  /*04d0*/  LDS.128 R4, [UR4+0x20] ;  /* 0x00002004ff047984 */ /* 0x000fe80008000c00 */
[----:B------:R3:W1:Y:S04]  /*04e0*/  F2F.F32.F64 R27, R8 ;  /* 0x00000008001b7310 */ /* 0x0006680000301000 */
[----:B---3--:R-:W3:Y:S01]  /*04f0*/  LDC.64 R8, c[0x0][0x3a0] ;  /* 0x0000e800ff087b82 */ /* 0x008ee20000000a00 */
[----:B--2---:R2:W-:Y:S04]  /*0500*/  STG.E desc[UR6][R24.64], R0 ;  /* 0x0000000018007986 */ /* 0x0045e8000c101906 */
[----:B-1----:R-:W-:Y:S04]  /*0510*/  STS [UR4+0x1c], R27 ;  /* 0x00001c1bff007988 */ /* 0x002fe80008000804 */
[----:B------:R-:W1:Y:S04]  /*0520*/  LDS R22, [R10] ;  /* 0x000000000a167984 */ /* 0x000e680000000800 */
[----:B----4-:R4:W-:Y:S01]  /*0530*/  STG.E desc[UR6][R2.64+0x4], R13 ;  /* 0x0000040d02007986 */ /* 0x0109e2000c101906 */
[----:B--2---:R-:W2:Y:S03]  /*0540*/  LDC.64 R24, c[0x0][0x3d0] ;  /* 0x0000f400ff187b82 */ /* 0x004ea60000000a00 */
[----:B------:R-:W-:Y:S04]  /*0550*/  STG.E desc[UR6][R16.64+0x8], R14 ;  /* 0x0000080e10007986 */ /* 0x000fe8000c101906 */
[----:B------:R0:W-:Y:S01]  /*0560*/  STG.E desc[UR6][R18.64+0xc], R15 ;  /* 0x00000c0f12007986 */ /* 0x0001e2000c101906 */
[----:B----4-:R-:W4:Y:S03]  /*0570*/  LDC.64 R2, c[0x0][0x3c0] ;  /* 0x0000f000ff027b82 */ /* 0x010f260000000a00 */
[----:B---3--:R-:W-:Y:S04]  /*0580*/  STG.E desc[UR6][R8.64+0x10], R11 ;  /* 0x0000100b08007986 */ /* 0x008fe8000c101906 */
[----:B------:R-:W3:Y:S01]  /*0590*/  LDS.128 R8, [UR4+0x30] ;  /* 0x00003004ff087984 */ /* 0x000ee20008000c00 */
[----:B0-----:R-:W0:Y:S03]  /*05a0*/  LDC.64 R18, c[0x0][0x3b0] ;  /* 0x0000ec00ff127b82 */ /* 0x001e260000000a00 */
[----:B------:R5:W-:Y:S05]  /*05b0*/  STG.E desc[UR6][R28.64+0x14], R26 ;  /* 0x0000141a1c007986 */ /* 0x000bea000c101906 */
[----:B------:R-:W2:Y:S01]  /*05c0*/  LDC.64 R16, c[0x0][0x3b8] ;  /* 0x0000ee00ff107b82 */ /* 0x000ea20000000a00 */
[----:B-1----:R-:W1:Y:S07]  /*05d0*/  F2F.F64.F32 R22, R22 ;  /* 0x0000001600167310 */ /* 0x002e6e0000201800 */
[----:B-----5:R-:W5:Y:S01]  /*05e0*/  LDC.64 R28, c[0x0][0x3f8] ;  /* 0x0000fe00ff1c7b82 */ /* 0x020f620000000a00 */
[----:B-1----:R-:W-:-:S07]  /*05f0*/  DMUL R12, R22, UR8 ;  /* 0x00000008160c7c28 */ /* 0x002fce0008000000 */
[----:B------:R-:W1:Y:S01]  /*0600*/  LDC.64 R22, c[0x0][0x3d8] ;  /* 0x0000f600ff167b82 */ /* 0x000e620000000a00 */
[----:B------:R4:W0:Y:S02]  /*0610*/  F2F.F32.F64 R0, R12 ;  /* 0x0000000c00007310 */ /* 0x0008240000301000 */
[----:B----4-:R-:W4:Y:S04]  /*0620*/  LDS.128 R12, [UR4+0x40] ;  /* 0x00004004ff0c7984 */ /* 0x010f280008000c00 */
[----:B0-----:R0:W-:Y:S04]  /*0630*/  STG.E desc[UR6][R18.64+0x18], R0 ;  /* 0x0000180012007986 */ /* 0x0011e8000c101906 */
[----:B--2---:R-:W-:Y:S04]  /*0640*/  STG.E desc[UR6][R16.64+0x1c], R27 ;  /* 0x00001c1b10007986 */ /* 0x004fe8000c101906 */
[----:B------:R2:W-:Y:S04]  /*0650*/  STG.E desc[UR6][R2.64+0x20], R4 ;  /* 0x0000200402007986 */ /* 0x0005e8000c101906 */
[----:B------:R3:W-:Y:S01]  /*0660*/  STG.E desc[UR6][R20.64+0x24], R5 ;  /* 0x0000240514007986 */ /* 0x0007e2000c101906 */
[----:B0-----:R-:W0:Y:S03]  /*0670*/  LDC.64 R18, c[0x0][0x3f0] ;  /* 0x0000fc00ff127b82 */ /* 0x001e260000000a00 */
[----:B------:R-:W-:Y:S04]  /*0680*/  STG.E desc[UR6][R24.64+0x28], R6 ;  /* 0x0000280618007986 */ /* 0x000fe8000c101906 */
[----:B-1----:R1:W-:Y:S01]  /*0690*/  STG.E desc[UR6][R22.64+0x2c], R7 ;  /* 0x00002c0716007986 */ /* 0x0023e2000c101906 */
[----:B--2---:R-:W2:Y:S03]  /*06a0*/  LDC.64 R2, c[0x0][0x3e0] ;  /* 0x0000f800ff027b82 */ /* 0x004ea60000000a00 */
[----:B------:R-:W-:Y:S05]  /*06b0*/  STS [UR4+0x18], R0 ;  /* 0x00001800ff007988 */ /* 0x000fea0008000804 */
[----:B------:R-:W5:Y:S08]  /*06c0*/  LDC.64 R16, c[0x0][0x3e8] ;  /* 0x0000fa00ff107b82 */ /* 0x000f700000000a00 */
[----:B---3--:R-:W4:Y:S08]  /*06d0*/  LDC.64 R20, c[0x0][0x400] ;  /* 0x00010000ff147b82 */ /* 0x008f300000000a00 */
[----:B-1----:R-:W1:Y:S01]  /*06e0*/  LDC.64 R22, c[0x0][0x408] ;  /* 0x00010200ff167b82 */ /* 0x002e620000000a00 */
[----:B--2---:R-:W-:Y:S07]  /*06f0*/  STG.E desc[UR6][R2.64+0x30], R8 ;  /* 0x0000300802007986 */ /* 0x004fee000c101906 */
[----:B------:R-:W2:Y:S01]  /*0700*/  LDC.64 R26, c[0x0][0x410] ;  /* 0x00010400ff1a7b82 */ /* 0x000ea20000000a00 */
[----:B-----5:R-:W-:Y:S04]  /*0710*/  STG.E desc[UR6][R16.64+0x34], R9 ;  /* 0x0000340910007986 */ /* 0x020fe8000c101906 */
[----:B0-----:R-:W-:Y:S03]  /*0720*/  STG.E desc[UR6][R18.64+0x38], R10 ;  /* 0x0000380a12007986 */ /* 0x001fe6000c101906 */
[----:B------:R-:W0:Y:S01]  /*0730*/  LDC.64 R4, c[0x0][0x418] ;  /* 0x00010600ff047b82 */ /* 0x000e220000000a00 */
[----:B------:R-:W-:Y:S04]  /*0740*/  STG.E desc[UR6][R28.64+0x3c], R11 ;  /* 0x00003c0b1c007986 */ /* 0x000fe8000c101906 */
[----:B----4-:R-:W-:Y:S04]  /*0750*/  STG.E desc[UR6][R20.64+0x40], R12 ;  /* 0x0000400c14007986 */ /* 0x010fe8000c101906 */
[----:B-1----:R-:W-:Y:S04]  /*0760*/  STG.E desc[UR6][R22.64+0x44], R13 ;  /* 0x0000440d16007986 */ /* 0x002fe8000c101906 */
[----:B--2---:R-:W-:Y:S04]  /*0770*/  STG.E desc[UR6][R26.64+0x48], R14 ;  /* 0x0000480e1a007986 */ /* 0x004fe8000c101906 */
[----:B0-----:R-:W-:Y:S01]  /*0780*/  STG.E desc[UR6][R4.64+0x4c], R15 ;  /* 0x00004c0f04007986 */ /* 0x001fe2000c101906 */
[----:B------:R-:W-:Y:S05]  /*0790*/  EXIT ;  /* 0x000000000000794d */ /* 0x000fea0003800000 */
.L_x_8:
        /* <DEDUP_REMOVED lines=14> */
.L_x_108:


//--------------------- .text._Z9kernel_90PfS_S_S_S_S_S_S_S_S_S_S_S_S_S_S_S_S_S_S_ --------------------------
	.section	.text._Z9kernel_90PfS_S_S_S_S_S_S_S_S_S_S_S_S_S_S_S_S_S_S_,"ax",@progbits
	.align	128
        .global         _Z9kernel_90PfS_S_S_S_S_S_S_S_S_S_S_S_S_S_S_S_S_S_S_
        .type           _Z9kernel_90PfS_S_S_S_S_S_S_S_S_S_S_S_S_S_S_S_S_S_S_,@function
        .size           _Z9kernel_90PfS_S_S_S_S_S_S_S_S_S_S_S_S_S_S_S_S_S_S_,(.L_x_109 - _Z9kernel_90PfS_S_S_S_S_S_S_S_S_S_S_S_S_S_S_S_S_S_S_)
        .other          _Z9kernel_90PfS_S_S_S_S_S_S_S_S_S_S_S_S_S_S_S_S_S_S_,@"STO_CUDA_ENTRY STV_DEFAULT"
_Z9kernel_90PfS_S_S_S_S_S_S_S_S_S_S_S_S_S_S_S_S_S_S_:
.text._Z9kernel_90PfS_S_S_S_S_S_S_S_S_S_S_S_S_S_S_S_S_S_S_:
        /* <DEDUP_REMOVED lines=79> */
[----:B------:R-:W2:Y:S05]  /*04f0*/  LDCU.64 UR6, c[0x0][0x358] ;  /* 0x00006b00ff0677ac */ /* 0x000eaa0008000a00 */
[----:B------:R3:W1:Y:S04]  /*0500*/  F2F.F32.F64 R22, R6 ;  /* 0x0000000600167310 */ /* 0x0006680000301000 */
[----:B---3--:R-:W3:Y:S01]  /*0510*/  LDC.64 R6, c[0x0][0x3a8] ;  /* 0x0000ea00ff067b82 */ /* 0x008ee20000000a00 */
[----:B--2---:R2:W-:Y:S04]  /*0520*/  STG.E desc[UR6][R20.64], R16 ;  /* 0x0000001014007986 */ /* 0x0045e8000c101906 */
[----:B-1----:R-:W-:Y:S04]  /*0530*/  STS [UR4+0x18], R22 ;  /* 0x00001816ff007988 */ /* 0x002fe80008000804 */
[----:B------:R-:W1:Y:S04]  /*0540*/  LDS R18, [R0] ;  /* 0x0000000000127984 */ /* 0x000e680000000800 */
[----:B0-----:R-:W-:Y:S01]  /*0550*/  STG.E desc[UR6][R8.64+0x4], R26 ;  /* 0x0000041a08007986 */ /* 0x001fe2000c101906 */
[----:B--2---:R-:W0:Y:S03]  /*0560*/  LDC.64 R20, c[0x0][0x3d8] ;  /* 0x0000f600ff147b82 */ /* 0x004e260000000a00 */
[----:B-----5:R-:W-:Y:S04]  /*0570*/  STG.E desc[UR6][R10.64+0x8], R19 ;  /* 0x000008130a007986 */ /* 0x020fe8000c101906 */
[----:B------:R2:W-:Y:S04]  /*0580*/  STG.E desc[UR6][R12.64+0xc], R17 ;  /* 0x00000c110c007986 */ /* 0x0005e8000c101906 */
[----:B------:R-:W-:Y:S01]  /*0590*/  LDS.128 R8, [UR4+0x40] ;  /* 0x00004004ff087984 */ /* 0x000fe20008000c00 */
[----:B--2---:R-:W2:Y:S08]  /*05a0*/  LDC.64 R12, c[0x0][0x3b8] ;  /* 0x0000ee00ff0c7b82 */ /* 0x004eb00000000a00 */
[----:B------:R-:W5:Y:S01]  /*05b0*/  LDC.64 R16, c[0x0][0x3c8] ;  /* 0x0000f200ff107b82 */ /* 0x000f620000000a00 */
[----:B-1----:R1:W4:Y:S07]  /*05c0*/  F2F.F64.F32 R14, R18 ;  /* 0x00000012000e7310 */ /* 0x00232e0000201800 */
[----:B-1----:R-:W1:Y:S01]  /*05d0*/  LDC.64 R18, c[0x0][0x3d0] ;  /* 0x0000f400ff127b82 */ /* 0x002e620000000a00 */
[----:B----4-:R-:W-:-:S06]  /*05e0*/  DMUL R14, R14, UR8 ;  /* 0x000000080e0e7c28 */ /* 0x010fcc0008000000 */
[----:B------:R4:W3:Y:S04]  /*05f0*/  F2F.F32.F64 R0, R14 ;  /* 0x0000000e00007310 */ /* 0x0008e80000301000 */
[----:B----4-:R-:W4:Y:S01]  /*0600*/  LDC.64 R14, c[0x0][0x3c0] ;  /* 0x0000f000ff0e7b82 */ /* 0x010f220000000a00 */
[----:B---3--:R-:W-:Y:S04]  /*0610*/  STG.E desc[UR6][R4.64+0x10], R0 ;  /* 0x0000100004007986 */ /* 0x008fe8000c101906 */
[----:B------:R-:W-:Y:S04]  /*0620*/  STG.E desc[UR6][R6.64+0x14], R24 ;  /* 0x0000141806007986 */ /* 0x000fe8000c101906 */
[----:B------:R-:W3:Y:S04]  /*0630*/  LDS.128 R4, [UR4+0x30] ;  /* 0x00003004ff047984 */ /* 0x000ee80008000c00 */
[----:B------:R0:W-:Y:S04]  /*0640*/  STG.E desc[UR6][R28.64+0x18], R22 ;  /* 0x000018161c007986 */ /* 0x0001e8000c101906 */
[----:B--2---:R2:W-:Y:S04]  /*0650*/  STG.E desc[UR6][R12.64+0x1c], R25 ;  /* 0x00001c190c007986 */ /* 0x0045e8000c101906 */
[----:B----4-:R4:W-:Y:S04]  /*0660*/  STG.E desc[UR6][R14.64+0x20], R23 ;  /* 0x000020170e007986 */ /* 0x0109e8000c101906 */
[----:B-----5:R5:W-:Y:S01]  /*0670*/  STG.E desc[UR6][R16.64+0x24], R27 ;  /* 0x0000241b10007986 */ /* 0x020be2000c101906 */
[----:B0-----:R-:W0:Y:S03]  /*0680*/  LDC.64 R28, c[0x0][0x400] ;  /* 0x00010000ff1c7b82 */ /* 0x001e260000000a00 */
[----:B-1----:R1:W-:Y:S04]  /*0690*/  STG.E desc[UR6][R18.64+0x28], R2 ;  /* 0x0000280212007986 */ /* 0x0023e8000c101906 */
[----:B------:R3:W-:Y:S01]  /*06a0*/  STG.E desc[UR6][R20.64+0x2c], R3 ;  /* 0x00002c0314007986 */ /* 0x0007e2000c101906 */
[----:B--2---:R-:W3:Y:S03]  /*06b0*/  LDC.64 R12, c[0x0][0x3e0] ;  /* 0x0000f800ff0c7b82 */ /* 0x004ee60000000a00 */
[----:B------:R-:W-:Y:S05]  /*06c0*/  STS [UR4+0x10], R0 ;  /* 0x00001000ff007988 */ /* 0x000fea0008000804 */
[----:B----4-:R-:W2:Y:S08]  /*06d0*/  LDC.64 R14, c[0x0][0x3e8] ;  /* 0x0000fa00ff0e7b82 */ /* 0x010eb00000000a00 */
[----:B-----5:R-:W4:Y:S08]  /*06e0*/  LDC.64 R16, c[0x0][0x3f0] ;  /* 0x0000fc00ff107b82 */ /* 0x020f300000000a00 */
[----:B-1----:R-:W1:Y:S01]  /*06f0*/  LDC.64 R18, c[0x0][0x3f8] ;  /* 0x0000fe00ff127b82 */ /* 0x002e620000000a00 */
[----:B---3--:R-:W-:Y:S07]  /*0700*/  STG.E desc[UR6][R12.64+0x30], R4 ;  /* 0x000030040c007986 */ /* 0x008fee000c101906 */
[----:B------:R-:W3:Y:S01]  /*0710*/  LDC.64 R20, c[0x0][0x408] ;  /* 0x00010200ff147b82 */ /* 0x000ee20000000a00 */
[----:B--2---:R-:W-:Y:S07]  /*0720*/  STG.E desc[UR6][R14.64+0x34], R5 ;  /* 0x000034050e007986 */ /* 0x004fee000c101906 */
[----:B------:R-:W2:Y:S01]  /*0730*/  LDC.64 R24, c[0x0][0x410] ;  /* 0x00010400ff187b82 */ /* 0x000ea20000000a00 */
[----:B----4-:R-:W-:Y:S07]  /*0740*/  STG.E desc[UR6][R16.64+0x38], R6 ;  /* 0x0000380610007986 */ /* 0x010fee000c101906 */
[----:B------:R-:W4:Y:S01]  /*0750*/  LDC.64 R22, c[0x0][0x418] ;  /* 0x00010600ff167b82 */ /* 0x000f220000000a00 */
[----:B-1----:R-:W-:Y:S04]  /*0760*/  STG.E desc[UR6][R18.64+0x3c], R7 ;  /* 0x00003c0712007986 */ /* 0x002fe8000c101906 */
[----:B0-----:R-:W-:Y:S04]  /*0770*/  STG.E desc[UR6][R28.64+0x40], R8 ;  /* 0x000040081c007986 */ /* 0x001fe8000c101906 */
[----:B---3--:R-:W-:Y:S04]  /*0780*/  STG.E desc[UR6][R20.64+0x44], R9 ;  /* 0x0000440914007986 */ /* 0x008fe8000c101906 */
[----:B--2---:R-:W-:Y:S04]  /*0790*/  STG.E desc[UR6][R24.64+0x48], R10 ;  /* 0x0000480a18007986 */ /* 0x004fe8000c101906 */
[----:B----4-:R-:W-:Y:S01]  /*07a0*/  STG.E desc[UR6][R22.64+0x4c], R11 ;  /* 0x00004c0b16007986 */ /* 0x010fe2000c101906 */
[----:B------:R-:W-:Y:S05]  /*07b0*/  EXIT ;  /* 0x000000000000794d */ /* 0x000fea0003800000 */
.L_x_9:
        /* <DEDUP_REMOVED lines=12> */
.L_x_109:


//--------------------- .text._Z9kernel_89PfS_S_S_S_S_S_S_S_S_S_S_S_S_S_S_S_S_S_S_ --------------------------
	.section	.text._Z9kernel_89PfS_S_S_S_S_S_S_S_S_S_S_S_S_S_S_S_S_S_S_,"ax",@progbits
	.align	128
        .global         _Z9kernel_89PfS_S_S_S_S_S_S_S_S_S_S_S_S_S_S_S_S_S_S_
        .type           _Z9kernel_89PfS_S_S_S_S_S_S_S_S_S_S_S_S_S_S_S_S_S_S_,@function
        .size           _Z9kernel_89PfS_S_S_S_S_S_S_S_S_S_S_S_S_S_S_S_S_S_S_,(.L_x_110 - _Z9kernel_89PfS_S_S_S_S_S_S_S_S_S_S_S_S_S_S_S_S_S_S_)
        .other          _Z9kernel_89PfS_S_S_S_S_S_S_S_S_S_S_S_S_S_S_S_S_S_S_,@"STO_CUDA_ENTRY STV_DEFAULT"
_Z9kernel_89PfS_S_S_S_S_S_S_S_S_S_S_S_S_S_S_S_S_S_S_:
.text._Z9kernel_89PfS_S_S_S_S_S_S_S_S_S_S_S_S_S_S_S_S_S_S_:
        /* <DEDUP_REMOVED lines=72> */
[----:B------:R-:W2:Y:S04]  /*0480*/  LDS R3, [R14] ;  /* 0x000000000e037984 */ /* 0x000ea80000000800 */
[----:B------:R-:W4:Y:S04]  /*0490*/  LDS.128 R8, [UR4] ;  /* 0x00000004ff087984 */ /* 0x000f280008000c00 */
[----:B------:R-:W0:Y:S01]  /*04a0*/  LDS R10, [UR4+0x10] ;  /* 0x00001004ff0a7984 */ /* 0x000e220008000800 */
[----:B--2---:R2:W3:Y:S03]  /*04b0*/  F2F.F64.F32 R6, R3 ;  /* 0x0000000300067310 */ /* 0x0044e60000201800 */
[----:B--2---:R-:W-:Y:S01]  /*04c0*/  LDS R3, [UR4+0x18] ;  /* 0x00001804ff037984 */ /* 0x004fe20008000800 */
[----:B---3--:R-:W-:Y:S01]  /*04d0*/  DMUL R12, R6, UR6 ;  /* 0x00000006060c7c28 */ /* 0x008fe20008000000 */
[----:B------:R-:W4:Y:S01]  /*04e0*/  LDCU.64 UR6, c[0x0][0x358] ;  /* 0x00006b00ff0677ac */ /* 0x000f220008000a00 */
[----:B------:R-:W2:Y:S04]  /*04f0*/  LDC.64 R6, c[0x0][0x388] ;  /* 0x0000e200ff067b82 */ /* 0x000ea80000000a00 */
[----:B------:R3:W1:Y:S04]  /*0500*/  F2F.F32.F64 R29, R12 ;  /* 0x0000000c001d7310 */ /* 0x0006680000301000 */
[----:B---3--:R-:W0:Y:S01]  /*0510*/  LDC.64 R12, c[0x0][0x3a0] ;  /* 0x0000e800ff0c7b82 */ /* 0x008e220000000a00 */
[----:B----4-:R3:W-:Y:S04]  /*0520*/  STG.E desc[UR6][R24.64], R8 ;  /* 0x0000000818007986 */ /* 0x0107e8000c101906 */
[----:B-1----:R-:W-:Y:S04]  /*0530*/  STS [UR4+0x14], R29 ;  /* 0x0000141dff007988 */ /* 0x002fe80008000804 */
[----:B------:R-:W1:Y:S04]  /*0540*/  LDS R15, [R14] ;  /* 0x000000000e0f7984 */ /* 0x000e680000000800 */
[----:B--2---:R2:W-:Y:S01]  /*0550*/  STG.E desc[UR6][R6.64+0x4], R9 ;  /* 0x0000040906007986 */ /* 0x0045e2000c101906 */
[----:B---3--:R-:W3:Y:S03]  /*0560*/  LDC.64 R24, c[0x0][0x3d8] ;  /* 0x0000f600ff187b82 */ /* 0x008ee60000000a00 */
[----:B------:R4:W-:Y:S04]  /*0570*/  STG.E desc[UR6][R16.64+0x8], R21 ;  /* 0x0000081510007986 */ /* 0x0009e8000c101906 */
[----:B------:R5:W-:Y:S01]  /*0580*/  STG.E desc[UR6][R18.64+0xc], R11 ;  /* 0x00000c0b12007986 */ /* 0x000be2000c101906 */
[----:B--2---:R-:W2:Y:S03]  /*0590*/  LDC.64 R6, c[0x0][0x3b0] ;  /* 0x0000ec00ff067b82 */ /* 0x004ea60000000a00 */
[----:B0-----:R-:W-:Y:S04]  /*05a0*/  STG.E desc[UR6][R12.64+0x10], R10 ;  /* 0x0000100a0c007986 */ /* 0x001fe8000c101906 */
[----:B------:R-:W0:Y:S01]  /*05b0*/  LDS.128 R8, [UR4+0x30] ;  /* 0x00003004ff087984 */ /* 0x000e220008000c00 */
[----:B----4-:R-:W4:Y:S03]  /*05c0*/  LDC.64 R16, c[0x0][0x3b8] ;  /* 0x0000ee00ff107b82 */ /* 0x010f260000000a00 */
[----:B------:R4:W-:Y:S05]  /*05d0*/  STG.E desc[UR6][R26.64+0x14], R29 ;  /* 0x0000141d1a007986 */ /* 0x0009ea000c101906 */
[----:B-----5:R-:W5:Y:S01]  /*05e0*/  LDC.64 R18, c[0x0][0x3c0] ;  /* 0x0000f000ff127b82 */ /* 0x020f620000000a00 */
[----:B-1----:R-:W1:Y:S07]  /*05f0*/  F2F.F64.F32 R14, R15 ;  /* 0x0000000f000e7310 */ /* 0x002e6e0000201800 */
[----:B------:R-:W3:Y:S01]  /*0600*/  LDC.64 R20, c[0x0][0x3c8] ;  /* 0x0000f200ff147b82 */ /* 0x000ee20000000a00 */
[----:B--2---:R2:W-:Y:S04]  /*0610*/  STG.E desc[UR6][R6.64+0x18], R3 ;  /* 0x0000180306007986 */ /* 0x0045e8000c101906 */
[----:B----4-:R4:W-:Y:S03]  /*0620*/  STG.E desc[UR6][R16.64+0x1c], R0 ;  /* 0x00001c0010007986 */ /* 0x0109e6000c101906 */
[----:B------:R-:W0:Y:S01]  /*0630*/  LDC.64 R26, c[0x0][0x3f8] ;  /* 0x0000fe00ff1a7b82 */ /* 0x000e220000000a00 */
[----:B-1----:R-:W-:-:S07]  /*0640*/  DMUL R14, R14, UR8 ;  /* 0x000000080e0e7c28 */ /* 0x002fce0008000000 */
[----:B--2---:R-:W0:Y:S01]  /*0650*/  LDC.64 R6, c[0x0][0x3e0] ;  /* 0x0000f800ff067b82 */ /* 0x004e220000000a00 */
[----:B------:R1:W5:Y:S07]  /*0660*/  F2F.F32.F64 R28, R14 ;  /* 0x0000000e001c7310 */ /* 0x00036e0000301000 */
[----:B----4-:R-:W2:Y:S01]  /*0670*/  LDC.64 R16, c[0x0][0x3e8] ;  /* 0x0000fa00ff107b82 */ /* 0x010ea20000000a00 */
[----:B-1----:R-:W1:Y:S04]  /*0680*/  LDS.128 R12, [UR4+0x40] ;  /* 0x00004004ff0c7984 */ /* 0x002e680008000c00 */
[----:B-----5:R4:W-:Y:S04]  /*0690*/  STG.E desc[UR6][R18.64+0x20], R28 ;  /* 0x0000201c12007986 */ /* 0x0209e8000c101906 */
[----:B---3--:R3:W-:Y:S04]  /*06a0*/  STG.E desc[UR6][R20.64+0x24], R2 ;  /* 0x0000240214007986 */ /* 0x0087e8000c101906 */
[----:B------:R5:W-:Y:S01]  /*06b0*/  STG.E desc[UR6][R22.64+0x28], R4 ;  /* 0x0000280416007986 */ /* 0x000be2000c101906 */
[----:B----4-:R-:W4:Y:S03]  /*06c0*/  LDC.64 R18, c[0x0][0x3f0] ;  /* 0x0000fc00ff127b82 */ /* 0x010f260000000a00 */
[----:B------:R4:W-:Y:S04]  /*06d0*/  STG.E desc[UR6][R24.64+0x2c], R5 ;  /* 0x00002c0518007986 */ /* 0x0009e8000c101906 */
[----:B0-----:R-:W-:Y:S01]  /*06e0*/  STG.E desc[UR6][R6.64+0x30], R8 ;  /* 0x0000300806007986 */ /* 0x001fe2000c101906 */
[----:B---3--:R-:W1:Y:S03]  /*06f0*/  LDC.64 R20, c[0x0][0x400] ;  /* 0x00010000ff147b82 */ /* 0x008e660000000a00 */
[----:B--2---:R-:W-:Y:S04]  /*0700*/  STG.E desc[UR6][R16.64+0x34], R9 ;  /* 0x0000340910007986 */ /* 0x004fe8000c101906 */
[----:B------:R-:W-:Y:S01]  /*0710*/  STS [UR4+0x20], R28 ;  /* 0x0000201cff007988 */ /* 0x000fe20008000804 */
[----:B------:R-:W0:Y:S08]  /*0720*/  LDC.64 R2, c[0x0][0x408] ;  /* 0x00010200ff027b82 */ /* 0x000e300000000a00 */
[----:B-----5:R-:W2:Y:S01]  /*0730*/  LDC.64 R22, c[0x0][0x410] ;  /* 0x00010400ff167b82 */ /* 0x020ea20000000a00 */
[----:B----4-:R-:W-:Y:S04]  /*0740*/  STG.E desc[UR6][R18.64+0x38], R10 ;  /* 0x0000380a12007986 */ /* 0x010fe8000c101906 */
[----:B------:R-:W-:Y:S03]  /*0750*/  STG.E desc[UR6][R26.64+0x3c], R11 ;  /* 0x00003c0b1a007986 */ /* 0x000fe6000c101906 */
[----:B------:R-:W3:Y:S01]  /*0760*/  LDC.64 R24, c[0x0][0x418] ;  /* 0x00010600ff187b82 */ /* 0x000ee20000000a00 */
[----:B-1----:R-:W-:Y:S04]  /*0770*/  STG.E desc[UR6][R20.64+0x40], R12 ;  /* 0x0000400c14007986 */ /* 0x002fe8000c101906 */
[----:B0-----:R-:W-:Y:S04]  /*0780*/  STG.E desc[UR6][R2.64+0x44], R13 ;  /* 0x0000440d02007986 */ /* 0x001fe8000c101906 */
[----:B--2---:R-:W-:Y:S04]  /*0790*/  STG.E desc[UR6][R22.64+0x48], R14 ;  /* 0x0000480e16007986 */ /* 0x004fe8000c101906 */
[----:B---3--:R-:W-:Y:S01]  /*07a0*/  STG.E desc[UR6][R24.64+0x4c], R15 ;  /* 0x00004c0f18007986 */ /* 0x008fe2000c101906 */
[----:B------:R-:W-:Y:S05]  /*07b0*/  EXIT ;  /* 0x000000000000794d */ /* 0x000fea0003800000 */
.L_x_10:
        /* <DEDUP_REMOVED lines=12> */
.L_x_110:


//--------------------- .text._Z9kernel_88PfS_S_S_S_S_S_S_S_S_S_S_S_S_S_S_S_S_S_S_ --------------------------
	.section	.text._Z9kernel_88PfS_S_S_S_S_S_S_S_S_S_S_S_S_S_S_S_S_S_S_,"ax",@progbits
	.align	128
        .global         _Z9kernel_88PfS_S_S_S_S_S_S_S_S_S_S_S_S_S_S_S_S_S_S_
        .type           _Z9kernel_88PfS_S_S_S_S_S_S_S_S_S_S_S_S_S_S_S_S_S_S_,@function
        .size           _Z9kernel_88PfS_S_S_S_S_S_S_S_S_S_S_S_S_S_S_S_S_S_S_,(.L_x_111 - _Z9kernel_88PfS_S_S_S_S_S_S_S_S_S_S_S_S_S_S_S_S_S_S_)
        .other          _Z9kernel_88PfS_S_S_S_S_S_S_S_S_S_S_S_S_S_S_S_S_S_S_,@"STO_CUDA_ENTRY STV_DEFAULT"
_Z9kernel_88PfS_S_S_S_S_S_S_S_S_S_S_S_S_S_S_S_S_S_S_:
.text._Z9kernel_88PfS_S_S_S_S_S_S_S_S_S_S_S_S_S_S_S_S_S_S_:
        /* <DEDUP_REMOVED lines=67> */
[----:B------:R-:W4:Y:S04]  /*0430*/  LDS R8, [R0] ;  /* 0x0000000000087984 */ /* 0x000f280000000800 */
[----:B------:R-:W-:Y:S01]  /*0440*/  LDS.64 R2, [UR4+0x28] ;  /* 0x00002804ff027984 */ /* 0x000fe20008000a00 */
        /* <DEDUP_REMOVED lines=28> */
[----:B----4-:R4:W-:Y:S04]  /*0610*/  STG.E desc[UR6][R12.64+0x18], R27 ;  /* 0x0000181b0c007986 */ /* 0x0109e8000c101906 */
[----:B-1----:R1:W-:Y:S03]  /*0620*/  STG.E desc[UR6][R14.64+0x1c], R25 ;  /* 0x00001c190e007986 */ /* 0x0023e6000c101906 */
[----:B---3--:R-:W3:Y:S01]  /*0630*/  LDC.64 R20, c[0x0][0x3d0] ;  /* 0x0000f400ff147b82 */ /* 0x008ee20000000a00 */
[----:B-----5:R-:W-:-:S07]  /*0640*/  DMUL R6, R6, UR8 ;  /* 0x0000000806067c28 */ /* 0x020fce0008000000 */
[----:B----4-:R-:W4:Y:S01]  /*0650*/  LDC.64 R12, c[0x0][0x3e0] ;  /* 0x0000f800ff0c7b82 */ /* 0x010f220000000a00 */
[----:B------:R5:W0:Y:S07]  /*0660*/  F2F.F32.F64 R0, R6 ;  /* 0x0000000600007310 */ /* 0x000a2e0000301000 */
[----:B-1----:R-:W1:Y:S01]  /*0670*/  LDC.64 R14, c[0x0][0x3e8] ;  /* 0x0000fa00ff0e7b82 */ /* 0x002e620000000a00 */
[----:B-----5:R-:W4:Y:S07]  /*0680*/  LDS.128 R4, [UR4+0x30] ;  /* 0x00003004ff047984 */ /* 0x020f2e0008000c00 */
[----:B------:R-:W5:Y:S01]  /*0690*/  LDC.64 R26, c[0x0][0x408] ;  /* 0x00010200ff1a7b82 */ /* 0x000f620000000a00 */
[----:B0-----:R0:W-:Y:S04]  /*06a0*/  STG.E desc[UR6][R16.64+0x20], R0 ;  /* 0x0000200010007986 */ /* 0x0011e8000c101906 */
[----:B--2---:R2:W-:Y:S03]  /*06b0*/  STG.E desc[UR6][R18.64+0x24], R29 ;  /* 0x0000241d12007986 */ /* 0x0045e6000c101906 */
[----:B------:R-:W5:Y:S01]  /*06c0*/  LDC.64 R24, c[0x0][0x410] ;  /* 0x00010400ff187b82 */ /* 0x000f620000000a00 */
[----:B---3--:R3:W-:Y:S04]  /*06d0*/  STG.E desc[UR6][R20.64+0x28], R2 ;  /* 0x0000280214007986 */ /* 0x0087e8000c101906 */
[----:B------:R1:W-:Y:S03]  /*06e0*/  STG.E desc[UR6][R22.64+0x2c], R3 ;  /* 0x00002c0316007986 */ /* 0x0003e6000c101906 */
[----:B0-----:R-:W0:Y:S01]  /*06f0*/  LDC.64 R16, c[0x0][0x3f0] ;  /* 0x0000fc00ff107b82 */ /* 0x001e220000000a00 */
[----:B------:R-:W-:Y:S07]  /*0700*/  STS [UR4+0x20], R0 ;  /* 0x00002000ff007988 */ /* 0x000fee0008000804 */
[----:B--2---:R-:W2:Y:S08]  /*0710*/  LDC.64 R18, c[0x0][0x3f8] ;  /* 0x0000fe00ff127b82 */ /* 0x004eb00000000a00 */
[----:B---3--:R-:W3:Y:S01]  /*0720*/  LDC.64 R20, c[0x0][0x400] ;  /* 0x00010000ff147b82 */ /* 0x008ee20000000a00 */
[----:B----4-:R-:W-:Y:S07]  /*0730*/  STG.E desc[UR6][R12.64+0x30], R4 ;  /* 0x000030040c007986 */ /* 0x010fee000c101906 */
[----:B-1----:R-:W1:Y:S01]  /*0740*/  LDC.64 R22, c[0x0][0x418] ;  /* 0x00010600ff167b82 */ /* 0x002e620000000a00 */
[----:B------:R-:W-:Y:S04]  /*0750*/  STG.E desc[UR6][R14.64+0x34], R5 ;  /* 0x000034050e007986 */ /* 0x000fe8000c101906 */
[----:B0-----:R-:W-:Y:S04]  /*0760*/  STG.E desc[UR6][R16.64+0x38], R6 ;  /* 0x0000380610007986 */ /* 0x001fe8000c101906 */
[----:B--2---:R-:W-:Y:S04]  /*0770*/  STG.E desc[UR6][R18.64+0x3c], R7 ;  /* 0x00003c0712007986 */ /* 0x004fe8000c101906 */
[----:B---3--:R-:W-:Y:S04]  /*0780*/  STG.E desc[UR6][R20.64+0x40], R8 ;  /* 0x0000400814007986 */ /* 0x008fe8000c101906 */
[----:B-----5:R-:W-:Y:S04]  /*0790*/  STG.E desc[UR6][R26.64+0x44], R9 ;  /* 0x000044091a007986 */ /* 0x020fe8000c101906 */
[----:B------:R-:W-:Y:S04]  /*07a0*/  STG.E desc[UR6][R24.64+0x48], R10 ;  /* 0x0000480a18007986 */ /* 0x000fe8000c101906 */
[----:B-1----:R-:W-:Y:S01]  /*07b0*/  STG.E desc[UR6][R22.64+0x4c], R11 ;  /* 0x00004c0b16007986 */ /* 0x002fe2000c101906 */
[----:B------:R-:W-:Y:S05]  /*07c0*/  EXIT ;  /* 0x000000000000794d */ /* 0x000fea0003800000 */
.L_x_11:
        /* <DEDUP_REMOVED lines=11> */
.L_x_111:


//--------------------- .text._Z9kernel_87PfS_S_S_S_S_S_S_S_S_S_S_S_S_S_S_S_S_S_S_ --------------------------
	.section	.text._Z9kernel_87PfS_S_S_S_S_S_S_S_S_S_S_S_S_S_S_S_S_S_S_,"ax",@progbits
	.align	128
        .global         _Z9kernel_87PfS_S_S_S_S_S_S_S_S_S_S_S_S_S_S_S_S_S_S_
        .type           _Z9kernel_87PfS_S_S_S_S_S_S_S_S_S_S_S_S_S_S_S_S_S_S_,@function
        .size           _Z9kernel_87PfS_S_S_S_S_S_S_S_S_S_S_S_S_S_S_S_S_S_S_,(.L_x_112 - _Z9kernel_87PfS_S_S_S_S_S_S_S_S_S_S_S_S_S_S_S_S_S_S_)
        .other          _Z9kernel_87PfS_S_S_S_S_S_S_S_S_S_S_S_S_S_S_S_S_S_S_,@"STO_CUDA_ENTRY STV_DEFAULT"
_Z9kernel_87PfS_S_S_S_S_S_S_S_S_S_S_S_S_S_S_S_S_S_S_:
.text._Z9kernel_87PfS_S_S_S_S_S_S_S_S_S_S_S_S_S_S_S_S_S_S_:
        /* <DEDUP_REMOVED lines=13> */
[----:B------:R-:W-:Y:S06]  /*00d0*/  LDS R19, [UR4+0x4] ;  /* 0x00000404ff137984 */ /* 0x000fec0008000800 */
        /* <DEDUP_REMOVED lines=67> */
[----:B-1----:R-:W-:Y:S04]  /*0510*/  STS [UR4], R25 ;  /* 0x00000019ff007988 */ /* 0x002fe80008000804 */
[----:B------:R-:W1:Y:S04]  /*0520*/  LDS R12, [R0] ;  /* 0x00000000000c7984 */ /* 0x000e680000000800 */
[----:B--2---:R2:W-:Y:S04]  /*0530*/  STG.E desc[UR6][R22.64], R25 ;  /* 0x0000001916007986 */ /* 0x0045e8000c101906 */
[----:B------:R3:W-:Y:S04]  /*0540*/  STG.E desc[UR6][R14.64+0x4], R19 ;  /* 0x000004130e007986 */ /* 0x0007e8000c101906 */
[----:B----4-:R-:W-:Y:S04]  /*0550*/  STG.E desc[UR6][R2.64+0x8], R21 ;  /* 0x0000081502007986 */ /* 0x010fe8000c101906 */
[----:B------:R4:W-:Y:S01]  /*0560*/  STG.E desc[UR6][R16.64+0xc], R10 ;  /* 0x00000c0a10007986 */ /* 0x0009e2000c101906 */
[----:B--2---:R-:W2:Y:S03]  /*0570*/  LDC.64 R24, c[0x0][0x3d0] ;  /* 0x0000f400ff187b82 */ /* 0x004ea60000000a00 */
[----:B-----5:R-:W-:Y:S04]  /*0580*/  STG.E desc[UR6][R8.64+0x10], R11 ;  /* 0x0000100b08007986 */ /* 0x020fe8000c101906 */
[----:B------:R-:W5:Y:S01]  /*0590*/  LDS.128 R8, [UR4+0x30] ;  /* 0x00003004ff087984 */ /* 0x000f620008000c00 */
[----:B---3--:R-:W3:Y:S03]  /*05a0*/  LDC.64 R18, c[0x0][0x3b0] ;  /* 0x0000ec00ff127b82 */ /* 0x008ee60000000a00 */
[----:B0-----:R0:W-:Y:S05]  /*05b0*/  STG.E desc[UR6][R28.64+0x14], R26 ;  /* 0x0000141a1c007986 */ /* 0x0011ea000c101906 */
[----:B----4-:R-:W4:Y:S01]  /*05c0*/  LDC.64 R16, c[0x0][0x3b8] ;  /* 0x0000ee00ff107b82 */ /* 0x010f220000000a00 */
[----:B-1----:R-:W1:Y:S07]  /*05d0*/  F2F.F64.F32 R12, R12 ;  /* 0x0000000c000c7310 */ /* 0x002e6e0000201800 */
[----:B------:R-:W5:Y:S08]  /*05e0*/  LDC.64 R2, c[0x0][0x3c0] ;  /* 0x0000f000ff027b82 */ /* 0x000f700000000a00 */
[----:B------:R-:W2:Y:S01]  /*05f0*/  LDC.64 R20, c[0x0][0x3c8] ;  /* 0x0000f200ff147b82 */ /* 0x000ea20000000a00 */
[----:B-1----:R-:W-:-:S07]  /*0600*/  DMUL R12, R12, UR8 ;  /* 0x000000080c0c7c28 */ /* 0x002fce0008000000 */
[----:B------:R-:W1:Y:S01]  /*0610*/  LDC.64 R22, c[0x0][0x3d8] ;  /* 0x0000f600ff167b82 */ /* 0x000e620000000a00 */
[----:B------:R3:W4:Y:S07]  /*0620*/  F2F.F32.F64 R0, R12 ;  /* 0x0000000c00007310 */ /* 0x00072e0000301000 */
[----:B0-----:R-:W0:Y:S01]  /*0630*/  LDC.64 R28, c[0x0][0x3f8] ;  /* 0x0000fe00ff1c7b82 */ /* 0x001e220000000a00 */
[----:B---3--:R-:W3:Y:S04]  /*0640*/  LDS.128 R12, [UR4+0x40] ;  /* 0x00004004ff0c7984 */ /* 0x008ee80008000c00 */
[----:B----4-:R4:W-:Y:S04]  /*0650*/  STG.E desc[UR6][R18.64+0x18], R0 ;  /* 0x0000180012007986 */ /* 0x0109e8000c101906 */
[----:B------:R-:W-:Y:S04]  /*0660*/  STG.E desc[UR6][R16.64+0x1c], R27 ;  /* 0x00001c1b10007986 */ /* 0x000fe8000c101906 */
[----:B-----5:R5:W-:Y:S04]  /*0670*/  STG.E desc[UR6][R2.64+0x20], R4 ;  /* 0x0000200402007986 */ /* 0x020be8000c101906 */
[----:B--2---:R2:W-:Y:S01]  /*0680*/  STG.E desc[UR6][R20.64+0x24], R5 ;  /* 0x0000240514007986 */ /* 0x0045e2000c101906 */
[----:B----4-:R-:W4:Y:S03]  /*0690*/  LDC.64 R18, c[0x0][0x3f0] ;  /* 0x0000fc00ff127b82 */ /* 0x010f260000000a00 */
[----:B------:R-:W-:Y:S04]  /*06a0*/  STG.E desc[UR6][R24.64+0x28], R6 ;  /* 0x0000280618007986 */ /* 0x000fe8000c101906 */
[----:B-1----:R1:W-:Y:S01]  /*06b0*/  STG.E desc[UR6][R22.64+0x2c], R7 ;  /* 0x00002c0716007986 */ /* 0x0023e2000c101906 */
[----:B-----5:R-:W5:Y:S03]  /*06c0*/  LDC.64 R2, c[0x0][0x3e0] ;  /* 0x0000f800ff027b82 */ /* 0x020f660000000a00 */
[----:B------:R-:W-:Y:S05]  /*06d0*/  STS [UR4+0x18], R0 ;  /* 0x00001800ff007988 */ /* 0x000fea0008000804 */
[----:B------:R-:W3:Y:S08]  /*06e0*/  LDC.64 R16, c[0x0][0x3e8] ;  /* 0x0000fa00ff107b82 */ /* 0x000ef00000000a00 */
[----:B--2---:R-:W2:Y:S08]  /*06f0*/  LDC.64 R20, c[0x0][0x400] ;  /* 0x00010000ff147b82 */ /* 0x004eb00000000a00 */
[----:B-1----:R-:W1:Y:S01]  /*0700*/  LDC.64 R22, c[0x0][0x408] ;  /* 0x00010200ff167b82 */ /* 0x002e620000000a00 */
[----:B-----5:R-:W-:Y:S07]  /*0710*/  STG.E desc[UR6][R2.64+0x30], R8 ;  /* 0x0000300802007986 */ /* 0x020fee000c101906 */
[----:B------:R-:W5:Y:S01]  /*0720*/  LDC.64 R26, c[0x0][0x410] ;  /* 0x00010400ff1a7b82 */ /* 0x000f620000000a00 */
[----:B---3--:R-:W-:Y:S04]  /*0730*/  STG.E desc[UR6][R16.64+0x34], R9 ;  /* 0x0000340910007986 */ /* 0x008fe8000c101906 */
[----:B----4-:R-:W-:Y:S03]  /*0740*/  STG.E desc[UR6][R18.64+0x38], R10 ;  /* 0x0000380a12007986 */ /* 0x010fe6000c101906 */
[----:B------:R-:W3:Y:S01]  /*0750*/  LDC.64 R4, c[0x0][0x418] ;  /* 0x00010600ff047b82 */ /* 0x000ee20000000a00 */
[----:B0-----:R-:W-:Y:S04]  /*0760*/  STG.E desc[UR6][R28.64+0x3c], R11 ;  /* 0x00003c0b1c007986 */ /* 0x001fe8000c101906 */
[----:B--2---:R-:W-:Y:S04]  /*0770*/  STG.E desc[UR6][R20.64+0x40], R12 ;  /* 0x0000400c14007986 */ /* 0x004fe8000c101906 */
[----:B-1----:R-:W-:Y:S04]  /*0780*/  STG.E desc[UR6][R22.64+0x44], R13 ;  /* 0x0000440d16007986 */ /* 0x002fe8000c101906 */
[----:B-----5:R-:W-:Y:S04]  /*0790*/  STG.E desc[UR6][R26.64+0x48], R14 ;  /* 0x0000480e1a007986 */ /* 0x020fe8000c101906 */
[----:B---3--:R-:W-:Y:S01]  /*07a0*/  STG.E desc[UR6][R4.64+0x4c], R15 ;  /* 0x00004c0f04007986 */ /* 0x008fe2000c101906 */
[----:B------:R-:W-:Y:S05]  /*07b0*/  EXIT ;  /* 0x000000000000794d */ /* 0x000fea0003800000 */
.L_x_12:
        /* <DEDUP_REMOVED lines=12> */
.L_x_112:


//--------------------- .text._Z9kernel_86PfS_S_S_S_S_S_S_S_S_S_S_S_S_S_S_S_S_S_S_ --------------------------
	.section	.text._Z9kernel_86PfS_S_S_S_S_S_S_S_S_S_S_S_S_S_S_S_S_S_S_,"ax",@progbits
	.align	128
        .global         _Z9kernel_86PfS_S_S_S_S_S_S_S_S_S_S_S_S_S_S_S_S_S_S_
        .type           _Z9kernel_86PfS_S_S_S_S_S_S_S_S_S_S_S_S_S_S_S_S_S_S_,@function
        .size           _Z9kernel_86PfS_S_S_S_S_S_S_S_S_S_S_S_S_S_S_S_S_S_S_,(.L_x_113 - _Z9kernel_86PfS_S_S_S_S_S_S_S_S_S_S_S_S_S_S_S_S_S_S_)
        .other          _Z9kernel_86PfS_S_S_S_S_S_S_S_S_S_S_S_S_S_S_S_S_S_S_,@"STO_CUDA_ENTRY STV_DEFAULT"
_Z9kernel_86PfS_S_S_S_S_S_S_S_S_S_S_S_S_S_S_S_S_S_S_:
.text._Z9kernel_86PfS_S_S_S_S_S_S_S_S_S_S_S_S_S_S_S_S_S_S_:
        /* <DEDUP_REMOVED lines=15> */
[----:B------:R-:W4:Y:S04]  /*00f0*/  LDS R0, [R2] ;  /* 0x0000000002007984 */ /* 0x000f280000000800 */
[----:B------:R-:W-:Y:S03]  /*0100*/  LDS R27, [UR4+0x14] ;  /* 0x00001404ff1b7984 */ /* 0x000fe60008000800 */
[----:B------:R-:W5:Y:S01]  /*0110*/  LDC.64 R28, c[0x0][0x3b0] ;  /* 0x0000ec00ff1c7b82 */ /* 0x000f620000000a00 */
        /* <DEDUP_REMOVED lines=57> */
[----:B----4-:R4:W2:Y:S02]  /*04b0*/  F2F.F64.F32 R8, R10 ;  /* 0x0000000a00087310 */ /* 0x0108a40000201800 */
[----:B----4-:R-:W4:Y:S01]  /*04c0*/  LDC.64 R10, c[0x0][0x3a8] ;  /* 0x0000ea00ff0a7b82 */ /* 0x010f220000000a00 */
[----:B--2---:R-:W-:Y:S01]  /*04d0*/  DMUL R8, R8, UR6 ;  /* 0x0000000608087c28 */ /* 0x004fe20008000000 */
[----:B------:R-:W2:Y:S05]  /*04e0*/  LDCU.64 UR6, c[0x0][0x358] ;  /* 0x00006b00ff0677ac */ /* 0x000eaa0008000a00 */
[----:B------:R-:W3:Y:S01]  /*04f0*/  F2F.F32.F64 R3, R8 ;  /* 0x0000000800037310 */ /* 0x000ee20000301000 */
[----:B--2---:R2:W-:Y:S04]  /*0500*/  STG.E desc[UR6][R22.64], R14 ;  /* 0x0000000e16007986 */ /* 0x0045e8000c101906 */
[----:B---3--:R-:W-:Y:S04]  /*0510*/  STS [UR4+0x1c], R3 ;  /* 0x00001c03ff007988 */ /* 0x008fe80008000804 */
[----:B------:R-:W3:Y:S04]  /*0520*/  LDS R4, [R2] ;  /* 0x0000000002047984 */ /* 0x000ee80000000800 */
[----:B------:R1:W-:Y:S01]  /*0530*/  STG.E desc[UR6][R20.64+0x4], R15 ;  /* 0x0000040f14007986 */ /* 0x0003e2000c101906 */
[----:B--2---:R-:W2:Y:S08]  /*0540*/  LDC.64 R22, c[0x0][0x3d0] ;  /* 0x0000f400ff167b82 */ /* 0x004eb00000000a00 */
[----:B-1----:R-:W1:Y:S01]  /*0550*/  LDC.64 R20, c[0x0][0x3c8] ;  /* 0x0000f200ff147b82 */ /* 0x002e620000000a00 */
[----:B---3--:R-:W3:Y:S02]  /*0560*/  F2F.F64.F32 R4, R4 ;  /* 0x0000000400047310 */ /* 0x008ee40000201800 */
[----:B---3--:R-:W-:Y:S01]  /*0570*/  DMUL R8, R4, UR8 ;  /* 0x0000000804087c28 */ /* 0x008fe20008000000 */
[----:B------:R-:W1:Y:S05]  /*0580*/  LDS.128 R4, [UR4+0x20] ;  /* 0x00002004ff047984 */ /* 0x000e6a0008000c00 */
[----:B------:R3:W0:Y:S04]  /*0590*/  F2F.F32.F64 R2, R8 ;  /* 0x0000000800027310 */ /* 0x0006280000301000 */
[----:B---3--:R-:W3:Y:S01]  /*05a0*/  LDC.64 R8, c[0x0][0x3a0] ;  /* 0x0000e800ff087b82 */ /* 0x008ee20000000a00 */
[----:B0-----:R0:W-:Y:S04]  /*05b0*/  STG.E desc[UR6][R16.64+0x8], R2 ;  /* 0x0000080210007986 */ /* 0x0011e8000c101906 */
[----:B------:R5:W-:Y:S04]  /*05c0*/  STG.E desc[UR6][R18.64+0xc], R25 ;  /* 0x00000c1912007986 */ /* 0x000be8000c101906 */
[----:B------:R-:W-:Y:S01]  /*05d0*/  STS [UR4+0x8], R2 ;  /* 0x00000802ff007988 */ /* 0x000fe20008000804 */
[----:B0-----:R-:W0:Y:S03]  /*05e0*/  LDC.64 R16, c[0x0][0x3b8] ;  /* 0x0000ee00ff107b82 */ /* 0x001e260000000a00 */
[----:B---3--:R-:W-:Y:S05]  /*05f0*/  STG.E desc[UR6][R8.64+0x10], R13 ;  /* 0x0000100d08007986 */ /* 0x008fea000c101906 */
[----:B-----5:R-:W3:Y:S01]  /*0600*/  LDC.64 R18, c[0x0][0x3c0] ;  /* 0x0000f000ff127b82 */ /* 0x020ee20000000a00 */
[----:B----4-:R-:W-:Y:S04]  /*0610*/  STG.E desc[UR6][R10.64+0x14], R27 ;  /* 0x0000141b0a007986 */ /* 0x010fe8000c101906 */
[----:B------:R-:W4:Y:S03]  /*0620*/  LDS.128 R8, [UR4+0x30] ;  /* 0x00003004ff087984 */ /* 0x000f260008000c00 */
[----:B------:R-:W5:Y:S01]  /*0630*/  LDC.64 R24, c[0x0][0x3d8] ;  /* 0x0000f600ff187b82 */ /* 0x000f620000000a00 */
[----:B------:R-:W4:Y:S04]  /*0640*/  LDS.128 R12, [UR4+0x40] ;  /* 0x00004004ff0c7984 */ /* 0x000f280008000c00 */
[----:B------:R2:W-:Y:S04]  /*0650*/  STG.E desc[UR6][R28.64+0x18], R26 ;  /* 0x0000181a1c007986 */ /* 0x0005e8000c101906 */
[----:B0-----:R0:W-:Y:S04]  /*0660*/  STG.E desc[UR6][R16.64+0x1c], R3 ;  /* 0x00001c0310007986 */ /* 0x0011e8000c101906 */
[----:B---3--:R-:W-:Y:S01]  /*0670*/  STG.E desc[UR6][R18.64+0x20], R0 ;  /* 0x0000200012007986 */ /* 0x008fe2000c101906 */
[----:B--2---:R-:W2:Y:S03]  /*0680*/  LDC.64 R26, c[0x0][0x400] ;  /* 0x00010000ff1a7b82 */ /* 0x004ea60000000a00 */
[----:B-1----:R1:W-:Y:S04]  /*0690*/  STG.E desc[UR6][R20.64+0x24], R5 ;  /* 0x0000240514007986 */ /* 0x0023e8000c101906 */
[----:B------:R3:W-:Y:S01]  /*06a0*/  STG.E desc[UR6][R22.64+0x28], R6 ;  /* 0x0000280616007986 */ /* 0x0007e2000c101906 */
[----:B0-----:R-:W0:Y:S03]  /*06b0*/  LDC.64 R16, c[0x0][0x3e8] ;  /* 0x0000fa00ff107b82 */ /* 0x001e260000000a00 */
[----:B-----5:R5:W-:Y:S05]  /*06c0*/  STG.E desc[UR6][R24.64+0x2c], R7 ;  /* 0x00002c0718007986 */ /* 0x020bea000c101906 */
[----:B-1----:R-:W4:Y:S08]  /*06d0*/  LDC.64 R4, c[0x0][0x3e0] ;  /* 0x0000f800ff047b82 */ /* 0x002f300000000a00 */
[----:B------:R-:W1:Y:S08]  /*06e0*/  LDC.64 R18, c[0x0][0x3f0] ;  /* 0x0000fc00ff127b82 */ /* 0x000e700000000a00 */
[----:B------:R-:W2:Y:S08]  /*06f0*/  LDC.64 R20, c[0x0][0x3f8] ;  /* 0x0000fe00ff147b82 */ /* 0x000eb00000000a00 */
[----:B------:R-:W2:Y:S01]  /*0700*/  LDC.64 R28, c[0x0][0x408] ;  /* 0x00010200ff1c7b82 */ /* 0x000ea20000000a00 */
[----:B----4-:R-:W-:Y:S04]  /*0710*/  STG.E desc[UR6][R4.64+0x30], R8 ;  /* 0x0000300804007986 */ /* 0x010fe8000c101906 */
[----:B0-----:R-:W-:Y:S03]  /*0720*/  STG.E desc[UR6][R16.64+0x34], R9 ;  /* 0x0000340910007986 */ /* 0x001fe6000c101906 */
[----:B---3--:R-:W0:Y:S01]  /*0730*/  LDC.64 R22, c[0x0][0x410] ;  /* 0x00010400ff167b82 */ /* 0x008e220000000a00 */
[----:B-1----:R-:W-:Y:S07]  /*0740*/  STG.E desc[UR6][R18.64+0x38], R10 ;  /* 0x0000380a12007986 */ /* 0x002fee000c101906 */
[----:B-----5:R-:W1:Y:S01]  /*0750*/  LDC.64 R24, c[0x0][0x418] ;  /* 0x00010600ff187b82 */ /* 0x020e620000000a00 */
[----:B--2---:R-:W-:Y:S04]  /*0760*/  STG.E desc[UR6][R20.64+0x3c], R11 ;  /* 0x00003c0b14007986 */ /* 0x004fe8000c101906 */
[----:B------:R-:W-:Y:S04]  /*0770*/  STG.E desc[UR6][R26.64+0x40], R12 ;  /* 0x0000400c1a007986 */ /* 0x000fe8000c101906 */
[----:B------:R-:W-:Y:S04]  /*0780*/  STG.E desc[UR6][R28.64+0x44], R13 ;  /* 0x0000440d1c007986 */ /* 0x000fe8000c101906 */
[----:B0-----:R-:W-:Y:S04]  /*0790*/  STG.E desc[UR6][R22.64+0x48], R14 ;  /* 0x0000480e16007986 */ /* 0x001fe8000c101906 */
[----:B-1----:R-:W-:Y:S01]  /*07a0*/  STG.E desc[UR6][R24.64+0x4c], R15 ;  /* 0x00004c0f18007986 */ /* 0x002fe2000c101906 */
[----:B------:R-:W-:Y:S05]  /*07b0*/  EXIT ;  /* 0x000000000000794d */ /* 0x000fea0003800000 */
.L_x_13:
        /* <DEDUP_REMOVED lines=12> */
.L_x_113:


//--------------------- .text._Z9kernel_85PfS_S_S_S_S_S_S_S_S_S_S_S_S_S_S_S_S_S_S_ --------------------------
	.section	.text._Z9kernel_85PfS_S_S_S_S_S_S_S_S_S_S_S_S_S_S_S_S_S_S_,"ax",@progbits
	.align	128
        .global         _Z9kernel_85PfS_S_S_S_S_S_S_S_S_S_S_S_S_S_S_S_S_S_S_
        .type           _Z9kernel_85PfS_S_S_S_S_S_S_S_S_S_S_S_S_S_S_S_S_S_S_,@function
        .size           _Z9kernel_85PfS_S_S_S_S_S_S_S_S_S_S_S_S_S_S_S_S_S_S_,(.L_x_114 - _Z9kernel_85PfS_S_S_S_S_S_S_S_S_S_S_S_S_S_S_S_S_S_S_)
        .other          _Z9kernel_85PfS_S_S_S_S_S_S_S_S_S_S_S_S_S_S_S_S_S_S_,@"STO_CUDA_ENTRY STV_DEFAULT"
_Z9kernel_85PfS_S_S_S_S_S_S_S_S_S_S_S_S_S_S_S_S_S_S_:
.text._Z9kernel_85PfS_S_S_S_S_S_S_S_S_S_S_S_S_S_S_S_S_S_S_:
        /* <DEDUP_REMOVED lines=69> */
[----:B------:R-:W-:Y:S01]  /*0450*/  UMOV UR6, 0x9731098d ;  /* 0x9731098d00067882 */ /* 0x000fe20000000000 */
[----:B------:R-:W-:-:S04]  /*0460*/  UMOV UR7, 0x40471754 ;  /* 0x4047175400077882 */ /* 0x000fc80000000000 */
[----:B------:R-:W5:Y:S02]  /*0470*/  F2F.F32.F64 R12, R6 ;  /* 0x00000006000c7310 */ /* 0x000f640000301000 */
[----:B-----5:R-:W-:Y:S04]  /*0480*/  STS [UR4], R12 ;  /* 0x0000000cff007988 */ /* 0x020fe80008000804 */
[----:B------:R-:W5:Y:S02]  /*0490*/  LDS R0, [R4] ;  /* 0x0000000004007984 */ /* 0x000f640000000800 */
[----:B-----5:R-:W5:Y:S02]  /*04a0*/  F2F.F64.F32 R8, R0 ;  /* 0x0000000000087310 */ /* 0x020f640000201800 */
[----:B-----5:R-:W-:Y:S01]  /*04b0*/  DMUL R8, R8, UR6 ;  /* 0x0000000608087c28 */ /* 0x020fe20008000000 */
[----:B------:R-:W2:Y:S05]  /*04c0*/  LDCU.64 UR6, c[0x0][0x358] ;  /* 0x00006b00ff0677ac */ /* 0x000eaa0008000a00 */
[----:B------:R5:W3:Y:S04]  /*04d0*/  F2F.F32.F64 R23, R8 ;  /* 0x0000000800177310 */ /* 0x000ae80000301000 */
[----:B-----5:R-:W5:Y:S01]  /*04e0*/  LDC.64 R8, c[0x0][0x3a0] ;  /* 0x0000e800ff087b82 */ /* 0x020f620000000a00 */
[----:B--2---:R2:W-:Y:S04]  /*04f0*/  STG.E desc[UR6][R18.64], R12 ;  /* 0x0000000c12007986 */ /* 0x0045e8000c101906 */
[----:B---3--:R-:W-:Y:S04]  /*0500*/  STS [UR4+0x4], R23 ;  /* 0x00000417ff007988 */ /* 0x008fe80008000804 */
[----:B------:R-:W3:Y:S04]  /*0510*/  LDS R5, [R4] ;  /* 0x0000000004057984 */ /* 0x000ee80000000800 */
[----:B------:R1:W-:Y:S01]  /*0520*/  STG.E desc[UR6][R14.64+0x4], R23 ;  /* 0x000004170e007986 */ /* 0x0003e2000c101906 */
[----:B--2---:R-:W2:Y:S08]  /*0530*/  LDC.64 R18, c[0x0][0x3c8] ;  /* 0x0000f200ff127b82 */ /* 0x004eb00000000a00 */
[----:B-1----:R-:W1:Y:S01]  /*0540*/  LDC.64 R22, c[0x0][0x3d8] ;  /* 0x0000f600ff167b82 */ /* 0x002e620000000a00 */
[----:B---3--:R3:W0:Y:S02]  /*0550*/  F2F.F64.F32 R10, R5 ;  /* 0x00000005000a7310 */ /* 0x0086240000201800 */
[----:B---3--:R-:W3:Y:S01]  /*0560*/  LDS.128 R4, [UR4+0x20] ;  /* 0x00002004ff047984 */ /* 0x008ee20008000c00 */
[----:B0-----:R-:W-:-:S06]  /*0570*/  DMUL R10, R10, UR8 ;  /* 0x000000080a0a7c28 */ /* 0x001fcc0008000000 */
[----:B------:R0:W4:Y:S04]  /*0580*/  F2F.F32.F64 R0, R10 ;  /* 0x0000000a00007310 */ /* 0x0001280000301000 */
[----:B0-----:R-:W0:Y:S01]  /*0590*/  LDC.64 R10, c[0x0][0x3a8] ;  /* 0x0000ea00ff0a7b82 */ /* 0x001e220000000a00 */
[----:B----4-:R4:W-:Y:S04]  /*05a0*/  STG.E desc[UR6][R2.64+0x8], R0 ;  /* 0x0000080002007986 */ /* 0x0109e8000c101906 */
[----:B------:R2:W-:Y:S04]  /*05b0*/  STG.E desc[UR6][R16.64+0xc], R21 ;  /* 0x00000c1510007986 */ /* 0x0005e8000c101906 */
[----:B-----5:R-:W-:Y:S01]  /*05c0*/  STG.E desc[UR6][R8.64+0x10], R13 ;  /* 0x0000100d08007986 */ /* 0x020fe2000c101906 */
[----:B----4-:R-:W4:Y:S03]  /*05d0*/  LDC.64 R2, c[0x0][0x3b8] ;  /* 0x0000ee00ff027b82 */ /* 0x010f260000000a00 */
[----:B------:R-:W-:Y:S04]  /*05e0*/  LDS.128 R12, [UR4+0x40] ;  /* 0x00004004ff0c7984 */ /* 0x000fe80008000c00 */
[----:B------:R-:W-:Y:S01]  /*05f0*/  STS [UR4+0x8], R0 ;  /* 0x00000800ff007988 */ /* 0x000fe20008000804 */
[----:B--2---:R-:W3:Y:S03]  /*0600*/  LDC.64 R16, c[0x0][0x3c0] ;  /* 0x0000f000ff107b82 */ /* 0x004ee60000000a00 */
[----:B0-----:R-:W-:Y:S04]  /*0610*/  STG.E desc[UR6][R10.64+0x14], R26 ;  /* 0x0000141a0a007986 */ /* 0x001fe8000c101906 */
[----:B------:R-:W0:Y:S01]  /*0620*/  LDS.128 R8, [UR4+0x30] ;  /* 0x00003004ff087984 */ /* 0x000e220008000c00 */
[----:B------:R-:W2:Y:S03]  /*0630*/  LDC.64 R20, c[0x0][0x3d0] ;  /* 0x0000f400ff147b82 */ /* 0x000ea60000000a00 */
[----:B------:R5:W-:Y:S04]  /*0640*/  STG.E desc[UR6][R28.64+0x18], R24 ;  /* 0x000018181c007986 */ /* 0x000be8000c101906 */
[----:B----4-:R4:W-:Y:S01]  /*0650*/  STG.E desc[UR6][R2.64+0x1c], R25 ;  /* 0x00001c1902007986 */ /* 0x0109e2000c101906 */
[----:B-----5:R-:W5:Y:S03]  /*0660*/  LDC.64 R28, c[0x0][0x400] ;  /* 0x00010000ff1c7b82 */ /* 0x020f660000000a00 */
[----:B---3--:R3:W-:Y:S04]  /*0670*/  STG.E desc[UR6][R16.64+0x20], R4 ;  /* 0x0000200410007986 */ /* 0x0087e8000c101906 */
[----:B------:R0:W-:Y:S01]  /*0680*/  STG.E desc[UR6][R18.64+0x24], R27 ;  /* 0x0000241b12007986 */ /* 0x0001e2000c101906 */
[----:B----4-:R-:W4:Y:S03]  /*0690*/  LDC.64 R2, c[0x0][0x3e0] ;  /* 0x0000f800ff027b82 */ /* 0x010f260000000a00 */
[----:B--2---:R2:W-:Y:S04]  /*06a0*/  STG.E desc[UR6][R20.64+0x28], R6 ;  /* 0x0000280614007986 */ /* 0x0045e8000c101906 */
[----:B-1----:R1:W-:Y:S01]  /*06b0*/  STG.E desc[UR6][R22.64+0x2c], R7 ;  /* 0x00002c0716007986 */ /* 0x0023e2000c101906 */
[----:B---3--:R-:W3:Y:S08]  /*06c0*/  LDC.64 R4, c[0x0][0x3e8] ;  /* 0x0000fa00ff047b82 */ /* 0x008ef00000000a00 */
[----:B------:R-:W5:Y:S08]  /*06d0*/  LDC.64 R16, c[0x0][0x3f0] ;  /* 0x0000fc00ff107b82 */ /* 0x000f700000000a00 */
[----:B0-----:R-:W0:Y:S01]  /*06e0*/  LDC.64 R18, c[0x0][0x3f8] ;  /* 0x0000fe00ff127b82 */ /* 0x001e220000000a00 */
[----:B----4-:R-:W-:Y:S07]  /*06f0*/  STG.E desc[UR6][R2.64+0x30], R8 ;  /* 0x0000300802007986 */ /* 0x010fee000c101906 */
[----:B--2---:R-:W2:Y:S01]  /*0700*/  LDC.64 R20, c[0x0][0x408] ;  /* 0x00010200ff147b82 */ /* 0x004ea20000000a00 */
[----:B---3--:R-:W-:Y:S07]  /*0710*/  STG.E desc[UR6][R4.64+0x34], R9 ;  /* 0x0000340904007986 */ /* 0x008fee000c101906 */
[----:B------:R-:W3:Y:S01]  /*0720*/  LDC.64 R24, c[0x0][0x410] ;  /* 0x00010400ff187b82 */ /* 0x000ee20000000a00 */
[----:B-----5:R-:W-:Y:S07]  /*0730*/  STG.E desc[UR6][R16.64+0x38], R10 ;  /* 0x0000380a10007986 */ /* 0x020fee000c101906 */
[----:B-1----:R-:W1:Y:S01]  /*0740*/  LDC.64 R22, c[0x0][0x418] ;  /* 0x00010600ff167b82 */ /* 0x002e620000000a00 */
[----:B0-----:R-:W-:Y:S04]  /*0750*/  STG.E desc[UR6][R18.64+0x3c], R11 ;  /* 0x00003c0b12007986 */ /* 0x001fe8000c101906 */
[----:B------:R-:W-:Y:S04]  /*0760*/  STG.E desc[UR6][R28.64+0x40], R12 ;  /* 0x0000400c1c007986 */ /* 0x000fe8000c101906 */
[----:B--2---:R-:W-:Y:S04]  /*0770*/  STG.E desc[UR6][R20.64+0x44], R13 ;  /* 0x0000440d14007986 */ /* 0x004fe8000c101906 */
[----:B---3--:R-:W-:Y:S04]  /*0780*/  STG.E desc[UR6][R24.64+0x48], R14 ;  /* 0x0000480e18007986 */ /* 0x008fe8000c101906 */
[----:B-1----:R-:W-:Y:S01]  /*0790*/  STG.E desc[UR6][R22.64+0x4c], R15 ;  /* 0x00004c0f16007986 */ /* 0x002fe2000c101906 */
[----:B------:R-:W-:Y:S05]  /*07a0*/  EXIT ;  /* 0x000000000000794d */ /* 0x000fea0003800000 */
.L_x_14:
        /* <DEDUP_REMOVED lines=13> */
.L_x_114:


//--------------------- .text._Z9kernel_84PfS_S_S_S_S_S_S_S_S_S_S_S_S_S_S_S_S_S_S_ --------------------------
	.section	.text._Z9kernel_84PfS_S_S_S_S_S_S_S_S_S_S_S_S_S_S_S_S_S_S_,"ax",@progbits
	.align	128
        .global         _Z9kernel_84PfS_S_S_S_S_S_S_S_S_S_S_S_S_S_S_S_S_S_S_
        .type           _Z9kernel_84PfS_S_S_S_S_S_S_S_S_S_S_S_S_S_S_S_S_S_S_,@function
        .size           _Z9kernel_84PfS_S_S_S_S_S_S_S_S_S_S_S_S_S_S_S_S_S_S_,(.L_x_115 - _Z9kernel_84PfS_S_S_S_S_S_S_S_S_S_S_S_S_S_S_S_S_S_S_)
        .other          _Z9kernel_84PfS_S_S_S_S_S_S_S_S_S_S_S_S_S_S_S_S_S_S_,@"STO_CUDA_ENTRY STV_DEFAULT"
_Z9kernel_84PfS_S_S_S_S_S_S_S_S_S_S_S_S_S_S_S_S_S_S_:
.text._Z9kernel_84PfS_S_S_S_S_S_S_S_S_S_S_S_S_S_S_S_S_S_S_:
        /* <DEDUP_REMOVED lines=57> */
[----:B----4-:R4:W5:Y:S02]  /*0390*/  F2F.F64.F32 R2, R10 ;  /* 0x0000000a00027310 */ /* 0x0109640000201800 */
[----:B----4-:R-:W-:Y:S01]  /*03a0*/  LDS.64 R10, [UR4+0x8] ;  /* 0x00000804ff0a7984 */ /* 0x010fe20008000a00 */
[----:B-----5:R-:W-:Y:S01]  /*03b0*/  DMUL R2, R2, UR6 ;  /* 0x0000000602027c28 */ /* 0x020fe20008000000 */
        /* <DEDUP_REMOVED lines=21> */
[----:B------:R3:W5:Y:S04]  /*0510*/  LDS R20, [R8] ;  /* 0x0000000008147984 */ /* 0x0007680000000800 */
[----:B------:R4:W-:Y:S01]  /*0520*/  STG.E desc[UR6][R12.64+0x4], R0 ;  /* 0x000004000c007986 */ /* 0x0009e2000c101906 */
[----:B--2---:R-:W2:Y:S03]  /*0530*/  LDC.64 R22, c[0x0][0x3d8] ;  /* 0x0000f600ff167b82 */ /* 0x004ea60000000a00 */
[----:B-1----:R1:W-:Y:S04]  /*0540*/  STG.E desc[UR6][R14.64+0x8], R10 ;  /* 0x0000080a0e007986 */ /* 0x0023e8000c101906 */
[----:B0-----:R0:W-:Y:S01]  /*0550*/  STG.E desc[UR6][R16.64+0xc], R11 ;  /* 0x00000c0b10007986 */ /* 0x0011e2000c101906 */
[----:B---3--:R-:W3:Y:S03]  /*0560*/  LDC.64 R8, c[0x0][0x3a8] ;  /* 0x0000ea00ff087b82 */ /* 0x008ee60000000a00 */
[----:B----4-:R-:W-:Y:S05]  /*0570*/  STG.E desc[UR6][R4.64+0x10], R26 ;  /* 0x0000101a04007986 */ /* 0x010fea000c101906 */
[----:B------:R-:W4:Y:S08]  /*0580*/  LDC.64 R12, c[0x0][0x3b0] ;  /* 0x0000ec00ff0c7b82 */ /* 0x000f300000000a00 */
[----:B-1----:R-:W1:Y:S08]  /*0590*/  LDC.64 R14, c[0x0][0x3b8] ;  /* 0x0000ee00ff0e7b82 */ /* 0x002e700000000a00 */
[----:B0-----:R-:W0:Y:S01]  /*05a0*/  LDC.64 R16, c[0x0][0x3c0] ;  /* 0x0000f000ff107b82 */ /* 0x001e220000000a00 */
[----:B---3--:R-:W-:Y:S01]  /*05b0*/  STG.E desc[UR6][R8.64+0x14], R24 ;  /* 0x0000141808007986 */ /* 0x008fe2000c101906 */
[----:B-----5:R3:W5:Y:S03]  /*05c0*/  F2F.F64.F32 R6, R20 ;  /* 0x0000001400067310 */ /* 0x0207660000201800 */
[----:B------:R-:W-:Y:S04]  /*05d0*/  LDS.128 R8, [UR4+0x40] ;  /* 0x00004004ff087984 */ /* 0x000fe80008000c00 */
[----:B----4-:R4:W-:Y:S01]  /*05e0*/  STG.E desc[UR6][R12.64+0x18], R25 ;  /* 0x000018190c007986 */ /* 0x0109e2000c101906 */
        /* <DEDUP_REMOVED lines=8> */
[----:B------:R5:W-:Y:S01]  /*0670*/  STG.E desc[UR6][R18.64+0x24], R29 ;  /* 0x0000241d12007986 */ /* 0x000be2000c101906 */
[----:B-1----:R-:W1:Y:S03]  /*0680*/  LDC.64 R14, c[0x0][0x3e8] ;  /* 0x0000fa00ff0e7b82 */ /* 0x002e660000000a00 */
[----:B---3--:R3:W-:Y:S04]  /*0690*/  STG.E desc[UR6][R20.64+0x28], R2 ;  /* 0x0000280214007986 */ /* 0x0087e8000c101906 */
[----:B--2---:R2:W-:Y:S01]  /*06a0*/  STG.E desc[UR6][R22.64+0x2c], R3 ;  /* 0x00002c0316007986 */ /* 0x0045e2000c101906 */
[----:B0-----:R-:W0:Y:S03]  /*06b0*/  LDC.64 R16, c[0x0][0x3f0] ;  /* 0x0000fc00ff107b82 */ /* 0x001e260000000a00 */
[----:B------:R-:W-:Y:S05]  /*06c0*/  STS [UR4+0x1c], R0 ;  /* 0x00001c00ff007988 */ /* 0x000fea0008000804 */
[----:B-----5:R-:W5:Y:S01]  /*06d0*/  LDC.64 R18, c[0x0][0x3f8] ;  /* 0x0000fe00ff127b82 */ /* 0x020f620000000a00 */
[----:B----4-:R-:W-:Y:S07]  /*06e0*/  STG.E desc[UR6][R12.64+0x30], R4 ;  /* 0x000030040c007986 */ /* 0x010fee000c101906 */
[----:B---3--:R-:W3:Y:S01]  /*06f0*/  LDC.64 R20, c[0x0][0x400] ;  /* 0x00010000ff147b82 */ /* 0x008ee20000000a00 */
[----:B-1----:R-:W-:Y:S07]  /*0700*/  STG.E desc[UR6][R14.64+0x34], R5 ;  /* 0x000034050e007986 */ /* 0x002fee000c101906 */
[----:B--2---:R-:W1:Y:S01]  /*0710*/  LDC.64 R22, c[0x0][0x410] ;  /* 0x00010400ff167b82 */ /* 0x004e620000000a00 */
[----:B0-----:R-:W-:Y:S07]  /*0720*/  STG.E desc[UR6][R16.64+0x38], R6 ;  /* 0x0000380610007986 */ /* 0x001fee000c101906 */
[----:B------:R-:W0:Y:S01]  /*0730*/  LDC.64 R26, c[0x0][0x418] ;  /* 0x00010600ff1a7b82 */ /* 0x000e220000000a00 */
[----:B-----5:R-:W-:Y:S04]  /*0740*/  STG.E desc[UR6][R18.64+0x3c], R7 ;  /* 0x00003c0712007986 */ /* 0x020fe8000c101906 */
[----:B---3--:R-:W-:Y:S04]  /*0750*/  STG.E desc[UR6][R20.64+0x40], R8 ;  /* 0x0000400814007986 */ /* 0x008fe8000c101906 */
[----:B------:R-:W-:Y:S04]  /*0760*/  STG.E desc[UR6][R24.64+0x44], R9 ;  /* 0x0000440918007986 */ /* 0x000fe8000c101906 */
[----:B-1----:R-:W-:Y:S04]  /*0770*/  STG.E desc[UR6][R22.64+0x48], R10 ;  /* 0x0000480a16007986 */ /* 0x002fe8000c101906 */
[----:B0-----:R-:W-:Y:S01]  /*0780*/  STG.E desc[UR6][R26.64+0x4c], R11 ;  /* 0x00004c0b1a007986 */ /* 0x001fe2000c101906 */
[----:B------:R-:W-:Y:S05]  /*0790*/  EXIT ;  /* 0x000000000000794d */ /* 0x000fea0003800000 */
.L_x_15:
        /* <DEDUP_REMOVED lines=14> */
.L_x_115:


//--------------------- .text._Z9kernel_83PfS_S_S_S_S_S_S_S_S_S_S_S_S_S_S_S_S_S_S_ --------------------------
	.section	.text._Z9kernel_83PfS_S_S_S_S_S_S_S_S_S_S_S_S_S_S_S_S_S_S_,"ax",@progbits
	.align	128
        .global         _Z9kernel_83PfS_S_S_S_S_S_S_S_S_S_S_S_S_S_S_S_S_S_S_
        .type           _Z9kernel_83PfS_S_S_S_S_S_S_S_S_S_S_S_S_S_S_S_S_S_S_,@function
        .size           _Z9kernel_83PfS_S_S_S_S_S_S_S_S_S_S_S_S_S_S_S_S_S_S_,(.L_x_116 - _Z9kernel_83PfS_S_S_S_S_S_S_S_S_S_S_S_S_S_S_S_S_S_S_)
        .other          _Z9kernel_83PfS_S_S_S_S_S_S_S_S_S_S_S_S_S_S_S_S_S_S_,@"STO_CUDA_ENTRY STV_DEFAULT"
_Z9kernel_83PfS_S_S_S_S_S_S_S_S_S_S_S_S_S_S_S_S_S_S_:
.text._Z9kernel_83PfS_S_S_S_S_S_S_S_S_S_S_S_S_S_S_S_S_S_S_:
        /* <DEDUP_REMOVED lines=8> */
[----:B-1----:R-:W-:-:S06]  /*0080*/  ULEA UR4, UR5, UR4, 0x18 ;  /* 0x0000000405047291 */ /* 0x002fcc000f8ec0ff */
[----:B0-----:R-:W-:-:S03]  /*0090*/  LEA R4, R4, UR4, 0x2 ;  /* 0x0000000404047c11 */ /* 0x001fc6000f8e10ff */
[----:B------:R-:W-:Y:S04]  /*00a0*/  LDS R23, [UR4+0x8] ;  /* 0x00000804ff177984 */ /* 0x000fe80008000800 */
[----:B------:R-:W0:Y:S04]  /*00b0*/  LDS R5, [R4] ;  /* 0x0000000004057984 */ /* 0x000e280000000800 */
        /* <DEDUP_REMOVED lines=47> */
[----:B------:R0:W1:Y:S04]  /*03b0*/  F2F.F32.F64 R24, R2 ;  /* 0x0000000200187310 */ /* 0x0000680000301000 */
[----:B0-----:R-:W0:Y:S01]  /*03c0*/  LDC.64 R2, c[0x0][0x388] ;  /* 0x0000e200ff027b82 */ /* 0x001e220000000a00 */
[----:B-1----:R-:W-:Y:S04]  /*03d0*/  STS [UR4+0x18], R24 ;  /* 0x00001818ff007988 */ /* 0x002fe80008000804 */
[----:B------:R-:W1:Y:S02]  /*03e0*/  LDS R10, [R4] ;  /* 0x00000000040a7984 */ /* 0x000e640000000800 */
[----:B-1----:R1:W4:Y:S02]  /*03f0*/  F2F.F64.F32 R6, R10 ;  /* 0x0000000a00067310 */ /* 0x0023240000201800 */
[----:B-1----:R-:W1:Y:S01]  /*0400*/  LDC.64 R10, c[0x0][0x390] ;  /* 0x0000e400ff0a7b82 */ /* 0x002e620000000a00 */
        /* <DEDUP_REMOVED lines=13> */
[----:B------:R5:W2:Y:S03]  /*04e0*/  LDS R12, [R4] ;  /* 0x00000000040c7984 */ /* 0x000aa60000000800 */
[----:B-----5:R-:W5:Y:S01]  /*04f0*/  LDC.64 R4, c[0x0][0x3a0] ;  /* 0x0000e800ff047b82 */ /* 0x020f620000000a00 */
[----:B--2---:R-:W2:Y:S02]  /*0500*/  F2F.F64.F32 R12, R12 ;  /* 0x0000000c000c7310 */ /* 0x004ea40000201800 */
[----:B--2---:R-:W-:Y:S01]  /*0510*/  DMUL R6, R12, UR6 ;  /* 0x000000060c067c28 */ /* 0x004fe20008000000 */
[----:B------:R-:W2:Y:S01]  /*0520*/  LDCU.64 UR6, c[0x0][0x358] ;  /* 0x00006b00ff0677ac */ /* 0x000ea20008000a00 */
[----:B------:R-:W4:Y:S04]  /*0530*/  LDS.64 R12, [UR4+0x28] ;  /* 0x00002804ff0c7984 */ /* 0x000f280008000a00 */
[----:B------:R3:W0:Y:S04]  /*0540*/  F2F.F32.F64 R27, R6 ;  /* 0x00000006001b7310 */ /* 0x0006280000301000 */
[----:B---3--:R-:W3:Y:S01]  /*0550*/  LDC.64 R6, c[0x0][0x3a8] ;  /* 0x0000ea00ff067b82 */ /* 0x008ee20000000a00 */
[----:B--2---:R2:W-:Y:S04]  /*0560*/  STG.E desc[UR6][R16.64], R19 ;  /* 0x0000001310007986 */ /* 0x0045e8000c101906 */
[----:B0-----:R-:W-:Y:S04]  /*0570*/  STG.E desc[UR6][R2.64+0x4], R27 ;  /* 0x0000041b02007986 */ /* 0x001fe8000c101906 */
[----:B-1----:R-:W-:Y:S04]  /*0580*/  STG.E desc[UR6][R10.64+0x8], R23 ;  /* 0x000008170a007986 */ /* 0x002fe8000c101906 */
[----:B------:R0:W-:Y:S01]  /*0590*/  STG.E desc[UR6][R14.64+0xc], R21 ;  /* 0x00000c150e007986 */ /* 0x0001e2000c101906 */
[----:B--2---:R-:W1:Y:S03]  /*05a0*/  LDC.64 R16, c[0x0][0x3c0] ;  /* 0x0000f000ff107b82 */ /* 0x004e660000000a00 */
[----:B-----5:R-:W-:Y:S04]  /*05b0*/  STG.E desc[UR6][R4.64+0x10], R28 ;  /* 0x0000101c04007986 */ /* 0x020fe8000c101906 */
[----:B------:R-:W-:Y:S01]  /*05c0*/  STS [UR4+0x4], R27 ;  /* 0x0000041bff007988 */ /* 0x000fe20008000804 */
[----:B------:R-:W2:Y:S03]  /*05d0*/  LDC.64 R18, c[0x0][0x3c8] ;  /* 0x0000f200ff127b82 */ /* 0x000ea60000000a00 */
[----:B---3--:R-:W-:Y:S04]  /*05e0*/  STG.E desc[UR6][R6.64+0x14], R26 ;  /* 0x0000141a06007986 */ /* 0x008fe8000c101906 */
[----:B------:R-:W3:Y:S01]  /*05f0*/  LDS.128 R4, [UR4+0x30] ;  /* 0x00003004ff047984 */ /* 0x000ee20008000c00 */
[----:B0-----:R-:W0:Y:S03]  /*0600*/  LDC.64 R14, c[0x0][0x3b8] ;  /* 0x0000ee00ff0e7b82 */ /* 0x001e260000000a00 */
[----:B----4-:R-:W-:Y:S04]  /*0610*/  STG.E desc[UR6][R8.64+0x18], R24 ;  /* 0x0000181808007986 */ /* 0x010fe8000c101906 */
[----:B------:R-:W4:Y:S01]  /*0620*/  LDS.128 R8, [UR4+0x40] ;  /* 0x00004004ff087984 */ /* 0x000f220008000c00 */
[----:B------:R-:W5:Y:S08]  /*0630*/  LDC.64 R20, c[0x0][0x3d0] ;  /* 0x0000f400ff147b82 */ /* 0x000f700000000a00 */
[----:B------:R-:W3:Y:S01]  /*0640*/  LDC.64 R22, c[0x0][0x3d8] ;  /* 0x0000f600ff167b82 */ /* 0x000ee20000000a00 */
[----:B0-----:R0:W-:Y:S07]  /*0650*/  STG.E desc[UR6][R14.64+0x1c], R29 ;  /* 0x00001c1d0e007986 */ /* 0x0011ee000c101906 */
[----:B------:R-:W4:Y:S01]  /*0660*/  LDC.64 R2, c[0x0][0x3e0] ;  /* 0x0000f800ff027b82 */ /* 0x000f220000000a00 */
[----:B-1----:R1:W-:Y:S04]  /*0670*/  STG.E desc[UR6][R16.64+0x20], R25 ;  /* 0x0000201910007986 */ /* 0x0023e8000c101906 */
[----:B--2---:R2:W-:Y:S03]  /*0680*/  STG.E desc[UR6][R18.64+0x24], R0 ;  /* 0x0000240012007986 */ /* 0x0045e6000c101906 */
[----:B0-----:R-:W0:Y:S01]  /*0690*/  LDC.64 R14, c[0x0][0x3e8] ;  /* 0x0000fa00ff0e7b82 */ /* 0x001e220000000a00 */
[----:B-----5:R5:W-:Y:S04]  /*06a0*/  STG.E desc[UR6][R20.64+0x28], R12 ;  /* 0x0000280c14007986 */ /* 0x020be8000c101906 */
[----:B---3--:R3:W-:Y:S03]  /*06b0*/  STG.E desc[UR6][R22.64+0x2c], R13 ;  /* 0x00002c0d16007986 */ /* 0x0087e6000c101906 */
[----:B-1----:R-:W1:Y:S01]  /*06c0*/  LDC.64 R16, c[0x0][0x3f0] ;  /* 0x0000fc00ff107b82 */ /* 0x002e620000000a00 */
[----:B----4-:R-:W-:Y:S07]  /*06d0*/  STG.E desc[UR6][R2.64+0x30], R4 ;  /* 0x0000300402007986 */ /* 0x010fee000c101906 */
[----:B--2---:R-:W2:Y:S08]  /*06e0*/  LDC.64 R18, c[0x0][0x3f8] ;  /* 0x0000fe00ff127b82 */ /* 0x004eb00000000a00 */
[----:B-----5:R-:W4:Y:S01]  /*06f0*/  LDC.64 R20, c[0x0][0x400] ;  /* 0x00010000ff147b82 */ /* 0x020f220000000a00 */
[----:B0-----:R-:W-:Y:S07]  /*0700*/  STG.E desc[UR6][R14.64+0x34], R5 ;  /* 0x000034050e007986 */ /* 0x001fee000c101906 */
[----:B---3--:R-:W0:Y:S01]  /*0710*/  LDC.64 R22, c[0x0][0x408] ;  /* 0x00010200ff167b82 */ /* 0x008e220000000a00 */
[----:B-1----:R-:W-:Y:S07]  /*0720*/  STG.E desc[UR6][R16.64+0x38], R6 ;  /* 0x0000380610007986 */ /* 0x002fee000c101906 */
[----:B------:R-:W1:Y:S01]  /*0730*/  LDC.64 R28, c[0x0][0x410] ;  /* 0x00010400ff1c7b82 */ /* 0x000e620000000a00 */
[----:B--2---:R-:W-:Y:S07]  /*0740*/  STG.E desc[UR6][R18.64+0x3c], R7 ;  /* 0x00003c0712007986 */ /* 0x004fee000c101906 */
[----:B------:R-:W2:Y:S01]  /*0750*/  LDC.64 R24, c[0x0][0x418] ;  /* 0x00010600ff187b82 */ /* 0x000ea20000000a00 */
[----:B----4-:R-:W-:Y:S04]  /*0760*/  STG.E desc[UR6][R20.64+0x40], R8 ;  /* 0x0000400814007986 */ /* 0x010fe8000c101906 */
[----:B0-----:R-:W-:Y:S04]  /*0770*/  STG.E desc[UR6][R22.64+0x44], R9 ;  /* 0x0000440916007986 */ /* 0x001fe8000c101906 */
[----:B-1----:R-:W-:Y:S04]  /*0780*/  STG.E desc[UR6][R28.64+0x48], R10 ;  /* 0x0000480a1c007986 */ /* 0x002fe8000c101906 */
[----:B--2---:R-:W-:Y:S01]  /*0790*/  STG.E desc[UR6][R24.64+0x4c], R11 ;  /* 0x00004c0b18007986 */ /* 0x004fe2000c101906 */
[----:B------:R-:W-:Y:S05]  /*07a0*/  EXIT ;  /* 0x000000000000794d */ /* 0x000fea0003800000 */
.L_x_16:
        /* <DEDUP_REMOVED lines=13> */
.L_x_116:


//--------------------- .text._Z9kernel_82PfS_S_S_S_S_S_S_S_S_S_S_S_S_S_S_S_S_S_S_ --------------------------
	.section	.text._Z9kernel_82PfS_S_S_S_S_S_S_S_S_S_S_S_S_S_S_S_S_S_S_,"ax",@progbits
	.align	128
        .global         _Z9kernel_82PfS_S_S_S_S_S_S_S_S_S_S_S_S_S_S_S_S_S_S_
        .type           _Z9kernel_82PfS_S_S_S_S_S_S_S_S_S_S_S_S_S_S_S_S_S_S_,@function
        .size           _Z9kernel_82PfS_S_S_S_S_S_S_S_S_S_S_S_S_S_S_S_S_S_S_,(.L_x_117 - _Z9kernel_82PfS_S_S_S_S_S_S_S_S_S_S_S_S_S_S_S_S_S_S_)
        .other          _Z9kernel_82PfS_S_S_S_S_S_S_S_S_S_S_S_S_S_S_S_S_S_S_,@"STO_CUDA_ENTRY STV_DEFAULT"
_Z9kernel_82PfS_S_S_S_S_S_S_S_S_S_S_S_S_S_S_S_S_S_S_:
.text._Z9kernel_82PfS_S_S_S_S_S_S_S_S_S_S_S_S_S_S_S_S_S_S_:
        /* <DEDUP_REMOVED lines=11> */
[----:B------:R-:W-:Y:S06]  /*00b0*/  LDS R25, [UR4+0xc] ;  /* 0x00000c04ff197984 */ /* 0x000fec0008000800 */
        /* <DEDUP_REMOVED lines=67> */
[----:B------:R-:W4:Y:S01]  /*04f0*/  LDS.128 R4, [UR4+0x10] ;  /* 0x00001004ff047984 */ /* 0x000f220008000c00 */
[----:B--2---:R2:W3:Y:S02]  /*0500*/  F2F.F64.F32 R8, R11 ;  /* 0x0000000b00087310 */ /* 0x0044e40000201800 */
[----:B--2---:R-:W4:Y:S01]  /*0510*/  LDC.64 R10, c[0x0][0x3a8] ;  /* 0x0000ea00ff0a7b82 */ /* 0x004f220000000a00 */
[----:B---3--:R-:W-:Y:S01]  /*0520*/  DMUL R8, R8, UR6 ;  /* 0x0000000608087c28 */ /* 0x008fe20008000000 */
[----:B------:R-:W2:Y:S05]  /*0530*/  LDCU.64 UR6, c[0x0][0x358] ;  /* 0x00006b00ff0677ac */ /* 0x000eaa0008000a00 */
[----:B------:R3:W2:Y:S04]  /*0540*/  F2F.F32.F64 R0, R8 ;  /* 0x0000000800007310 */ /* 0x0006a80000301000 */
[----:B---3--:R-:W3:Y:S01]  /*0550*/  LDC.64 R8, c[0x0][0x3a0] ;  /* 0x0000e800ff087b82 */ /* 0x008ee20000000a00 */
[----:B--2---:R-:W-:Y:S04]  /*0560*/  STG.E desc[UR6][R14.64], R0 ;  /* 0x000000000e007986 */ /* 0x004fe8000c101906 */
[----:B------:R2:W-:Y:S04]  /*0570*/  STG.E desc[UR6][R16.64+0x4], R28 ;  /* 0x0000041c10007986 */ /* 0x0005e8000c101906 */
[----:B-1----:R1:W-:Y:S04]  /*0580*/  STG.E desc[UR6][R18.64+0x8], R23 ;  /* 0x0000081712007986 */ /* 0x0023e8000c101906 */
[----:B0-----:R0:W-:Y:S01]  /*0590*/  STG.E desc[UR6][R20.64+0xc], R25 ;  /* 0x00000c1914007986 */ /* 0x0011e2000c101906 */
[----:B--2---:R-:W2:Y:S03]  /*05a0*/  LDC.64 R16, c[0x0][0x3b8] ;  /* 0x0000ee00ff107b82 */ /* 0x004ea60000000a00 */
[----:B------:R-:W-:Y:S04]  /*05b0*/  STS [UR4], R0 ;  /* 0x00000000ff007988 */ /* 0x000fe80008000804 */
[----:B---3--:R-:W-:Y:S01]  /*05c0*/  STG.E desc[UR6][R8.64+0x10], R26 ;  /* 0x0000101a08007986 */ /* 0x008fe2000c101906 */
[----:B-1----:R-:W1:Y:S03]  /*05d0*/  LDC.64 R18, c[0x0][0x3c0] ;  /* 0x0000f000ff127b82 */ /* 0x002e660000000a00 */
[----:B----4-:R3:W-:Y:S04]  /*05e0*/  STG.E desc[UR6][R10.64+0x14], R5 ;  /* 0x000014050a007986 */ /* 0x0107e8000c101906 */
[----:B------:R-:W4:Y:S01]  /*05f0*/  LDS.128 R8, [UR4+0x30] ;  /* 0x00003004ff087984 */ /* 0x000f220008000c00 */
[----:B0-----:R-:W0:Y:S03]  /*0600*/  LDC.64 R20, c[0x0][0x3c8] ;  /* 0x0000f200ff147b82 */ /* 0x001e260000000a00 */
[----:B-----5:R-:W-:Y:S04]  /*0610*/  STG.E desc[UR6][R12.64+0x18], R6 ;  /* 0x000018060c007986 */ /* 0x020fe8000c101906 */
[----:B------:R-:W5:Y:S01]  /*0620*/  LDS.128 R12, [UR4+0x40] ;  /* 0x00004004ff0c7984 */ /* 0x000f620008000c00 */
[----:B------:R-:W4:Y:S03]  /*0630*/  LDC.64 R22, c[0x0][0x3d0] ;  /* 0x0000f400ff167b82 */ /* 0x000f260000000a00 */
[----:B--2---:R2:W-:Y:S05]  /*0640*/  STG.E desc[UR6][R16.64+0x1c], R7 ;  /* 0x00001c0710007986 */ /* 0x0045ea000c101906 */
[----:B------:R-:W5:Y:S01]  /*0650*/  LDC.64 R24, c[0x0][0x3d8] ;  /* 0x0000f600ff187b82 */ /* 0x000f620000000a00 */
[----:B-1----:R1:W-:Y:S07]  /*0660*/  STG.E desc[UR6][R18.64+0x20], R27 ;  /* 0x0000201b12007986 */ /* 0x0023ee000c101906 */
[----:B---3--:R-:W3:Y:S01]  /*0670*/  LDC.64 R4, c[0x0][0x3e0] ;  /* 0x0000f800ff047b82 */ /* 0x008ee20000000a00 */
[----:B0-----:R0:W-:Y:S07]  /*0680*/  STG.E desc[UR6][R20.64+0x24], R29 ;  /* 0x0000241d14007986 */ /* 0x0011ee000c101906 */
[----:B--2---:R-:W2:Y:S01]  /*0690*/  LDC.64 R16, c[0x0][0x3e8] ;  /* 0x0000fa00ff107b82 */ /* 0x004ea20000000a00 */
[----:B----4-:R4:W-:Y:S07]  /*06a0*/  STG.E desc[UR6][R22.64+0x28], R2 ;  /* 0x0000280216007986 */ /* 0x0109ee000c101906 */
[----:B-1----:R-:W1:Y:S01]  /*06b0*/  LDC.64 R18, c[0x0][0x3f0] ;  /* 0x0000fc00ff127b82 */ /* 0x002e620000000a00 */
[----:B-----5:R5:W-:Y:S07]  /*06c0*/  STG.E desc[UR6][R24.64+0x2c], R3 ;  /* 0x00002c0318007986 */ /* 0x020bee000c101906 */
[----:B0-----:R-:W0:Y:S01]  /*06d0*/  LDC.64 R20, c[0x0][0x3f8] ;  /* 0x0000fe00ff147b82 */ /* 0x001e220000000a00 */
[----:B---3--:R-:W-:Y:S07]  /*06e0*/  STG.E desc[UR6][R4.64+0x30], R8 ;  /* 0x0000300804007986 */ /* 0x008fee000c101906 */
[----:B------:R-:W3:Y:S01]  /*06f0*/  LDC.64 R6, c[0x0][0x400] ;  /* 0x00010000ff067b82 */ /* 0x000ee20000000a00 */
[----:B--2---:R-:W-:Y:S07]  /*0700*/  STG.E desc[UR6][R16.64+0x34], R9 ;  /* 0x0000340910007986 */ /* 0x004fee000c101906 */
[----:B----4-:R-:W2:Y:S01]  /*0710*/  LDC.64 R22, c[0x0][0x408] ;  /* 0x00010200ff167b82 */ /* 0x010ea20000000a00 */
[----:B-1----:R-:W-:Y:S07]  /*0720*/  STG.E desc[UR6][R18.64+0x38], R10 ;  /* 0x0000380a12007986 */ /* 0x002fee000c101906 */
[----:B-----5:R-:W1:Y:S01]  /*0730*/  LDC.64 R24, c[0x0][0x410] ;  /* 0x00010400ff187b82 */ /* 0x020e620000000a00 */
[----:B0-----:R-:W-:Y:S07]  /*0740*/  STG.E desc[UR6][R20.64+0x3c], R11 ;  /* 0x00003c0b14007986 */ /* 0x001fee000c101906 */
[----:B------:R-:W0:Y:S01]  /*0750*/  LDC.64 R26, c[0x0][0x418] ;  /* 0x00010600ff1a7b82 */ /* 0x000e220000000a00 */
[----:B---3--:R-:W-:Y:S04]  /*0760*/  STG.E desc[UR6][R6.64+0x40], R12 ;  /* 0x0000400c06007986 */ /* 0x008fe8000c101906 */
[----:B--2---:R-:W-:Y:S04]  /*0770*/  STG.E desc[UR6][R22.64+0x44], R13 ;  /* 0x0000440d16007986 */ /* 0x004fe8000c101906 */
[----:B-1----:R-:W-:Y:S04]  /*0780*/  STG.E desc[UR6][R24.64+0x48], R14 ;  /* 0x0000480e18007986 */ /* 0x002fe8000c101906 */
[----:B0-----:R-:W-:Y:S01]  /*0790*/  STG.E desc[UR6][R26.64+0x4c], R15 ;  /* 0x00004c0f1a007986 */ /* 0x001fe2000c101906 */
[----:B------:R-:W-:Y:S05]  /*07a0*/  EXIT ;  /* 0x000000000000794d */ /* 0x000fea0003800000 */
.L_x_17:
        /* <DEDUP_REMOVED lines=13> */
.L_x_117:


//--------------------- .text._Z9kernel_81PfS_S_S_S_S_S_S_S_S_S_S_S_S_S_S_S_S_S_S_ --------------------------
	.section	.text._Z9kernel_81PfS_S_S_S_S_S_S_S_S_S_S_S_S_S_S_S_S_S_S_,"ax",@progbits
	.align	128
        .global         _Z9kernel_81PfS_S_S_S_S_S_S_S_S_S_S_S_S_S_S_S_S_S_S_
        .type           _Z9kernel_81PfS_S_S_S_S_S_S_S_S_S_S_S_S_S_S_S_S_S_S_,@function
        .size           _Z9kernel_81PfS_S_S_S_S_S_S_S_S_S_S_S_S_S_S_S_S_S_S_,(.L_x_118 - _Z9kernel_81PfS_S_S_S_S_S_S_S_S_S_S_S_S_S_S_S_S_S_S_)
        .other          _Z9kernel_81PfS_S_S_S_S_S_S_S_S_S_S_S_S_S_S_S_S_S_S_,@"STO_CUDA_ENTRY STV_DEFAULT"
_Z9kernel_81PfS_S_S_S_S_S_S_S_S_S_S_S_S_S_S_S_S_S_S_:
.text._Z9kernel_81PfS_S_S_S_S_S_S_S_S_S_S_S_S_S_S_S_S_S_S_:
        /* <DEDUP_REMOVED lines=14> */
[----:B------:R-:W-:Y:S04]  /*00e0*/  LDS R26, [UR4+0x14] ;  /* 0x00001404ff1a7984 */ /* 0x000fe80008000800 */
[----:B------:R-:W-:Y:S04]  /*00f0*/  LDS R24, [UR4+0x18] ;  /* 0x00001804ff187984 */ /* 0x000fe80008000800 */
[----:B------:R-:W-:Y:S01]  /*0100*/  LDS.64 R12, [UR4+0x28] ;  /* 0x00002804ff0c7984 */ /* 0x000fe20008000a00 */
        /* <DEDUP_REMOVED lines=47> */
[----:B0-----:R-:W0:Y:S01]  /*0400*/  LDC.64 R2, c[0x0][0x388] ;  /* 0x0000e200ff027b82 */ /* 0x001e220000000a00 */
        /* <DEDUP_REMOVED lines=21> */
[----:B------:R3:W2:Y:S04]  /*0560*/  F2F.F32.F64 R0, R4 ;  /* 0x0000000400007310 */ /* 0x0006a80000301000 */
[----:B---3--:R-:W3:Y:S01]  /*0570*/  LDC.64 R4, c[0x0][0x3a0] ;  /* 0x0000e800ff047b82 */ /* 0x008ee20000000a00 */
[----:B--2---:R2:W-:Y:S04]  /*0580*/  STG.E desc[UR6][R16.64], R0 ;  /* 0x0000000010007986 */ /* 0x0045e8000c101906 */
[----:B0-----:R-:W-:Y:S04]  /*0590*/  STG.E desc[UR6][R2.64+0x4], R21 ;  /* 0x0000041502007986 */ /* 0x001fe8000c101906 */
[----:B------:R0:W-:Y:S04]  /*05a0*/  STG.E desc[UR6][R10.64+0x8], R19 ;  /* 0x000008130a007986 */ /* 0x0001e8000c101906 */
[----:B-1----:R1:W-:Y:S01]  /*05b0*/  STG.E desc[UR6][R14.64+0xc], R23 ;  /* 0x00000c170e007986 */ /* 0x0023e2000c101906 */
[----:B--2---:R-:W2:Y:S03]  /*05c0*/  LDC.64 R16, c[0x0][0x3c0] ;  /* 0x0000f000ff107b82 */ /* 0x004ea60000000a00 */
[----:B------:R-:W-:Y:S04]  /*05d0*/  STS [UR4], R0 ;  /* 0x00000000ff007988 */ /* 0x000fe80008000804 */
[----:B---3--:R-:W-:Y:S01]  /*05e0*/  STG.E desc[UR6][R4.64+0x10], R28 ;  /* 0x0000101c04007986 */ /* 0x008fe2000c101906 */
[----:B0-----:R-:W0:Y:S03]  /*05f0*/  LDC.64 R18, c[0x0][0x3c8] ;  /* 0x0000f200ff127b82 */ /* 0x001e260000000a00 */
[----:B----4-:R-:W-:Y:S04]  /*0600*/  STG.E desc[UR6][R6.64+0x14], R26 ;  /* 0x0000141a06007986 */ /* 0x010fe8000c101906 */
[----:B------:R-:W3:Y:S01]  /*0610*/  LDS.128 R4, [UR4+0x30] ;  /* 0x00003004ff047984 */ /* 0x000ee20008000c00 */
[----:B-1----:R-:W1:Y:S03]  /*0620*/  LDC.64 R14, c[0x0][0x3b8] ;  /* 0x0000ee00ff0e7b82 */ /* 0x002e660000000a00 */
[----:B-----5:R-:W-:Y:S04]  /*0630*/  STG.E desc[UR6][R8.64+0x18], R24 ;  /* 0x0000181808007986 */ /* 0x020fe8000c101906 */
[----:B------:R-:W4:Y:S01]  /*0640*/  LDS.128 R8, [UR4+0x40] ;  /* 0x00004004ff087984 */ /* 0x000f220008000c00 */
[----:B------:R-:W5:Y:S08]  /*0650*/  LDC.64 R20, c[0x0][0x3d0] ;  /* 0x0000f400ff147b82 */ /* 0x000f700000000a00 */
[----:B------:R-:W3:Y:S01]  /*0660*/  LDC.64 R22, c[0x0][0x3d8] ;  /* 0x0000f600ff167b82 */ /* 0x000ee20000000a00 */
[----:B-1----:R1:W-:Y:S07]  /*0670*/  STG.E desc[UR6][R14.64+0x1c], R27 ;  /* 0x00001c1b0e007986 */ /* 0x0023ee000c101906 */
[----:B------:R-:W4:Y:S01]  /*0680*/  LDC.64 R2, c[0x0][0x3e0] ;  /* 0x0000f800ff027b82 */ /* 0x000f220000000a00 */
[----:B--2---:R2:W-:Y:S04]  /*0690*/  STG.E desc[UR6][R16.64+0x20], R25 ;  /* 0x0000201910007986 */ /* 0x0045e8000c101906 */
[----:B0-----:R0:W-:Y:S03]  /*06a0*/  STG.E desc[UR6][R18.64+0x24], R29 ;  /* 0x0000241d12007986 */ /* 0x0011e6000c101906 */
[----:B-1----:R-:W1:Y:S01]  /*06b0*/  LDC.64 R14, c[0x0][0x3e8] ;  /* 0x0000fa00ff0e7b82 */ /* 0x002e620000000a00 */
[----:B-----5:R5:W-:Y:S04]  /*06c0*/  STG.E desc[UR6][R20.64+0x28], R12 ;  /* 0x0000280c14007986 */ /* 0x020be8000c101906 */
[----:B---3--:R3:W-:Y:S03]  /*06d0*/  STG.E desc[UR6][R22.64+0x2c], R13 ;  /* 0x00002c0d16007986 */ /* 0x0087e6000c101906 */
[----:B--2---:R-:W2:Y:S01]  /*06e0*/  LDC.64 R16, c[0x0][0x3f0] ;  /* 0x0000fc00ff107b82 */ /* 0x004ea20000000a00 */
[----:B----4-:R-:W-:Y:S07]  /*06f0*/  STG.E desc[UR6][R2.64+0x30], R4 ;  /* 0x0000300402007986 */ /* 0x010fee000c101906 */
[----:B0-----:R-:W0:Y:S08]  /*0700*/  LDC.64 R18, c[0x0][0x3f8] ;  /* 0x0000fe00ff127b82 */ /* 0x001e300000000a00 */
[----:B-----5:R-:W4:Y:S01]  /*0710*/  LDC.64 R20, c[0x0][0x400] ;  /* 0x00010000ff147b82 */ /* 0x020f220000000a00 */
[----:B-1----:R-:W-:Y:S07]  /*0720*/  STG.E desc[UR6][R14.64+0x34], R5 ;  /* 0x000034050e007986 */ /* 0x002fee000c101906 */
[----:B---3--:R-:W1:Y:S01]  /*0730*/  LDC.64 R22, c[0x0][0x408] ;  /* 0x00010200ff167b82 */ /* 0x008e620000000a00 */
[----:B--2---:R-:W-:Y:S07]  /*0740*/  STG.E desc[UR6][R16.64+0x38], R6 ;  /* 0x0000380610007986 */ /* 0x004fee000c101906 */
[----:B------:R-:W2:Y:S01]  /*0750*/  LDC.64 R26, c[0x0][0x410] ;  /* 0x00010400ff1a7b82 */ /* 0x000ea20000000a00 */
[----:B0-----:R-:W-:Y:S07]  /*0760*/  STG.E desc[UR6][R18.64+0x3c], R7 ;  /* 0x00003c0712007986 */ /* 0x001fee000c101906 */
[----:B------:R-:W0:Y:S01]  /*0770*/  LDC.64 R24, c[0x0][0x418] ;  /* 0x00010600ff187b82 */ /* 0x000e220000000a00 */
[----:B----4-:R-:W-:Y:S04]  /*0780*/  STG.E desc[UR6][R20.64+0x40], R8 ;  /* 0x0000400814007986 */ /* 0x010fe8000c101906 */
[----:B-1----:R-:W-:Y:S04]  /*0790*/  STG.E desc[UR6][R22.64+0x44], R9 ;  /* 0x0000440916007986 */ /* 0x002fe8000c101906 */
[----:B--2---:R-:W-:Y:S04]  /*07a0*/  STG.E desc[UR6][R26.64+0x48], R10 ;  /* 0x0000480a1a007986 */ /* 0x004fe8000c101906 */
[----:B0-----:R-:W-:Y:S01]  /*07b0*/  STG.E desc[UR6][R24.64+0x4c], R11 ;  /* 0x00004c0b18007986 */ /* 0x001fe2000c101906 */
[----:B------:R-:W-:Y:S05]  /*07c0*/  EXIT ;  /* 0x000000000000794d */ /* 0x000fea0003800000 */
.L_x_18:
        /* <DEDUP_REMOVED lines=11> */
.L_x_118:


//--------------------- .text._Z9kernel_80PfS_S_S_S_S_S_S_S_S_S_S_S_S_S_S_S_S_S_S_ --------------------------
	.section	.text._Z9kernel_80PfS_S_S_S_S_S_S_S_S_S_S_S_S_S_S_S_S_S_S_,"ax",@progbits
	.align	128
        .global         _Z9kernel_80PfS_S_S_S_S_S_S_S_S_S_S_S_S_S_S_S_S_S_S_
        .type           _Z9kernel_80PfS_S_S_S_S_S_S_S_S_S_S_S_S_S_S_S_S_S_S_,@function
        .size           _Z9kernel_80PfS_S_S_S_S_S_S_S_S_S_S_S_S_S_S_S_S_S_S_,(.L_x_119 - _Z9kernel_80PfS_S_S_S_S_S_S_S_S_S_S_S_S_S_S_S_S_S_S_)
        .other          _Z9kernel_80PfS_S_S_S_S_S_S_S_S_S_S_S_S_S_S_S_S_S_S_,@"STO_CUDA_ENTRY STV_DEFAULT"
_Z9kernel_80PfS_S_S_S_S_S_S_S_S_S_S_S_S_S_S_S_S_S_S_:
.text._Z9kernel_80PfS_S_S_S_S_S_S_S_S_S_S_S_S_S_S_S_S_S_S_:
        /* <DEDUP_REMOVED lines=124> */
.L_x_19:
        /* <DEDUP_REMOVED lines=12> */
.L_x_119:


//--------------------- .text._Z9kernel_79PfS_S_S_S_S_S_S_S_S_S_S_S_S_S_S_S_S_S_S_ --------------------------
	.section	.text._Z9kernel_79PfS_S_S_S_S_S_S_S_S_S_S_S_S_S_S_S_S_S_S_,"ax",@progbits
	.align	128
        .global         _Z9kernel_79PfS_S_S_S_S_S_S_S_S_S_S_S_S_S_S_S_S_S_S_
        .type           _Z9kernel_79PfS_S_S_S_S_S_S_S_S_S_S_S_S_S_S_S_S_S_S_,@function
        .size           _Z9kernel_79PfS_S_S_S_S_S_S_S_S_S_S_S_S_S_S_S_S_S_S_,(.L_x_120 - _Z9kernel_79PfS_S_S_S_S_S_S_S_S_S_S_S_S_S_S_S_S_S_S_)
        .other          _Z9kernel_79PfS_S_S_S_S_S_S_S_S_S_S_S_S_S_S_S_S_S_S_,@"STO_CUDA_ENTRY STV_DEFAULT"
_Z9kernel_79PfS_S_S_S_S_S_S_S_S_S_S_S_S_S_S_S_S_S_S_:
.text._Z9kernel_79PfS_S_S_S_S_S_S_S_S_S_S_S_S_S_S_S_S_S_S_:
        /* <DEDUP_REMOVED lines=63> */
[----:B----4-:R-:W-:Y:S04]  /*03f0*/  STS [UR4], R24 ;  /* 0x00000018ff007988 */ /* 0x010fe80008000804 */
[----:B------:R-:W4:Y:S02]  /*0400*/  LDS R8, [R12] ;  /* 0x000000000c087984 */ /* 0x000f240000000800 */
[----:B----4-:R4:W5:Y:S02]  /*0410*/  F2F.F64.F32 R4, R8 ;  /* 0x0000000800047310 */ /* 0x0109640000201800 */
[----:B----4-:R-:W4:Y:S01]  /*0420*/  LDC.64 R8, c[0x0][0x3a0] ;  /* 0x0000e800ff087b82 */ /* 0x010f220000000a00 */
[----:B-----5:R-:W-:Y:S01]  /*0430*/  DMUL R4, R4, UR6 ;  /* 0x0000000604047c28 */ /* 0x020fe20008000000 */
[----:B------:R-:W-:Y:S01]  /*0440*/  UMOV UR6, 0x7e34b945 ;  /* 0x7e34b94500067882 */ /* 0x000fe20000000000 */
[----:B------:R-:W-:-:S08]  /*0450*/  UMOV UR7, 0x404575e1 ;  /* 0x404575e100077882 */ /* 0x000fd00000000000 */
[----:B------:R-:W5:Y:S02]  /*0460*/  F2F.F32.F64 R4, R4 ;  /* 0x0000000400047310 */ /* 0x000f640000301000 */
[----:B-----5:R-:W-:Y:S04]  /*0470*/  STS [UR4+0x1c], R4 ;  /* 0x00001c04ff007988 */ /* 0x020fe80008000804 */
[----:B------:R-:W5:Y:S02]  /*0480*/  LDS R6, [R12] ;  /* 0x000000000c067984 */ /* 0x000f640000000800 */
[----:B-----5:R-:W5:Y:S02]  /*0490*/  F2F.F64.F32 R6, R6 ;  /* 0x0000000600067310 */ /* 0x020f640000201800 */
[----:B-----5:R-:W-:Y:S01]  /*04a0*/  DMUL R10, R6, UR6 ;  /* 0x00000006060a7c28 */ /* 0x020fe20008000000 */
[----:B------:R-:W2:Y:S01]  /*04b0*/  LDCU.64 UR6, c[0x0][0x358] ;  /* 0x00006b00ff0677ac */ /* 0x000ea20008000a00 */
[----:B------:R-:W-:Y:S04]  /*04c0*/  LDS.128 R4, [UR4+0x20] ;  /* 0x00002004ff047984 */ /* 0x000fe80008000c00 */
[----:B------:R-:W5:Y:S01]  /*04d0*/  F2F.F32.F64 R27, R10 ;  /* 0x0000000a001b7310 */ /* 0x000f620000301000 */
[----:B--2---:R2:W-:Y:S04]  /*04e0*/  STG.E desc[UR6][R18.64], R24 ;  /* 0x0000001812007986 */ /* 0x0045e8000c101906 */
[----:B-----5:R-:W-:Y:S04]  /*04f0*/  STS [UR4+0x18], R27 ;  /* 0x0000181bff007988 */ /* 0x020fe80008000804 */
[----:B------:R5:W4:Y:S04]  /*0500*/  LDS R22, [R12] ;  /* 0x000000000c167984 */ /* 0x000b280000000800 */
[----:B---3--:R-:W-:Y:S01]  /*0510*/  STG.E desc[UR6][R14.64+0x4], R29 ;  /* 0x0000041d0e007986 */ /* 0x008fe2000c101906 */
[----:B--2---:R-:W2:Y:S03]  /*0520*/  LDC.64 R18, c[0x0][0x3c0] ;  /* 0x0000f000ff127b82 */ /* 0x004ea60000000a00 */
[----:B0-----:R0:W-:Y:S04]  /*0530*/  STG.E desc[UR6][R2.64+0x8], R21 ;  /* 0x0000081502007986 */ /* 0x0011e8000c101906 */
[----:B-1----:R1:W-:Y:S01]  /*0540*/  STG.E desc[UR6][R16.64+0xc], R28 ;  /* 0x00000c1c10007986 */ /* 0x0023e2000c101906 */
[----:B-----5:R-:W3:Y:S03]  /*0550*/  LDC.64 R12, c[0x0][0x3a8] ;  /* 0x0000ea00ff0c7b82 */ /* 0x020ee60000000a00 */
[----:B----4-:R-:W-:Y:S05]  /*0560*/  STG.E desc[UR6][R8.64+0x10], R26 ;  /* 0x0000101a08007986 */ /* 0x010fea000c101906 */
[----:B0-----:R-:W0:Y:S08]  /*0570*/  LDC.64 R2, c[0x0][0x3b0] ;  /* 0x0000ec00ff027b82 */ /* 0x001e300000000a00 */
[----:B-1----:R-:W1:Y:S08]  /*0580*/  LDC.64 R16, c[0x0][0x3b8] ;  /* 0x0000ee00ff107b82 */ /* 0x002e700000000a00 */
[----:B------:R-:W4:Y:S01]  /*0590*/  LDC.64 R20, c[0x0][0x3c8] ;  /* 0x0000f200ff147b82 */ /* 0x000f220000000a00 */
[----:B---3--:R-:W-:Y:S01]  /*05a0*/  STG.E desc[UR6][R12.64+0x14], R0 ;  /* 0x000014000c007986 */ /* 0x008fe2000c101906 */
[----:B------:R3:W5:Y:S03]  /*05b0*/  F2F.F64.F32 R10, R22 ;  /* 0x00000016000a7310 */ /* 0x0007660000201800 */
[----:B------:R-:W-:Y:S03]  /*05c0*/  LDS.128 R12, [UR4+0x40] ;  /* 0x00004004ff0c7984 */ /* 0x000fe60008000c00 */
[----:B------:R-:W4:Y:S01]  /*05d0*/  LDC.64 R24, c[0x0][0x3d8] ;  /* 0x0000f600ff187b82 */ /* 0x000f220000000a00 */
[----:B0-----:R0:W-:Y:S07]  /*05e0*/  STG.E desc[UR6][R2.64+0x18], R27 ;  /* 0x0000181b02007986 */ /* 0x0011ee000c101906 */
[----:B---3--:R-:W3:Y:S01]  /*05f0*/  LDC.64 R22, c[0x0][0x3d0] ;  /* 0x0000f400ff167b82 */ /* 0x008ee20000000a00 */
[----:B-----5:R-:W-:-:S06]  /*0600*/  DMUL R10, R10, UR8 ;  /* 0x000000080a0a7c28 */ /* 0x020fcc0008000000 */
[----:B------:R5:W1:Y:S01]  /*0610*/  F2F.F32.F64 R29, R10 ;  /* 0x0000000a001d7310 */ /* 0x000a620000301000 */
[----:B0-----:R-:W0:Y:S08]  /*0620*/  LDC.64 R2, c[0x0][0x3e0] ;  /* 0x0000f800ff027b82 */ /* 0x001e300000000a00 */
[----:B------:R-:W0:Y:S01]  /*0630*/  LDC.64 R26, c[0x0][0x408] ;  /* 0x00010200ff1a7b82 */ /* 0x000e220000000a00 */
[----:B-----5:R-:W0:Y:S04]  /*0640*/  LDS.128 R8, [UR4+0x30] ;  /* 0x00003004ff087984 */ /* 0x020e280008000c00 */
[----:B-1----:R1:W-:Y:S04]  /*0650*/  STG.E desc[UR6][R16.64+0x1c], R29 ;  /* 0x00001c1d10007986 */ /* 0x0023e8000c101906 */
[----:B--2---:R2:W-:Y:S04]  /*0660*/  STG.E desc[UR6][R18.64+0x20], R4 ;  /* 0x0000200412007986 */ /* 0x0045e8000c101906 */
[----:B----4-:R4:W-:Y:S01]  /*0670*/  STG.E desc[UR6][R20.64+0x24], R5 ;  /* 0x0000240514007986 */ /* 0x0109e2000c101906 */
[----:B-1----:R-:W1:Y:S03]  /*0680*/  LDC.64 R16, c[0x0][0x3e8] ;  /* 0x0000fa00ff107b82 */ /* 0x002e660000000a00 */
[----:B---3--:R3:W-:Y:S04]  /*0690*/  STG.E desc[UR6][R22.64+0x28], R6 ;  /* 0x0000280616007986 */ /* 0x0087e8000c101906 */
[----:B------:R5:W-:Y:S01]  /*06a0*/  STG.E desc[UR6][R24.64+0x2c], R7 ;  /* 0x00002c0718007986 */ /* 0x000be2000c101906 */
[----:B--2---:R-:W2:Y:S03]  /*06b0*/  LDC.64 R18, c[0x0][0x3f0] ;  /* 0x0000fc00ff127b82 */ /* 0x004ea60000000a00 */
[----:B------:R-:W-:Y:S05]  /*06c0*/  STS [UR4+0x1c], R29 ;  /* 0x00001c1dff007988 */ /* 0x000fea0008000804 */
[----:B----4-:R-:W4:Y:S01]  /*06d0*/  LDC.64 R20, c[0x0][0x3f8] ;  /* 0x0000fe00ff147b82 */ /* 0x010f220000000a00 */
[----:B0-----:R-:W-:Y:S07]  /*06e0*/  STG.E desc[UR6][R2.64+0x30], R8 ;  /* 0x0000300802007986 */ /* 0x001fee000c101906 */
[----:B---3--:R-:W0:Y:S01]  /*06f0*/  LDC.64 R22, c[0x0][0x400] ;  /* 0x00010000ff167b82 */ /* 0x008e220000000a00 */
[----:B-1----:R-:W-:Y:S07]  /*0700*/  STG.E desc[UR6][R16.64+0x34], R9 ;  /* 0x0000340910007986 */ /* 0x002fee000c101906 */
[----:B-----5:R-:W1:Y:S01]  /*0710*/  LDC.64 R24, c[0x0][0x410] ;  /* 0x00010400ff187b82 */ /* 0x020e620000000a00 */
[----:B--2---:R-:W-:Y:S07]  /*0720*/  STG.E desc[UR6][R18.64+0x38], R10 ;  /* 0x0000380a12007986 */ /* 0x004fee000c101906 */
[----:B------:R-:W2:Y:S01]  /*0730*/  LDC.64 R4, c[0x0][0x418] ;  /* 0x00010600ff047b82 */ /* 0x000ea20000000a00 */
[----:B----4-:R-:W-:Y:S04]  /*0740*/  STG.E desc[UR6][R20.64+0x3c], R11 ;  /* 0x00003c0b14007986 */ /* 0x010fe8000c101906 */
[----:B0-----:R-:W-:Y:S04]  /*0750*/  STG.E desc[UR6][R22.64+0x40], R12 ;  /* 0x0000400c16007986 */ /* 0x001fe8000c101906 */
[----:B------:R-:W-:Y:S04]  /*0760*/  STG.E desc[UR6][R26.64+0x44], R13 ;  /* 0x0000440d1a007986 */ /* 0x000fe8000c101906 */
[----:B-1----:R-:W-:Y:S04]  /*0770*/  STG.E desc[UR6][R24.64+0x48], R14 ;  /* 0x0000480e18007986 */ /* 0x002fe8000c101906 */
[----:B--2---:R-:W-:Y:S01]  /*0780*/  STG.E desc[UR6][R4.64+0x4c], R15 ;  /* 0x00004c0f04007986 */ /* 0x004fe2000c101906 */
[----:B------:R-:W-:Y:S05]  /*0790*/  EXIT ;  /* 0x000000000000794d */ /* 0x000fea0003800000 */
.L_x_20:
        /* <DEDUP_REMOVED lines=14> */
.L_x_120:


//--------------------- .text._Z9kernel_78PfS_S_S_S_S_S_S_S_S_S_S_S_S_S_S_S_S_S_S_ --------------------------
	.section	.text._Z9kernel_78PfS_S_S_S_S_S_S_S_S_S_S_S_S_S_S_S_S_S_S_,"ax",@progbits
	.align	128
        .global         _Z9kernel_78PfS_S_S_S_S_S_S_S_S_S_S_S_S_S_S_S_S_S_S_
        .type           _Z9kernel_78PfS_S_S_S_S_S_S_S_S_S_S_S_S_S_S_S_S_S_S_,@function
        .size           _Z9kernel_78PfS_S_S_S_S_S_S_S_S_S_S_S_S_S_S_S_S_S_S_,(.L_x_121 - _Z9kernel_78PfS_S_S_S_S_S_S_S_S_S_S_S_S_S_S_S_S_S_S_)
        .other          _Z9kernel_78PfS_S_S_S_S_S_S_S_S_S_S_S_S_S_S_S_S_S_S_,@"STO_CUDA_ENTRY STV_DEFAULT"
_Z9kernel_78PfS_S_S_S_S_S_S_S_S_S_S_S_S_S_S_S_S_S_S_:
.text._Z9kernel_78PfS_S_S_S_S_S_S_S_S_S_S_S_S_S_S_S_S_S_S_:
        /* <DEDUP_REMOVED lines=77> */
[----:B------:R-:W2:Y:S05]  /*04d0*/  LDCU.64 UR6, c[0x0][0x358] ;  /* 0x00006b00ff0677ac */ /* 0x000eaa0008000a00 */
[----:B------:R-:W5:Y:S01]  /*04e0*/  F2F.F32.F64 R25, R6 ;  /* 0x0000000600197310 */ /* 0x000f620000301000 */
[----:B--2---:R2:W-:Y:S04]  /*04f0*/  STG.E desc[UR6][R18.64], R12 ;  /* 0x0000000c12007986 */ /* 0x0045e8000c101906 */
[----:B-----5:R-:W-:Y:S04]  /*0500*/  STS [UR4+0x20], R25 ;  /* 0x00002019ff007988 */ /* 0x020fe80008000804 */
[----:B------:R-:W5:Y:S04]  /*0510*/  LDS R11, [R0] ;  /* 0x00000000000b7984 */ /* 0x000f680000000800 */
[----:B------:R-:W0:Y:S01]  /*0520*/  LDS.128 R4, [UR4+0x20] ;  /* 0x00002004ff047984 */ /* 0x000e220008000c00 */
[----:B--2---:R-:W2:Y:S01]  /*0530*/  LDC.64 R18, c[0x0][0x3c8] ;  /* 0x0000f200ff127b82 */ /* 0x004ea20000000a00 */
[----:B-----5:R5:W3:Y:S07]  /*0540*/  F2F.F64.F32 R8, R11 ;  /* 0x0000000b00087310 */ /* 0x020aee0000201800 */
[----:B-----5:R-:W5:Y:S01]  /*0550*/  LDC.64 R10, c[0x0][0x3a8] ;  /* 0x0000ea00ff0a7b82 */ /* 0x020f620000000a00 */
[----:B---3--:R-:W-:-:S06]  /*0560*/  DMUL R8, R8, UR8 ;  /* 0x0000000808087c28 */ /* 0x008fcc0008000000 */
[----:B------:R3:W1:Y:S04]  /*0570*/  F2F.F32.F64 R0, R8 ;  /* 0x0000000800007310 */ /* 0x0006680000301000 */
[----:B---3--:R-:W3:Y:S01]  /*0580*/  LDC.64 R8, c[0x0][0x3a0] ;  /* 0x0000e800ff087b82 */ /* 0x008ee20000000a00 */
[----:B-1----:R-:W-:Y:S04]  /*0590*/  STG.E desc[UR6][R14.64+0x4], R0 ;  /* 0x000004000e007986 */ /* 0x002fe8000c101906 */
[----:B----4-:R1:W-:Y:S04]  /*05a0*/  STG.E desc[UR6][R2.64+0x8], R21 ;  /* 0x0000081502007986 */ /* 0x0103e8000c101906 */
[----:B------:R4:W-:Y:S04]  /*05b0*/  STG.E desc[UR6][R16.64+0xc], R23 ;  /* 0x00000c1710007986 */ /* 0x0009e8000c101906 */
[----:B------:R-:W-:Y:S01]  /*05c0*/  STS [UR4+0x4], R0 ;  /* 0x00000400ff007988 */ /* 0x000fe20008000804 */
[----:B-1----:R-:W1:Y:S03]  /*05d0*/  LDC.64 R2, c[0x0][0x3b8] ;  /* 0x0000ee00ff027b82 */ /* 0x002e660000000a00 */
[----:B---3--:R-:W-:Y:S04]  /*05e0*/  STG.E desc[UR6][R8.64+0x10], R13 ;  /* 0x0000100d08007986 */ /* 0x008fe8000c101906 */
[----:B-----5:R-:W-:Y:S01]  /*05f0*/  STG.E desc[UR6][R10.64+0x14], R26 ;  /* 0x0000141a0a007986 */ /* 0x020fe2000c101906 */
[----:B----4-:R-:W3:Y:S03]  /*0600*/  LDC.64 R16, c[0x0][0x3c0] ;  /* 0x0000f000ff107b82 */ /* 0x010ee60000000a00 */
[----:B------:R-:W4:Y:S04]  /*0610*/  LDS.128 R8, [UR4+0x30] ;  /* 0x00003004ff087984 */ /* 0x000f280008000c00 */
[----:B------:R-:W5:Y:S01]  /*0620*/  LDS.128 R12, [UR4+0x40] ;  /* 0x00004004ff0c7984 */ /* 0x000f620008000c00 */
[----:B------:R-:W4:Y:S03]  /*0630*/  LDC.64 R20, c[0x0][0x3d0] ;  /* 0x0000f400ff147b82 */ /* 0x000f260000000a00 */
[----:B0-----:R0:W-:Y:S04]  /*0640*/  STG.E desc[UR6][R28.64+0x18], R24 ;  /* 0x000018181c007986 */ /* 0x0011e8000c101906 */
[----:B-1----:R1:W-:Y:S01]  /*0650*/  STG.E desc[UR6][R2.64+0x1c], R27 ;  /* 0x00001c1b02007986 */ /* 0x0023e2000c101906 */
[----:B------:R-:W5:Y:S03]  /*0660*/  LDC.64 R22, c[0x0][0x3d8] ;  /* 0x0000f600ff167b82 */ /* 0x000f660000000a00 */
[----:B---3--:R-:W-:Y:S05]  /*0670*/  STG.E desc[UR6][R16.64+0x20], R25 ;  /* 0x0000201910007986 */ /* 0x008fea000c101906 */
[----:B0-----:R-:W0:Y:S01]  /*0680*/  LDC.64 R28, c[0x0][0x400] ;  /* 0x00010000ff1c7b82 */ /* 0x001e220000000a00 */
[----:B--2---:R2:W-:Y:S04]  /*0690*/  STG.E desc[UR6][R18.64+0x24], R5 ;  /* 0x0000240512007986 */ /* 0x0045e8000c101906 */
[----:B----4-:R3:W-:Y:S03]  /*06a0*/  STG.E desc[UR6][R20.64+0x28], R6 ;  /* 0x0000280614007986 */ /* 0x0107e6000c101906 */
[----:B-1----:R-:W1:Y:S08]  /*06b0*/  LDC.64 R2, c[0x0][0x3e0] ;  /* 0x0000f800ff027b82 */ /* 0x002e700000000a00 */
[----:B--2---:R-:W2:Y:S01]  /*06c0*/  LDC.64 R4, c[0x0][0x3e8] ;  /* 0x0000fa00ff047b82 */ /* 0x004ea20000000a00 */
[----:B-----5:R-:W-:Y:S07]  /*06d0*/  STG.E desc[UR6][R22.64+0x2c], R7 ;  /* 0x00002c0716007986 */ /* 0x020fee000c101906 */
[----:B------:R-:W4:Y:S08]  /*06e0*/  LDC.64 R16, c[0x0][0x3f0] ;  /* 0x0000fc00ff107b82 */ /* 0x000f300000000a00 */
[----:B------:R-:W5:Y:S01]  /*06f0*/  LDC.64 R18, c[0x0][0x3f8] ;  /* 0x0000fe00ff127b82 */ /* 0x000f620000000a00 */
[----:B-1----:R-:W-:Y:S07]  /*0700*/  STG.E desc[UR6][R2.64+0x30], R8 ;  /* 0x0000300802007986 */ /* 0x002fee000c101906 */
[----:B---3--:R-:W1:Y:S01]  /*0710*/  LDC.64 R20, c[0x0][0x408] ;  /* 0x00010200ff147b82 */ /* 0x008e620000000a00 */
[----:B--2---:R-:W-:Y:S07]  /*0720*/  STG.E desc[UR6][R4.64+0x34], R9 ;  /* 0x0000340904007986 */ /* 0x004fee000c101906 */
[----:B------:R-:W2:Y:S01]  /*0730*/  LDC.64 R26, c[0x0][0x410] ;  /* 0x00010400ff1a7b82 */ /* 0x000ea20000000a00 */
[----:B----4-:R-:W-:Y:S07]  /*0740*/  STG.E desc[UR6][R16.64+0x38], R10 ;  /* 0x0000380a10007986 */ /* 0x010fee000c101906 */
[----:B------:R-:W3:Y:S01]  /*0750*/  LDC.64 R24, c[0x0][0x418] ;  /* 0x00010600ff187b82 */ /* 0x000ee20000000a00 */
[----:B-----5:R-:W-:Y:S04]  /*0760*/  STG.E desc[UR6][R18.64+0x3c], R11 ;  /* 0x00003c0b12007986 */ /* 0x020fe8000c101906 */
[----:B0-----:R-:W-:Y:S04]  /*0770*/  STG.E desc[UR6][R28.64+0x40], R12 ;  /* 0x0000400c1c007986 */ /* 0x001fe8000c101906 */
[----:B-1----:R-:W-:Y:S04]  /*0780*/  STG.E desc[UR6][R20.64+0x44], R13 ;  /* 0x0000440d14007986 */ /* 0x002fe8000c101906 */
[----:B--2---:R-:W-:Y:S04]  /*0790*/  STG.E desc[UR6][R26.64+0x48], R14 ;  /* 0x0000480e1a007986 */ /* 0x004fe8000c101906 */
[----:B---3--:R-:W-:Y:S01]  /*07a0*/  STG.E desc[UR6][R24.64+0x4c], R15 ;  /* 0x00004c0f18007986 */ /* 0x008fe2000c101906 */
[----:B------:R-:W-:Y:S05]  /*07b0*/  EXIT ;  /* 0x000000000000794d */ /* 0x000fea0003800000 */
.L_x_21:
        /* <DEDUP_REMOVED lines=12> */
.L_x_121:


//--------------------- .text._Z9kernel_77PfS_S_S_S_S_S_S_S_S_S_S_S_S_S_S_S_S_S_S_ --------------------------
	.section	.text._Z9kernel_77PfS_S_S_S_S_S_S_S_S_S_S_S_S_S_S_S_S_S_S_,"ax",@progbits
	.align	128
        .global         _Z9kernel_77PfS_S_S_S_S_S_S_S_S_S_S_S_S_S_S_S_S_S_S_
        .type           _Z9kernel_77PfS_S_S_S_S_S_S_S_S_S_S_S_S_S_S_S_S_S_S_,@function
        .size           _Z9kernel_77PfS_S_S_S_S_S_S_S_S_S_S_S_S_S_S_S_S_S_S_,(.L_x_122 - _Z9kernel_77PfS_S_S_S_S_S_S_S_S_S_S_S_S_S_S_S_S_S_S_)
        .other          _Z9kernel_77PfS_S_S_S_S_S_S_S_S_S_S_S_S_S_S_S_S_S_S_,@"STO_CUDA_ENTRY STV_DEFAULT"
_Z9kernel_77PfS_S_S_S_S_S_S_S_S_S_S_S_S_S_S_S_S_S_S_:
.text._Z9kernel_77PfS_S_S_S_S_S_S_S_S_S_S_S_S_S_S_S_S_S_S_:
        /* <DEDUP_REMOVED lines=77> */
[----:B------:R-:W5:Y:S04]  /*04d0*/  LDS R20, [R4] ;  /* 0x0000000004147984 */ /* 0x000f680000000800 */
[----:B------:R-:W0:Y:S01]  /*04e0*/  LDS.128 R4, [UR4+0x20] ;  /* 0x00002004ff047984 */ /* 0x000e220008000c00 */
[----:B-----5:R-:W5:Y:S02]  /*04f0*/  F2F.F64.F32 R2, R20 ;  /* 0x0000001400027310 */ /* 0x020f640000201800 */
[----:B-----5:R-:W-:Y:S01]  /*0500*/  DMUL R10, R2, UR6 ;  /* 0x00000006020a7c28 */ /* 0x020fe20008000000 */
[----:B------:R-:W2:Y:S01]  /*0510*/  LDCU.64 UR6, c[0x0][0x358] ;  /* 0x00006b00ff0677ac */ /* 0x000ea20008000a00 */
[----:B------:R-:W5:Y:S04]  /*0520*/  LDC.64 R2, c[0x0][0x390] ;  /* 0x0000e400ff027b82 */ /* 0x000f680000000a00 */
[----:B------:R3:W2:Y:S04]  /*0530*/  F2F.F32.F64 R0, R10 ;  /* 0x0000000a00007310 */ /* 0x0006a80000301000 */
[----:B---3--:R-:W3:Y:S01]  /*0540*/  LDC.64 R10, c[0x0][0x3a8] ;  /* 0x0000ea00ff0a7b82 */ /* 0x008ee20000000a00 */
[----:B--2---:R2:W-:Y:S04]  /*0550*/  STG.E desc[UR6][R18.64], R0 ;  /* 0x0000000012007986 */ /* 0x0045e8000c101906 */
[----:B------:R-:W-:Y:S04]  /*0560*/  STG.E desc[UR6][R14.64+0x4], R23 ;  /* 0x000004170e007986 */ /* 0x000fe8000c101906 */
[----:B-----5:R5:W-:Y:S04]  /*0570*/  STG.E desc[UR6][R2.64+0x8], R12 ;  /* 0x0000080c02007986 */ /* 0x020be8000c101906 */
[----:B-1----:R1:W-:Y:S01]  /*0580*/  STG.E desc[UR6][R16.64+0xc], R21 ;  /* 0x00000c1510007986 */ /* 0x0023e2000c101906 */
[----:B--2---:R-:W2:Y:S03]  /*0590*/  LDC.64 R18, c[0x0][0x3c8] ;  /* 0x0000f200ff127b82 */ /* 0x004ea60000000a00 */
[----:B----4-:R-:W-:Y:S04]  /*05a0*/  STG.E desc[UR6][R8.64+0x10], R13 ;  /* 0x0000100d08007986 */ /* 0x010fe8000c101906 */
[----:B---3--:R-:W-:Y:S01]  /*05b0*/  STG.E desc[UR6][R10.64+0x14], R26 ;  /* 0x0000141a0a007986 */ /* 0x008fe2000c101906 */
[----:B-----5:R-:W3:Y:S03]  /*05c0*/  LDC.64 R2, c[0x0][0x3b8] ;  /* 0x0000ee00ff027b82 */ /* 0x020ee60000000a00 */
[----:B------:R-:W4:Y:S04]  /*05d0*/  LDS.128 R8, [UR4+0x30] ;  /* 0x00003004ff087984 */ /* 0x000f280008000c00 */
[----:B------:R-:W5:Y:S01]  /*05e0*/  LDS.128 R12, [UR4+0x40] ;  /* 0x00004004ff0c7984 */ /* 0x000f620008000c00 */
[----:B-1----:R-:W1:Y:S03]  /*05f0*/  LDC.64 R16, c[0x0][0x3c0] ;  /* 0x0000f000ff107b82 */ /* 0x002e660000000a00 */
[----:B0-----:R0:W-:Y:S04]  /*0600*/  STG.E desc[UR6][R28.64+0x18], R24 ;  /* 0x000018181c007986 */ /* 0x0011e8000c101906 */
[----:B------:R-:W-:Y:S01]  /*0610*/  STS [UR4], R0 ;  /* 0x00000000ff007988 */ /* 0x000fe20008000804 */
[----:B------:R-:W4:Y:S08]  /*0620*/  LDC.64 R20, c[0x0][0x3d0] ;  /* 0x0000f400ff147b82 */ /* 0x000f300000000a00 */
[----:B------:R-:W5:Y:S01]  /*0630*/  LDC.64 R22, c[0x0][0x3d8] ;  /* 0x0000f600ff167b82 */ /* 0x000f620000000a00 */
[----:B---3--:R3:W-:Y:S04]  /*0640*/  STG.E desc[UR6][R2.64+0x1c], R25 ;  /* 0x00001c1902007986 */ /* 0x0087e8000c101906 */
[----:B-1----:R1:W-:Y:S03]  /*0650*/  STG.E desc[UR6][R16.64+0x20], R4 ;  /* 0x0000200410007986 */ /* 0x0023e6000c101906 */
[----:B0-----:R-:W0:Y:S01]  /*0660*/  LDC.64 R28, c[0x0][0x400] ;  /* 0x00010000ff1c7b82 */ /* 0x001e220000000a00 */
[----:B--2---:R2:W-:Y:S04]  /*0670*/  STG.E desc[UR6][R18.64+0x24], R27 ;  /* 0x0000241b12007986 */ /* 0x0045e8000c101906 */
[----:B----4-:R4:W-:Y:S03]  /*0680*/  STG.E desc[UR6][R20.64+0x28], R6 ;  /* 0x0000280614007986 */ /* 0x0109e6000c101906 */
[----:B---3--:R-:W3:Y:S01]  /*0690*/  LDC.64 R2, c[0x0][0x3e0] ;  /* 0x0000f800ff027b82 */ /* 0x008ee20000000a00 */
[----:B-----5:R5:W-:Y:S07]  /*06a0*/  STG.E desc[UR6][R22.64+0x2c], R7 ;  /* 0x00002c0716007986 */ /* 0x020bee000c101906 */
[----:B-1----:R-:W1:Y:S08]  /*06b0*/  LDC.64 R4, c[0x0][0x3e8] ;  /* 0x0000fa00ff047b82 */ /* 0x002e700000000a00 */
[----:B------:R-:W5:Y:S08]  /*06c0*/  LDC.64 R16, c[0x0][0x3f0] ;  /* 0x0000fc00ff107b82 */ /* 0x000f700000000a00 */
[----:B--2---:R-:W2:Y:S01]  /*06d0*/  LDC.64 R18, c[0x0][0x3f8] ;  /* 0x0000fe00ff127b82 */ /* 0x004ea20000000a00 */
[----:B---3--:R-:W-:Y:S07]  /*06e0*/  STG.E desc[UR6][R2.64+0x30], R8 ;  /* 0x0000300802007986 */ /* 0x008fee000c101906 */
[----:B----4-:R-:W3:Y:S01]  /*06f0*/  LDC.64 R20, c[0x0][0x408] ;  /* 0x00010200ff147b82 */ /* 0x010ee20000000a00 */
[----:B-1----:R-:W-:Y:S07]  /*0700*/  STG.E desc[UR6][R4.64+0x34], R9 ;  /* 0x0000340904007986 */ /* 0x002fee000c101906 */
[----:B------:R-:W1:Y:S01]  /*0710*/  LDC.64 R24, c[0x0][0x410] ;  /* 0x00010400ff187b82 */ /* 0x000e620000000a00 */
[----:B-----5:R-:W-:Y:S07]  /*0720*/  STG.E desc[UR6][R16.64+0x38], R10 ;  /* 0x0000380a10007986 */ /* 0x020fee000c101906 */
[----:B------:R-:W4:Y:S01]  /*0730*/  LDC.64 R22, c[0x0][0x418] ;  /* 0x00010600ff167b82 */ /* 0x000f220000000a00 */
[----:B--2---:R-:W-:Y:S04]  /*0740*/  STG.E desc[UR6][R18.64+0x3c], R11 ;  /* 0x00003c0b12007986 */ /* 0x004fe8000c101906 */
[----:B0-----:R-:W-:Y:S04]  /*0750*/  STG.E desc[UR6][R28.64+0x40], R12 ;  /* 0x0000400c1c007986 */ /* 0x001fe8000c101906 */
[----:B---3--:R-:W-:Y:S04]  /*0760*/  STG.E desc[UR6][R20.64+0x44], R13 ;  /* 0x0000440d14007986 */ /* 0x008fe8000c101906 */
[----:B-1----:R-:W-:Y:S04]  /*0770*/  STG.E desc[UR6][R24.64+0x48], R14 ;  /* 0x0000480e18007986 */ /* 0x002fe8000c101906 */
[----:B----4-:R-:W-:Y:S01]  /*0780*/  STG.E desc[UR6][R22.64+0x4c], R15 ;  /* 0x00004c0f16007986 */ /* 0x010fe2000c101906 */
[----:B------:R-:W-:Y:S05]  /*0790*/  EXIT ;  /* 0x000000000000794d */ /* 0x000fea0003800000 */
.L_x_22:
        /* <DEDUP_REMOVED lines=14> */
.L_x_122:


//--------------------- .text._Z9kernel_76PfS_S_S_S_S_S_S_S_S_S_S_S_S_S_S_S_S_S_S_ --------------------------
	.section	.text._Z9kernel_76PfS_S_S_S_S_S_S_S_S_S_S_S_S_S_S_S_S_S_S_,"ax",@progbits
	.align	128
        .global         _Z9kernel_76PfS_S_S_S_S_S_S_S_S_S_S_S_S_S_S_S_S_S_S_
        .type           _Z9kernel_76PfS_S_S_S_S_S_S_S_S_S_S_S_S_S_S_S_S_S_S_,@function
        .size           _Z9kernel_76PfS_S_S_S_S_S_S_S_S_S_S_S_S_S_S_S_S_S_S_,(.L_x_123 - _Z9kernel_76PfS_S_S_S_S_S_S_S_S_S_S_S_S_S_S_S_S_S_S_)
        .other          _Z9kernel_76PfS_S_S_S_S_S_S_S_S_S_S_S_S_S_S_S_S_S_S_,@"STO_CUDA_ENTRY STV_DEFAULT"
_Z9kernel_76PfS_S_S_S_S_S_S_S_S_S_S_S_S_S_S_S_S_S_S_:
.text._Z9kernel_76PfS_S_S_S_S_S_S_S_S_S_S_S_S_S_S_S_S_S_S_:
        /* <DEDUP_REMOVED lines=123> */
.L_x_23:
        /* <DEDUP_REMOVED lines=13> */
.L_x_123:


//--------------------- .text._Z9kernel_75PfS_S_S_S_S_S_S_S_S_S_S_S_S_S_S_S_S_S_S_ --------------------------
	.section	.text._Z9kernel_75PfS_S_S_S_S_S_S_S_S_S_S_S_S_S_S_S_S_S_S_,"ax",@progbits
	.align	128
        .global         _Z9kernel_75PfS_S_S_S_S_S_S_S_S_S_S_S_S_S_S_S_S_S_S_
        .type           _Z9kernel_75PfS_S_S_S_S_S_S_S_S_S_S_S_S_S_S_S_S_S_S_,@function
        .size           _Z9kernel_75PfS_S_S_S_S_S_S_S_S_S_S_S_S_S_S_S_S_S_S_,(.L_x_124 - _Z9kernel_75PfS_S_S_S_S_S_S_S_S_S_S_S_S_S_S_S_S_S_S_)
        .other          _Z9kernel_75PfS_S_S_S_S_S_S_S_S_S_S_S_S_S_S_S_S_S_S_,@"STO_CUDA_ENTRY STV_DEFAULT"
_Z9kernel_75PfS_S_S_S_S_S_S_S_S_S_S_S_S_S_S_S_S_S_S_:
.text._Z9kernel_75PfS_S_S_S_S_S_S_S_S_S_S_S_S_S_S_S_S_S_S_:
        /* <DEDUP_REMOVED lines=68> */
[----:B--2---:R-:W-:Y:S01]  /*0440*/  LDS R11, [UR4+0x10] ;  /* 0x00001004ff0b7984 */ /* 0x004fe20008000800 */
[----:B---3--:R-:W-:Y:S01]  /*0450*/  DMUL R4, R4, UR6 ;  /* 0x0000000604047c28 */ /* 0x008fe20008000000 */
        /* <DEDUP_REMOVED lines=11> */
[----:B-1----:R-:W-:Y:S04]  /*0510*/  STS [UR4], R15 ;  /* 0x0000000fff007988 */ /* 0x002fe80008000804 */
[----:B------:R-:W1:Y:S04]  /*0520*/  LDS R12, [R0] ;  /* 0x00000000000c7984 */ /* 0x000e680000000800 */
[----:B--2---:R2:W-:Y:S04]  /*0530*/  STG.E desc[UR6][R22.64], R15 ;  /* 0x0000000f16007986 */ /* 0x0045e8000c101906 */
[----:B----4-:R-:W-:Y:S04]  /*0540*/  STG.E desc[UR6][R2.64+0x4], R14 ;  /* 0x0000040e02007986 */ /* 0x010fe8000c101906 */
[----:B------:R4:W-:Y:S04]  /*0550*/  STG.E desc[UR6][R16.64+0x8], R21 ;  /* 0x0000081510007986 */ /* 0x0009e8000c101906 */
[----:B------:R5:W-:Y:S01]  /*0560*/  STG.E desc[UR6][R18.64+0xc], R10 ;  /* 0x00000c0a12007986 */ /* 0x000be2000c101906 */
[----:B--2---:R-:W2:Y:S03]  /*0570*/  LDC.64 R22, c[0x0][0x3d8] ;  /* 0x0000f600ff167b82 */ /* 0x004ea60000000a00 */
[----:B---3--:R-:W-:Y:S04]  /*0580*/  STG.E desc[UR6][R8.64+0x10], R11 ;  /* 0x0000100b08007986 */ /* 0x008fe8000c101906 */
[----:B------:R-:W3:Y:S01]  /*0590*/  LDS.128 R8, [UR4+0x30] ;  /* 0x00003004ff087984 */ /* 0x000ee20008000c00 */
[----:B----4-:R-:W4:Y:S03]  /*05a0*/  LDC.64 R16, c[0x0][0x3b8] ;  /* 0x0000ee00ff107b82 */ /* 0x010f260000000a00 */
[----:B0-----:R0:W-:Y:S05]  /*05b0*/  STG.E desc[UR6][R28.64+0x14], R26 ;  /* 0x0000141a1c007986 */ /* 0x0011ea000c101906 */
[----:B-----5:R-:W5:Y:S01]  /*05c0*/  LDC.64 R18, c[0x0][0x3b0] ;  /* 0x0000ec00ff127b82 */ /* 0x020f620000000a00 */
[----:B-1----:R-:W1:Y:S07]  /*05d0*/  F2F.F64.F32 R12, R12 ;  /* 0x0000000c000c7310 */ /* 0x002e6e0000201800 */
[----:B------:R-:W2:Y:S08]  /*05e0*/  LDC.64 R2, c[0x0][0x3c0] ;  /* 0x0000f000ff027b82 */ /* 0x000eb00000000a00 */
[----:B------:R-:W3:Y:S01]  /*05f0*/  LDC.64 R20, c[0x0][0x3c8] ;  /* 0x0000f200ff147b82 */ /* 0x000ee20000000a00 */
[----:B-1----:R-:W-:-:S07]  /*0600*/  DMUL R12, R12, UR8 ;  /* 0x000000080c0c7c28 */ /* 0x002fce0008000000 */
[----:B0-----:R-:W0:Y:S01]  /*0610*/  LDC.64 R28, c[0x0][0x3f8] ;  /* 0x0000fe00ff1c7b82 */ /* 0x001e220000000a00 */
[----:B------:R1:W5:Y:S02]  /*0620*/  F2F.F32.F64 R0, R12 ;  /* 0x0000000c00007310 */ /* 0x0003640000301000 */
[----:B-1----:R-:W1:Y:S04]  /*0630*/  LDS.128 R12, [UR4+0x40] ;  /* 0x00004004ff0c7984 */ /* 0x002e680008000c00 */
[----:B-----5:R5:W-:Y:S04]  /*0640*/  STG.E desc[UR6][R18.64+0x18], R0 ;  /* 0x0000180012007986 */ /* 0x020be8000c101906 */
[----:B----4-:R-:W-:Y:S04]  /*0650*/  STG.E desc[UR6][R16.64+0x1c], R27 ;  /* 0x00001c1b10007986 */ /* 0x010fe8000c101906 */
[----:B--2---:R2:W-:Y:S04]  /*0660*/  STG.E desc[UR6][R2.64+0x20], R4 ;  /* 0x0000200402007986 */ /* 0x0045e8000c101906 */
[----:B---3--:R3:W-:Y:S01]  /*0670*/  STG.E desc[UR6][R20.64+0x24], R5 ;  /* 0x0000240514007986 */ /* 0x0087e2000c101906 */
[----:B-----5:R-:W4:Y:S03]  /*0680*/  LDC.64 R18, c[0x0][0x3f0] ;  /* 0x0000fc00ff127b82 */ /* 0x020f260000000a00 */
[----:B------:R-:W-:Y:S04]  /*0690*/  STG.E desc[UR6][R24.64+0x28], R6 ;  /* 0x0000280618007986 */ /* 0x000fe8000c101906 */
[----:B------:R5:W-:Y:S01]  /*06a0*/  STG.E desc[UR6][R22.64+0x2c], R7 ;  /* 0x00002c0716007986 */ /* 0x000be2000c101906 */
[----:B--2---:R-:W2:Y:S03]  /*06b0*/  LDC.64 R2, c[0x0][0x3e0] ;  /* 0x0000f800ff027b82 */ /* 0x004ea60000000a00 */
[----:B------:R-:W-:Y:S05]  /*06c0*/  STS [UR4+0x18], R0 ;  /* 0x00001800ff007988 */ /* 0x000fea0008000804 */
[----:B------:R-:W0:Y:S08]  /*06d0*/  LDC.64 R16, c[0x0][0x3e8] ;  /* 0x0000fa00ff107b82 */ /* 0x000e300000000a00 */
[----:B---3--:R-:W1:Y:S08]  /*06e0*/  LDC.64 R20, c[0x0][0x400] ;  /* 0x00010000ff147b82 */ /* 0x008e700000000a00 */
[----:B-----5:R-:W3:Y:S01]  /*06f0*/  LDC.64 R22, c[0x0][0x408] ;  /* 0x00010200ff167b82 */ /* 0x020ee20000000a00 */
[----:B--2---:R-:W-:Y:S07]  /*0700*/  STG.E desc[UR6][R2.64+0x30], R8 ;  /* 0x0000300802007986 */ /* 0x004fee000c101906 */
[----:B------:R-:W2:Y:S01]  /*0710*/  LDC.64 R26, c[0x0][0x410] ;  /* 0x00010400ff1a7b82 */ /* 0x000ea20000000a00 */
[----:B0-----:R-:W-:Y:S04]  /*0720*/  STG.E desc[UR6][R16.64+0x34], R9 ;  /* 0x0000340910007986 */ /* 0x001fe8000c101906 */
[----:B----4-:R-:W-:Y:S03]  /*0730*/  STG.E desc[UR6][R18.64+0x38], R10 ;  /* 0x0000380a12007986 */ /* 0x010fe6000c101906 */
[----:B------:R-:W0:Y:S01]  /*0740*/  LDC.64 R4, c[0x0][0x418] ;  /* 0x00010600ff047b82 */ /* 0x000e220000000a00 */
[----:B------:R-:W-:Y:S04]  /*0750*/  STG.E desc[UR6][R28.64+0x3c], R11 ;  /* 0x00003c0b1c007986 */ /* 0x000fe8000c101906 */
[----:B-1----:R-:W-:Y:S04]  /*0760*/  STG.E desc[UR6][R20.64+0x40], R12 ;  /* 0x0000400c14007986 */ /* 0x002fe8000c101906 */
[----:B---3--:R-:W-:Y:S04]  /*0770*/  STG.E desc[UR6][R22.64+0x44], R13 ;  /* 0x0000440d16007986 */ /* 0x008fe8000c101906 */
[----:B--2---:R-:W-:Y:S04]  /*0780*/  STG.E desc[UR6][R26.64+0x48], R14 ;  /* 0x0000480e1a007986 */ /* 0x004fe8000c101906 */
[----:B0-----:R-:W-:Y:S01]  /*0790*/  STG.E desc[UR6][R4.64+0x4c], R15 ;  /* 0x00004c0f04007986 */ /* 0x001fe2000c101906 */
[----:B------:R-:W-:Y:S05]  /*07a0*/  EXIT ;  /* 0x000000000000794d */ /* 0x000fea0003800000 */
.L_x_24:
        /* <DEDUP_REMOVED lines=13> */
.L_x_124:


//--------------------- .text._Z9kernel_74PfS_S_S_S_S_S_S_S_S_S_S_S_S_S_S_S_S_S_S_ --------------------------
	.section	.text._Z9kernel_74PfS_S_S_S_S_S_S_S_S_S_S_S_S_S_S_S_S_S_S_,"ax",@progbits
	.align	128
        .global         _Z9kernel_74PfS_S_S_S_S_S_S_S_S_S_S_S_S_S_S_S_S_S_S_
        .type           _Z9kernel_74PfS_S_S_S_S_S_S_S_S_S_S_S_S_S_S_S_S_S_S_,@function
        .size           _Z9kernel_74PfS_S_S_S_S_S_S_S_S_S_S_S_S_S_S_S_S_S_S_,(.L_x_125 - _Z9kernel_74PfS_S_S_S_S_S_S_S_S_S_S_S_S_S_S_S_S_S_S_)
        .other          _Z9kernel_74PfS_S_S_S_S_S_S_S_S_S_S_S_S_S_S_S_S_S_S_,@"STO_CUDA_ENTRY STV_DEFAULT"
_Z9kernel_74PfS_S_S_S_S_S_S_S_S_S_S_S_S_S_S_S_S_S_S_:
.text._Z9kernel_74PfS_S_S_S_S_S_S_S_S_S_S_S_S_S_S_S_S_S_S_:
        /* <DEDUP_REMOVED lines=60> */
[----:B0-----:R0:W-:Y:S04]  /*03c0*/  STS [UR4+0x4], R2 ;  /* 0x00000402ff007988 */ /* 0x0011e80008000804 */
[----:B------:R-:W1:Y:S01]  /*03d0*/  LDS R5, [R4] ;  /* 0x0000000004057984 */ /* 0x000e620000000800 */
[----:B0-----:R-:W0:Y:S01]  /*03e0*/  LDC.64 R2, c[0x0][0x388] ;  /* 0x0000e200ff027b82 */ /* 0x001e220000000a00 */
[----:B-1----:R-:W1:Y:S02]  /*03f0*/  F2F.F64.F32 R6, R5 ;  /* 0x0000000500067310 */ /* 0x002e640000201800 */
[----:B-1----:R-:W-:Y:S01]  /*0400*/  DMUL R6, R6, UR6 ;  /* 0x0000000606067c28 */ /* 0x002fe20008000000 */
[----:B------:R-:W-:Y:S01]  /*0410*/  UMOV UR6, 0x4284dfce ;  /* 0x4284dfce00067882 */ /* 0x000fe20000000000 */
[----:B------:R-:W-:-:S04]  /*0420*/  UMOV UR7, 0x4032dc04 ;  /* 0x4032dc0400077882 */ /* 0x000fc80000000000 */
[----:B------:R-:W1:Y:S02]  /*0430*/  F2F.F32.F64 R0, R6 ;  /* 0x0000000600007310 */ /* 0x000e640000301000 */
[----:B-1----:R-:W-:Y:S04]  /*0440*/  STS [UR4+0x24], R0 ;  /* 0x00002400ff007988 */ /* 0x002fe80008000804 */
[----:B------:R-:W1:Y:S02]  /*0450*/  LDS R10, [R4] ;  /* 0x00000000040a7984 */ /* 0x000e640000000800 */
[----:B-1----:R1:W4:Y:S02]  /*0460*/  F2F.F64.F32 R8, R10 ;  /* 0x0000000a00087310 */ /* 0x0023240000201800 */
[----:B-1----:R-:W1:Y:S01]  /*0470*/  LDC.64 R10, c[0x0][0x390] ;  /* 0x0000e400ff0a7b82 */ /* 0x002e620000000a00 */
        /* <DEDUP_REMOVED lines=16> */
[----:B-1----:R0:W-:Y:S04]  /*0580*/  STG.E desc[UR6][R10.64+0x8], R19 ;  /* 0x000008130a007986 */ /* 0x0021e8000c101906 */
[----:B------:R1:W-:Y:S01]  /*0590*/  STG.E desc[UR6][R14.64+0xc], R23 ;  /* 0x00000c170e007986 */ /* 0x0003e2000c101906 */
[----:B--2---:R-:W2:Y:S03]  /*05a0*/  LDC.64 R16, c[0x0][0x3c0] ;  /* 0x0000f000ff107b82 */ /* 0x004ea60000000a00 */
[----:B-----5:R-:W-:Y:S04]  /*05b0*/  STG.E desc[UR6][R4.64+0x10], R28 ;  /* 0x0000101c04007986 */ /* 0x020fe8000c101906 */
[----:B------:R-:W-:Y:S01]  /*05c0*/  STS [UR4+0x4], R27 ;  /* 0x0000041bff007988 */ /* 0x000fe20008000804 */
[----:B0-----:R-:W0:Y:S03]  /*05d0*/  LDC.64 R18, c[0x0][0x3c8] ;  /* 0x0000f200ff127b82 */ /* 0x001e260000000a00 */
[----:B---3--:R-:W-:Y:S04]  /*05e0*/  STG.E desc[UR6][R6.64+0x14], R26 ;  /* 0x0000141a06007986 */ /* 0x008fe8000c101906 */
[----:B------:R-:W3:Y:S01]  /*05f0*/  LDS.128 R4, [UR4+0x30] ;  /* 0x00003004ff047984 */ /* 0x000ee20008000c00 */
[----:B-1----:R-:W1:Y:S03]  /*0600*/  LDC.64 R14, c[0x0][0x3b8] ;  /* 0x0000ee00ff0e7b82 */ /* 0x002e660000000a00 */
[----:B----4-:R-:W-:Y:S04]  /*0610*/  STG.E desc[UR6][R8.64+0x18], R24 ;  /* 0x0000181808007986 */ /* 0x010fe8000c101906 */
        /* <DEDUP_REMOVED lines=25> */
.L_x_25:
        /* <DEDUP_REMOVED lines=13> */
.L_x_125:


//--------------------- .text._Z9kernel_73PfS_S_S_S_S_S_S_S_S_S_S_S_S_S_S_S_S_S_S_ --------------------------
	.section	.text._Z9kernel_73PfS_S_S_S_S_S_S_S_S_S_S_S_S_S_S_S_S_S_S_,"ax",@progbits
	.align	128
        .global         _Z9kernel_73PfS_S_S_S_S_S_S_S_S_S_S_S_S_S_S_S_S_S_S_
        .type           _Z9kernel_73PfS_S_S_S_S_S_S_S_S_S_S_S_S_S_S_S_S_S_S_,@function
        .size           _Z9kernel_73PfS_S_S_S_S_S_S_S_S_S_S_S_S_S_S_S_S_S_S_,(.L_x_126 - _Z9kernel_73PfS_S_S_S_S_S_S_S_S_S_S_S_S_S_S_S_S_S_S_)
        .other          _Z9kernel_73PfS_S_S_S_S_S_S_S_S_S_S_S_S_S_S_S_S_S_S_,@"STO_CUDA_ENTRY STV_DEFAULT"
_Z9kernel_73PfS_S_S_S_S_S_S_S_S_S_S_S_S_S_S_S_S_S_S_:
.text._Z9kernel_73PfS_S_S_S_S_S_S_S_S_S_S_S_S_S_S_S_S_S_S_:
        /* <DEDUP_REMOVED lines=13> */
[----:B------:R-:W-:Y:S04]  /*00d0*/  LDS R29, [UR4] ;  /* 0x00000004ff1d7984 */ /* 0x000fe80008000800 */
[----:B------:R-:W0:Y:S04]  /*00e0*/  LDS R0, [R4] ;  /* 0x0000000004007984 */ /* 0x000e280000000800 */
[----:B------:R-:W-:Y:S04]  /*00f0*/  LDS R23, [UR4+0xc] ;  /* 0x00000c04ff177984 */ /* 0x000fe80008000800 */
        /* <DEDUP_REMOVED lines=60> */
[----:B----4-:R-:W4:Y:S01]  /*04c0*/  LDC.64 R10, c[0x0][0x3a8] ;  /* 0x0000ea00ff0a7b82 */ /* 0x010f220000000a00 */
[----:B-----5:R-:W-:Y:S01]  /*04d0*/  DMUL R8, R8, UR6 ;  /* 0x0000000608087c28 */ /* 0x020fe20008000000 */
[----:B------:R-:W2:Y:S05]  /*04e0*/  LDCU.64 UR6, c[0x0][0x358] ;  /* 0x00006b00ff0677ac */ /* 0x000eaa0008000a00 */
[----:B------:R5:W3:Y:S04]  /*04f0*/  F2F.F32.F64 R25, R8 ;  /* 0x0000000800197310 */ /* 0x000ae80000301000 */
[----:B-----5:R-:W5:Y:S01]  /*0500*/  LDC.64 R8, c[0x0][0x3a0] ;  /* 0x0000e800ff087b82 */ /* 0x020f620000000a00 */
[----:B--2---:R2:W-:Y:S04]  /*0510*/  STG.E desc[UR6][R20.64], R29 ;  /* 0x0000001d14007986 */ /* 0x0045e8000c101906 */
[----:B---3--:R-:W-:Y:S04]  /*0520*/  STS [UR4+0x1c], R25 ;  /* 0x00001c19ff007988 */ /* 0x008fe80008000804 */
[----:B------:R-:W3:Y:S04]  /*0530*/  LDS R22, [R4] ;  /* 0x0000000004167984 */ /* 0x000ee80000000800 */
[----:B------:R-:W4:Y:S01]  /*0540*/  LDS.128 R4, [UR4+0x20] ;  /* 0x00002004ff047984 */ /* 0x000f220008000c00 */
[----:B--2---:R-:W2:Y:S03]  /*0550*/  LDC.64 R28, c[0x0][0x3b0] ;  /* 0x0000ec00ff1c7b82 */ /* 0x004ea60000000a00 */
[----:B------:R-:W-:Y:S04]  /*0560*/  STG.E desc[UR6][R14.64+0x4], R0 ;  /* 0x000004000e007986 */ /* 0x000fe8000c101906 */
[----:B-1----:R1:W-:Y:S01]  /*0570*/  STG.E desc[UR6][R16.64+0x8], R12 ;  /* 0x0000080c10007986 */ /* 0x0023e2000c101906 */
[----:B------:R-:W2:Y:S03]  /*0580*/  LDC.64 R20, c[0x0][0x3d0] ;  /* 0x0000f400ff147b82 */ /* 0x000ea60000000a00 */
[----:B0-----:R0:W-:Y:S05]  /*0590*/  STG.E desc[UR6][R2.64+0xc], R23 ;  /* 0x00000c1702007986 */ /* 0x0011ea000c101906 */
[----:B-1----:R-:W1:Y:S08]  /*05a0*/  LDC.64 R16, c[0x0][0x3c0] ;  /* 0x0000f000ff107b82 */ /* 0x002e700000000a00 */
[----:B0-----:R-:W0:Y:S01]  /*05b0*/  LDC.64 R2, c[0x0][0x3b8] ;  /* 0x0000ee00ff027b82 */ /* 0x001e220000000a00 */
[----:B---3--:R3:W5:Y:S07]  /*05c0*/  F2F.F64.F32 R18, R22 ;  /* 0x0000001600127310 */ /* 0x00876e0000201800 */
[----:B---3--:R-:W3:Y:S01]  /*05d0*/  LDC.64 R22, c[0x0][0x3d8] ;  /* 0x0000f600ff167b82 */ /* 0x008ee20000000a00 */
[----:B-----5:R-:W-:-:S06]  /*05e0*/  DMUL R18, R18, UR8 ;  /* 0x0000000812127c28 */ /* 0x020fcc0008000000 */
[----:B------:R5:W4:Y:S04]  /*05f0*/  F2F.F32.F64 R24, R18 ;  /* 0x0000001200187310 */ /* 0x000b280000301000 */
[----:B-----5:R-:W5:Y:S01]  /*0600*/  LDC.64 R18, c[0x0][0x3c8] ;  /* 0x0000f200ff127b82 */ /* 0x020f620000000a00 */
[----:B----4-:R-:W-:Y:S04]  /*0610*/  STG.E desc[UR6][R8.64+0x10], R24 ;  /* 0x0000101808007986 */ /* 0x010fe8000c101906 */
[----:B------:R-:W-:Y:S04]  /*0620*/  STG.E desc[UR6][R10.64+0x14], R13 ;  /* 0x0000140d0a007986 */ /* 0x000fe8000c101906 */
[----:B------:R-:W4:Y:S04]  /*0630*/  LDS.128 R8, [UR4+0x30] ;  /* 0x00003004ff087984 */ /* 0x000f280008000c00 */
[----:B------:R-:W4:Y:S04]  /*0640*/  LDS.128 R12, [UR4+0x40] ;  /* 0x00004004ff0c7984 */ /* 0x000f280008000c00 */
[----:B--2---:R2:W-:Y:S04]  /*0650*/  STG.E desc[UR6][R28.64+0x18], R26 ;  /* 0x0000181a1c007986 */ /* 0x0045e8000c101906 */
[----:B0-----:R0:W-:Y:S04]  /*0660*/  STG.E desc[UR6][R2.64+0x1c], R25 ;  /* 0x00001c1902007986 */ /* 0x0011e8000c101906 */
[----:B-1----:R1:W-:Y:S04]  /*0670*/  STG.E desc[UR6][R16.64+0x20], R4 ;  /* 0x0000200410007986 */ /* 0x0023e8000c101906 */
[----:B-----5:R5:W-:Y:S01]  /*0680*/  STG.E desc[UR6][R18.64+0x24], R27 ;  /* 0x0000241b12007986 */ /* 0x020be2000c101906 */
[----:B--2---:R-:W2:Y:S03]  /*0690*/  LDC.64 R28, c[0x0][0x400] ;  /* 0x00010000ff1c7b82 */ /* 0x004ea60000000a00 */
[----:B------:R4:W-:Y:S04]  /*06a0*/  STG.E desc[UR6][R20.64+0x28], R6 ;  /* 0x0000280614007986 */ /* 0x0009e8000c101906 */
[----:B---3--:R3:W-:Y:S01]  /*06b0*/  STG.E desc[UR6][R22.64+0x2c], R7 ;  /* 0x00002c0716007986 */ /* 0x0087e2000c101906 */
[----:B0-----:R-:W4:Y:S03]  /*06c0*/  LDC.64 R2, c[0x0][0x3e0] ;  /* 0x0000f800ff027b82 */ /* 0x001f260000000a00 */
[----:B------:R-:W-:Y:S05]  /*06d0*/  STS [UR4+0x10], R24 ;  /* 0x00001018ff007988 */ /* 0x000fea0008000804 */
[----:B-1----:R-:W0:Y:S08]  /*06e0*/  LDC.64 R4, c[0x0][0x3e8] ;  /* 0x0000fa00ff047b82 */ /* 0x002e300000000a00 */
[----:B------:R-:W1:Y:S08]  /*06f0*/  LDC.64 R16, c[0x0][0x3f0] ;  /* 0x0000fc00ff107b82 */ /* 0x000e700000000a00 */
[----:B-----5:R-:W5:Y:S01]  /*0700*/  LDC.64 R18, c[0x0][0x3f8] ;  /* 0x0000fe00ff127b82 */ /* 0x020f620000000a00 */
[----:B----4-:R-:W-:Y:S07]  /*0710*/  STG.E desc[UR6][R2.64+0x30], R8 ;  /* 0x0000300802007986 */ /* 0x010fee000c101906 */
[----:B------:R-:W4:Y:S01]  /*0720*/  LDC.64 R20, c[0x0][0x408] ;  /* 0x00010200ff147b82 */ /* 0x000f220000000a00 */
[----:B0-----:R-:W-:Y:S07]  /*0730*/  STG.E desc[UR6][R4.64+0x34], R9 ;  /* 0x0000340904007986 */ /* 0x001fee000c101906 */
[----:B---3--:R-:W0:Y:S01]  /*0740*/  LDC.64 R22, c[0x0][0x410] ;  /* 0x00010400ff167b82 */ /* 0x008e220000000a00 */
[----:B-1----:R-:W-:Y:S07]  /*0750*/  STG.E desc[UR6][R16.64+0x38], R10 ;  /* 0x0000380a10007986 */ /* 0x002fee000c101906 */
[----:B------:R-:W1:Y:S01]  /*0760*/  LDC.64 R26, c[0x0][0x418] ;  /* 0x00010600ff1a7b82 */ /* 0x000e620000000a00 */
[----:B-----5:R-:W-:Y:S04]  /*0770*/  STG.E desc[UR6][R18.64+0x3c], R11 ;  /* 0x00003c0b12007986 */ /* 0x020fe8000c101906 */
[----:B--2---:R-:W-:Y:S04]  /*0780*/  STG.E desc[UR6][R28.64+0x40], R12 ;  /* 0x0000400c1c007986 */ /* 0x004fe8000c101906 */
[----:B----4-:R-:W-:Y:S04]  /*0790*/  STG.E desc[UR6][R20.64+0x44], R13 ;  /* 0x0000440d14007986 */ /* 0x010fe8000c101906 */
[----:B0-----:R-:W-:Y:S04]  /*07a0*/  STG.E desc[UR6][R22.64+0x48], R14 ;  /* 0x0000480e16007986 */ /* 0x001fe8000c101906 */
[----:B-1----:R-:W-:Y:S01]  /*07b0*/  STG.E desc[UR6][R26.64+0x4c], R15 ;  /* 0x00004c0f1a007986 */ /* 0x002fe2000c101906 */
[----:B------:R-:W-:Y:S05]  /*07c0*/  EXIT ;  /* 0x000000000000794d */ /* 0x000fea0003800000 */
.L_x_26:
        /* <DEDUP_REMOVED lines=11> */
.L_x_126:


//--------------------- .text._Z9kernel_72PfS_S_S_S_S_S_S_S_S_S_S_S_S_S_S_S_S_S_S_ --------------------------
	.section	.text._Z9kernel_72PfS_S_S_S_S_S_S_S_S_S_S_S_S_S_S_S_S_S_S_,"ax",@progbits
	.align	128
        .global         _Z9kernel_72PfS_S_S_S_S_S_S_S_S_S_S_S_S_S_S_S_S_S_S_
        .type           _Z9kernel_72PfS_S_S_S_S_S_S_S_S_S_S_S_S_S_S_S_S_S_S_,@function
        .size           _Z9kernel_72PfS_S_S_S_S_S_S_S_S_S_S_S_S_S_S_S_S_S_S_,(.L_x_127 - _Z9kernel_72PfS_S_S_S_S_S_S_S_S_S_S_S_S_S_S_S_S_S_S_)
        .other          _Z9kernel_72PfS_S_S_S_S_S_S_S_S_S_S_S_S_S_S_S_S_S_S_,@"STO_CUDA_ENTRY STV_DEFAULT"
_Z9kernel_72PfS_S_S_S_S_S_S_S_S_S_S_S_S_S_S_S_S_S_S_:
.text._Z9kernel_72PfS_S_S_S_S_S_S_S_S_S_S_S_S_S_S_S_S_S_S_:
        /* <DEDUP_REMOVED lines=14> */
[----:B------:R-:W-:Y:S01]  /*00e0*/  LDS.64 R12, [UR4+0x28] ;  /* 0x00002804ff0c7984 */ /* 0x000fe20008000a00 */
        /* <DEDUP_REMOVED lines=72> */
[----:B0-----:R0:W-:Y:S04]  /*0570*/  STG.E desc[UR6][R2.64+0x4], R19 ;  /* 0x0000041302007986 */ /* 0x0011e8000c101906 */
[----:B-1----:R-:W-:Y:S04]  /*0580*/  STG.E desc[UR6][R10.64+0x8], R0 ;  /* 0x000008000a007986 */ /* 0x002fe8000c101906 */
[----:B------:R1:W-:Y:S01]  /*0590*/  STG.E desc[UR6][R14.64+0xc], R23 ;  /* 0x00000c170e007986 */ /* 0x0003e2000c101906 */
[----:B--2---:R-:W2:Y:S03]  /*05a0*/  LDC.64 R16, c[0x0][0x3c0] ;  /* 0x0000f000ff107b82 */ /* 0x004ea60000000a00 */
[----:B------:R-:W-:Y:S05]  /*05b0*/  STS [UR4+0x8], R0 ;  /* 0x00000800ff007988 */ /* 0x000fea0008000804 */
[----:B0-----:R-:W0:Y:S01]  /*05c0*/  LDC.64 R18, c[0x0][0x3c8] ;  /* 0x0000f200ff127b82 */ /* 0x001e220000000a00 */
[----:B---3--:R-:W-:Y:S04]  /*05d0*/  STG.E desc[UR6][R4.64+0x10], R28 ;  /* 0x0000101c04007986 */ /* 0x008fe8000c101906 */
[----:B----4-:R-:W-:Y:S03]  /*05e0*/  STG.E desc[UR6][R6.64+0x14], R26 ;  /* 0x0000141a06007986 */ /* 0x010fe6000c101906 */
[----:B-1----:R-:W1:Y:S01]  /*05f0*/  LDC.64 R14, c[0x0][0x3b8] ;  /* 0x0000ee00ff0e7b82 */ /* 0x002e620000000a00 */
[----:B------:R-:W3:Y:S04]  /*0600*/  LDS.128 R4, [UR4+0x30] ;  /* 0x00003004ff047984 */ /* 0x000ee80008000c00 */
[----:B-----5:R-:W-:Y:S03]  /*0610*/  STG.E desc[UR6][R8.64+0x18], R24 ;  /* 0x0000181808007986 */ /* 0x020fe6000c101906 */
[----:B------:R-:W4:Y:S01]  /*0620*/  LDC.64 R20, c[0x0][0x3d0] ;  /* 0x0000f400ff147b82 */ /* 0x000f220000000a00 */
[----:B------:R-:W5:Y:S07]  /*0630*/  LDS.128 R8, [UR4+0x40] ;  /* 0x00004004ff087984 */ /* 0x000f6e0008000c00 */
[----:B------:R-:W3:Y:S01]  /*0640*/  LDC.64 R22, c[0x0][0x3d8] ;  /* 0x0000f600ff167b82 */ /* 0x000ee20000000a00 */
[----:B-1----:R1:W-:Y:S07]  /*0650*/  STG.E desc[UR6][R14.64+0x1c], R27 ;  /* 0x00001c1b0e007986 */ /* 0x0023ee000c101906 */
[----:B------:R-:W5:Y:S01]  /*0660*/  LDC.64 R2, c[0x0][0x3e0] ;  /* 0x0000f800ff027b82 */ /* 0x000f620000000a00 */
[----:B--2---:R2:W-:Y:S04]  /*0670*/  STG.E desc[UR6][R16.64+0x20], R25 ;  /* 0x0000201910007986 */ /* 0x0045e8000c101906 */
[----:B0-----:R0:W-:Y:S03]  /*0680*/  STG.E desc[UR6][R18.64+0x24], R29 ;  /* 0x0000241d12007986 */ /* 0x0011e6000c101906 */
[----:B-1----:R-:W1:Y:S01]  /*0690*/  LDC.64 R14, c[0x0][0x3e8] ;  /* 0x0000fa00ff0e7b82 */ /* 0x002e620000000a00 */
[----:B----4-:R4:W-:Y:S04]  /*06a0*/  STG.E desc[UR6][R20.64+0x28], R12 ;  /* 0x0000280c14007986 */ /* 0x0109e8000c101906 */
[----:B---3--:R3:W-:Y:S03]  /*06b0*/  STG.E desc[UR6][R22.64+0x2c], R13 ;  /* 0x00002c0d16007986 */ /* 0x0087e6000c101906 */
[----:B--2---:R-:W2:Y:S01]  /*06c0*/  LDC.64 R16, c[0x0][0x3f0] ;  /* 0x0000fc00ff107b82 */ /* 0x004ea20000000a00 */
[----:B-----5:R-:W-:Y:S07]  /*06d0*/  STG.E desc[UR6][R2.64+0x30], R4 ;  /* 0x0000300402007986 */ /* 0x020fee000c101906 */
[----:B0-----:R-:W0:Y:S08]  /*06e0*/  LDC.64 R18, c[0x0][0x3f8] ;  /* 0x0000fe00ff127b82 */ /* 0x001e300000000a00 */
[----:B----4-:R-:W4:Y:S01]  /*06f0*/  LDC.64 R20, c[0x0][0x400] ;  /* 0x00010000ff147b82 */ /* 0x010f220000000a00 */
        /* <DEDUP_REMOVED lines=11> */
.L_x_27:
        /* <DEDUP_REMOVED lines=13> */
.L_x_127:


//--------------------- .text._Z9kernel_71PfS_S_S_S_S_S_S_S_S_S_S_S_S_S_S_S_S_S_S_ --------------------------
	.section	.text._Z9kernel_71PfS_S_S_S_S_S_S_S_S_S_S_S_S_S_S_S_S_S_S_,"ax",@progbits
	.align	128
        .global         _Z9kernel_71PfS_S_S_S_S_S_S_S_S_S_S_S_S_S_S_S_S_S_S_
        .type           _Z9kernel_71PfS_S_S_S_S_S_S_S_S_S_S_S_S_S_S_S_S_S_S_,@function
        .size           _Z9kernel_71PfS_S_S_S_S_S_S_S_S_S_S_S_S_S_S_S_S_S_S_,(.L_x_128 - _Z9kernel_71PfS_S_S_S_S_S_S_S_S_S_S_S_S_S_S_S_S_S_S_)
        .other          _Z9kernel_71PfS_S_S_S_S_S_S_S_S_S_S_S_S_S_S_S_S_S_S_,@"STO_CUDA_ENTRY STV_DEFAULT"
_Z9kernel_71PfS_S_S_S_S_S_S_S_S_S_S_S_S_S_S_S_S_S_S_:
.text._Z9kernel_71PfS_S_S_S_S_S_S_S_S_S_S_S_S_S_S_S_S_S_S_:
        /* <DEDUP_REMOVED lines=63> */
[----:B-1----:R-:W1:Y:S02]  /*03f0*/  F2F.F64.F32 R4, R8 ;  /* 0x0000000800047310 */ /* 0x002e640000201800 */
[----:B-1----:R-:W-:Y:S01]  /*0400*/  DMUL R4, R4, UR6 ;  /* 0x0000000604047c28 */ /* 0x002fe20008000000 */
[----:B------:R-:W-:Y:S01]  /*0410*/  UMOV UR6, 0x6b723ee2 ;  /* 0x6b723ee200067882 */ /* 0x000fe20000000000 */
[----:B------:R-:W-:-:S04]  /*0420*/  UMOV UR7, 0x40412bd2 ;  /* 0x40412bd200077882 */ /* 0x000fc80000000000 */
[----:B------:R1:W4:Y:S04]  /*0430*/  F2F.F32.F64 R28, R4 ;  /* 0x00000004001c7310 */ /* 0x0003280000301000 */
[----:B-1----:R-:W1:Y:S01]  /*0440*/  LDC.64 R4, c[0x0][0x3a0] ;  /* 0x0000e800ff047b82 */ /* 0x002e620000000a00 */
[----:B----4-:R-:W-:Y:S04]  /*0450*/  STS [UR4+0x10], R28 ;  /* 0x0000101cff007988 */ /* 0x010fe80008000804 */
[----:B------:R-:W4:Y:S02]  /*0460*/  LDS R10, [R0] ;  /* 0x00000000000a7984 */ /* 0x000f240000000800 */
[----:B----4-:R4:W5:Y:S02]  /*0470*/  F2F.F64.F32 R6, R10 ;  /* 0x0000000a00067310 */ /* 0x0109640000201800 */
[----:B----4-:R-:W4:Y:S01]  /*0480*/  LDC.64 R10, c[0x0][0x390] ;  /* 0x0000e400ff0a7b82 */ /* 0x010f220000000a00 */
[----:B-----5:R-:W-:Y:S01]  /*0490*/  DMUL R6, R6, UR6 ;  /* 0x0000000606067c28 */ /* 0x020fe20008000000 */
[----:B------:R-:W-:Y:S01]  /*04a0*/  UMOV UR6, 0x6f9b994e ;  /* 0x6f9b994e00067882 */ /* 0x000fe20000000000 */
[----:B------:R-:W-:-:S04]  /*04b0*/  UMOV UR7, 0x403ecb44 ;  /* 0x403ecb4400077882 */ /* 0x000fc80000000000 */
[----:B------:R5:W2:Y:S04]  /*04c0*/  F2F.F32.F64 R23, R6 ;  /* 0x0000000600177310 */ /* 0x000aa80000301000 */
[----:B-----5:R-:W5:Y:S01]  /*04d0*/  LDC.64 R6, c[0x0][0x3a8] ;  /* 0x0000ea00ff067b82 */ /* 0x020f620000000a00 */
[----:B--2---:R-:W-:Y:S04]  /*04e0*/  STS [UR4+0xc], R23 ;  /* 0x00000c17ff007988 */ /* 0x004fe80008000804 */
[----:B------:R-:W2:Y:S02]  /*04f0*/  LDS R12, [R0] ;  /* 0x00000000000c7984 */ /* 0x000ea40000000800 */
[----:B--2---:R2:W3:Y:S02]  /*0500*/  F2F.F64.F32 R8, R12 ;  /* 0x0000000c00087310 */ /* 0x0044e40000201800 */
[----:B--2---:R-:W2:Y:S01]  /*0510*/  LDS.64 R12, [UR4+0x28] ;  /* 0x00002804ff0c7984 */ /* 0x004ea20008000a00 */
[----:B---3--:R-:W-:Y:S01]  /*0520*/  DMUL R8, R8, UR6 ;  /* 0x0000000608087c28 */ /* 0x008fe20008000000 */
[----:B------:R-:W3:Y:S05]  /*0530*/  LDCU.64 UR6, c[0x0][0x358] ;  /* 0x00006b00ff0677ac */ /* 0x000eea0008000a00 */
[----:B------:R0:W3:Y:S04]  /*0540*/  F2F.F32.F64 R0, R8 ;  /* 0x0000000800007310 */ /* 0x0000e80000301000 */
[----:B0-----:R-:W0:Y:S01]  /*0550*/  LDC.64 R8, c[0x0][0x3b0] ;  /* 0x0000ec00ff087b82 */ /* 0x001e220000000a00 */
[----:B---3--:R3:W-:Y:S04]  /*0560*/  STG.E desc[UR6][R16.64], R0 ;  /* 0x0000000010007986 */ /* 0x0087e8000c101906 */
[----:B------:R-:W-:Y:S04]  /*0570*/  STG.E desc[UR6][R2.64+0x4], R21 ;  /* 0x0000041502007986 */ /* 0x000fe8000c101906 */
[----:B----4-:R4:W-:Y:S04]  /*0580*/  STG.E desc[UR6][R10.64+0x8], R19 ;  /* 0x000008130a007986 */ /* 0x0109e8000c101906 */
[----:B------:R2:W-:Y:S01]  /*0590*/  STG.E desc[UR6][R14.64+0xc], R23 ;  /* 0x00000c170e007986 */ /* 0x0005e2000c101906 */
[----:B---3--:R-:W3:Y:S03]  /*05a0*/  LDC.64 R16, c[0x0][0x3c0] ;  /* 0x0000f000ff107b82 */ /* 0x008ee60000000a00 */
[----:B-1----:R-:W-:Y:S04]  /*05b0*/  STG.E desc[UR6][R4.64+0x10], R28 ;  /* 0x0000101c04007986 */ /* 0x002fe8000c101906 */
[----:B-----5:R-:W-:Y:S01]  /*05c0*/  STG.E desc[UR6][R6.64+0x14], R26 ;  /* 0x0000141a06007986 */ /* 0x020fe2000c101906 */
[----:B----4-:R-:W1:Y:S03]  /*05d0*/  LDC.64 R18, c[0x0][0x3c8] ;  /* 0x0000f200ff127b82 */ /* 0x010e660000000a00 */
[----:B------:R-:W4:Y:S04]  /*05e0*/  LDS.128 R4, [UR4+0x30] ;  /* 0x00003004ff047984 */ /* 0x000f280008000c00 */
[----:B0-----:R-:W-:Y:S01]  /*05f0*/  STG.E desc[UR6][R8.64+0x18], R24 ;  /* 0x0000181808007986 */ /* 0x001fe2000c101906 */
[----:B--2---:R-:W0:Y:S03]  /*0600*/  LDC.64 R14, c[0x0][0x3b8] ;  /* 0x0000ee00ff0e7b82 */ /* 0x004e260000000a00 */
[----:B------:R-:W2:Y:S04]  /*0610*/  LDS.128 R8, [UR4+0x40] ;  /* 0x00004004ff087984 */ /* 0x000ea80008000c00 */
[----:B------:R-:W-:Y:S01]  /*0620*/  STS [UR4], R0 ;  /* 0x00000000ff007988 */ /* 0x000fe20008000804 */
[----:B------:R-:W5:Y:S08]  /*0630*/  LDC.64 R20, c[0x0][0x3d0] ;  /* 0x0000f400ff147b82 */ /* 0x000f700000000a00 */
[----:B------:R-:W4:Y:S01]  /*0640*/  LDC.64 R22, c[0x0][0x3d8] ;  /* 0x0000f600ff167b82 */ /* 0x000f220000000a00 */
[----:B0-----:R0:W-:Y:S07]  /*0650*/  STG.E desc[UR6][R14.64+0x1c], R27 ;  /* 0x00001c1b0e007986 */ /* 0x0011ee000c101906 */
[----:B------:R-:W2:Y:S01]  /*0660*/  LDC.64 R2, c[0x0][0x3e0] ;  /* 0x0000f800ff027b82 */ /* 0x000ea20000000a00 */
[----:B---3--:R3:W-:Y:S04]  /*0670*/  STG.E desc[UR6][R16.64+0x20], R25 ;  /* 0x0000201910007986 */ /* 0x0087e8000c101906 */
[----:B-1----:R1:W-:Y:S03]  /*0680*/  STG.E desc[UR6][R18.64+0x24], R29 ;  /* 0x0000241d12007986 */ /* 0x0023e6000c101906 */
[----:B0-----:R-:W0:Y:S01]  /*0690*/  LDC.64 R14, c[0x0][0x3e8] ;  /* 0x0000fa00ff0e7b82 */ /* 0x001e220000000a00 */
[----:B-----5:R5:W-:Y:S04]  /*06a0*/  STG.E desc[UR6][R20.64+0x28], R12 ;  /* 0x0000280c14007986 */ /* 0x020be8000c101906 */
[----:B----4-:R4:W-:Y:S03]  /*06b0*/  STG.E desc[UR6][R22.64+0x2c], R13 ;  /* 0x00002c0d16007986 */ /* 0x0109e6000c101906 */
[----:B---3--:R-:W3:Y:S01]  /*06c0*/  LDC.64 R16, c[0x0][0x3f0] ;  /* 0x0000fc00ff107b82 */ /* 0x008ee20000000a00 */
[----:B--2---:R-:W-:Y:S07]  /*06d0*/  STG.E desc[UR6][R2.64+0x30], R4 ;  /* 0x0000300402007986 */ /* 0x004fee000c101906 */
[----:B-1----:R-:W1:Y:S08]  /*06e0*/  LDC.64 R18, c[0x0][0x3f8] ;  /* 0x0000fe00ff127b82 */ /* 0x002e700000000a00 */
[----:B-----5:R-:W2:Y:S01]  /*06f0*/  LDC.64 R20, c[0x0][0x400] ;  /* 0x00010000ff147b82 */ /* 0x020ea20000000a00 */
[----:B0-----:R-:W-:Y:S07]  /*0700*/  STG.E desc[UR6][R14.64+0x34], R5 ;  /* 0x000034050e007986 */ /* 0x001fee000c101906 */
[----:B----4-:R-:W0:Y:S01]  /*0710*/  LDC.64 R22, c[0x0][0x408] ;  /* 0x00010200ff167b82 */ /* 0x010e220000000a00 */
[----:B---3--:R-:W-:Y:S07]  /*0720*/  STG.E desc[UR6][R16.64+0x38], R6 ;  /* 0x0000380610007986 */ /* 0x008fee000c101906 */
[----:B------:R-:W3:Y:S01]  /*0730*/  LDC.64 R26, c[0x0][0x410] ;  /* 0x00010400ff1a7b82 */ /* 0x000ee20000000a00 */
[----:B-1----:R-:W-:Y:S07]  /*0740*/  STG.E desc[UR6][R18.64+0x3c], R7 ;  /* 0x00003c0712007986 */ /* 0x002fee000c101906 */
[----:B------:R-:W1:Y:S01]  /*0750*/  LDC.64 R24, c[0x0][0x418] ;  /* 0x00010600ff187b82 */ /* 0x000e620000000a00 */
[----:B--2---:R-:W-:Y:S04]  /*0760*/  STG.E desc[UR6][R20.64+0x40], R8 ;  /* 0x0000400814007986 */ /* 0x004fe8000c101906 */
[----:B0-----:R-:W-:Y:S04]  /*0770*/  STG.E desc[UR6][R22.64+0x44], R9 ;  /* 0x0000440916007986 */ /* 0x001fe8000c101906 */
[----:B---3--:R-:W-:Y:S04]  /*0780*/  STG.E desc[UR6][R26.64+0x48], R10 ;  /* 0x0000480a1a007986 */ /* 0x008fe8000c101906 */
[----:B-1----:R-:W-:Y:S01]  /*0790*/  STG.E desc[UR6][R24.64+0x4c], R11 ;  /* 0x00004c0b18007986 */ /* 0x002fe2000c101906 */
[----:B------:R-:W-:Y:S05]  /*07a0*/  EXIT ;  /* 0x000000000000794d */ /* 0x000fea0003800000 */
.L_x_28:
        /* <DEDUP_REMOVED lines=13> */
.L_x_128:


//--------------------- .text._Z9kernel_70PfS_S_S_S_S_S_S_S_S_S_S_S_S_S_S_S_S_S_S_ --------------------------
	.section	.text._Z9kernel_70PfS_S_S_S_S_S_S_S_S_S_S_S_S_S_S_S_S_S_S_,"ax",@progbits
	.align	128
        .global         _Z9kernel_70PfS_S_S_S_S_S_S_S_S_S_S_S_S_S_S_S_S_S_S_
        .type           _Z9kernel_70PfS_S_S_S_S_S_S_S_S_S_S_S_S_S_S_S_S_S_S_,@function
        .size           _Z9kernel_70PfS_S_S_S_S_S_S_S_S_S_S_S_S_S_S_S_S_S_S_,(.L_x_129 - _Z9kernel_70PfS_S_S_S_S_S_S_S_S_S_S_S_S_S_S_S_S_S_S_)
        .other          _Z9kernel_70PfS_S_S_S_S_S_S_S_S_S_S_S_S_S_S_S_S_S_S_,@"STO_CUDA_ENTRY STV_DEFAULT"
_Z9kernel_70PfS_S_S_S_S_S_S_S_S_S_S_S_S_S_S_S_S_S_S_:
.text._Z9kernel_70PfS_S_S_S_S_S_S_S_S_S_S_S_S_S_S_S_S_S_S_:
        /* <DEDUP_REMOVED lines=82> */
[----:B0-----:R0:W-:Y:S01]  /*0520*/  STG.E desc[UR6][R2.64+0x4], R21 ;  /* 0x0000041502007986 */ /* 0x0011e2000c101906 */
[----:B--2---:R-:W2:Y:S03]  /*0530*/  LDC.64 R16, c[0x0][0x3c0] ;  /* 0x0000f000ff107b82 */ /* 0x004ea60000000a00 */
[----:B----4-:R4:W-:Y:S05]  /*0540*/  STG.E desc[UR6][R10.64+0x8], R23 ;  /* 0x000008170a007986 */ /* 0x0109ea000c101906 */
[----:B------:R-:W2:Y:S08]  /*0550*/  LDC.64 R18, c[0x0][0x3c8] ;  /* 0x0000f200ff127b82 */ /* 0x000eb00000000a00 */
[----:B0-----:R-:W0:Y:S08]  /*0560*/  LDC.64 R20, c[0x0][0x3d0] ;  /* 0x0000f400ff147b82 */ /* 0x001e300000000a00 */
[----:B----4-:R-:W4:Y:S08]  /*0570*/  LDC.64 R22, c[0x0][0x3d8] ;  /* 0x0000f600ff167b82 */ /* 0x010f300000000a00 */
[----:B------:R-:W4:Y:S01]  /*0580*/  LDC.64 R2, c[0x0][0x3e0] ;  /* 0x0000f800ff027b82 */ /* 0x000f220000000a00 */
[----:B---3--:R3:W1:Y:S02]  /*0590*/  F2F.F64.F32 R8, R12 ;  /* 0x0000000c00087310 */ /* 0x0086640000201800 */
[----:B---3--:R-:W0:Y:S01]  /*05a0*/  LDS.64 R12, [UR4+0x28] ;  /* 0x00002804ff0c7984 */ /* 0x008e220008000a00 */
[----:B-1----:R-:W-:-:S06]  /*05b0*/  DMUL R8, R8, UR8 ;  /* 0x0000000808087c28 */ /* 0x002fcc0008000000 */
[----:B------:R1:W3:Y:S04]  /*05c0*/  F2F.F32.F64 R0, R8 ;  /* 0x0000000800007310 */ /* 0x0002e80000301000 */
[----:B-1----:R-:W1:Y:S01]  /*05d0*/  LDC.64 R8, c[0x0][0x3b0] ;  /* 0x0000ec00ff087b82 */ /* 0x002e620000000a00 */
[----:B---3--:R3:W-:Y:S04]  /*05e0*/  STG.E desc[UR6][R14.64+0xc], R0 ;  /* 0x00000c000e007986 */ /* 0x0087e8000c101906 */
[----:B------:R-:W-:Y:S04]  /*05f0*/  STG.E desc[UR6][R4.64+0x10], R28 ;  /* 0x0000101c04007986 */ /* 0x000fe8000c101906 */
[----:B-----5:R-:W-:Y:S01]  /*0600*/  STG.E desc[UR6][R6.64+0x14], R26 ;  /* 0x0000141a06007986 */ /* 0x020fe2000c101906 */
[----:B---3--:R-:W3:Y:S03]  /*0610*/  LDC.64 R14, c[0x0][0x3b8] ;  /* 0x0000ee00ff0e7b82 */ /* 0x008ee60000000a00 */
[----:B------:R-:W5:Y:S04]  /*0620*/  LDS.128 R4, [UR4+0x30] ;  /* 0x00003004ff047984 */ /* 0x000f680008000c00 */
[----:B------:R-:W-:Y:S04]  /*0630*/  STS [UR4+0xc], R0 ;  /* 0x00000c00ff007988 */ /* 0x000fe80008000804 */
[----:B-1----:R-:W-:Y:S04]  /*0640*/  STG.E desc[UR6][R8.64+0x18], R24 ;  /* 0x0000181808007986 */ /* 0x002fe8000c101906 */
[----:B------:R-:W1:Y:S04]  /*0650*/  LDS.128 R8, [UR4+0x40] ;  /* 0x00004004ff087984 */ /* 0x000e680008000c00 */
[----:B---3--:R3:W-:Y:S04]  /*0660*/  STG.E desc[UR6][R14.64+0x1c], R27 ;  /* 0x00001c1b0e007986 */ /* 0x0087e8000c101906 */
[----:B--2---:R2:W-:Y:S04]  /*0670*/  STG.E desc[UR6][R16.64+0x20], R25 ;  /* 0x0000201910007986 */ /* 0x0045e8000c101906 */
[----:B------:R5:W-:Y:S01]  /*0680*/  STG.E desc[UR6][R18.64+0x24], R29 ;  /* 0x0000241d12007986 */ /* 0x000be2000c101906 */
[----:B---3--:R-:W3:Y:S03]  /*0690*/  LDC.64 R14, c[0x0][0x3e8] ;  /* 0x0000fa00ff0e7b82 */ /* 0x008ee60000000a00 */
[----:B0-----:R0:W-:Y:S04]  /*06a0*/  STG.E desc[UR6][R20.64+0x28], R12 ;  /* 0x0000280c14007986 */ /* 0x0011e8000c101906 */
[----:B----4-:R4:W-:Y:S01]  /*06b0*/  STG.E desc[UR6][R22.64+0x2c], R13 ;  /* 0x00002c0d16007986 */ /* 0x0109e2000c101906 */
[----:B--2---:R-:W2:Y:S03]  /*06c0*/  LDC.64 R16, c[0x0][0x3f0] ;  /* 0x0000fc00ff107b82 */ /* 0x004ea60000000a00 */
[----:B-----5:R-:W-:Y:S05]  /*06d0*/  STG.E desc[UR6][R2.64+0x30], R4 ;  /* 0x0000300402007986 */ /* 0x020fea000c101906 */
[----:B------:R-:W5:Y:S08]  /*06e0*/  LDC.64 R18, c[0x0][0x3f8] ;  /* 0x0000fe00ff127b82 */ /* 0x000f700000000a00 */
[----:B0-----:R-:W1:Y:S01]  /*06f0*/  LDC.64 R20, c[0x0][0x400] ;  /* 0x00010000ff147b82 */ /* 0x001e620000000a00 */
[----:B---3--:R-:W-:Y:S07]  /*0700*/  STG.E desc[UR6][R14.64+0x34], R5 ;  /* 0x000034050e007986 */ /* 0x008fee000c101906 */
[----:B----4-:R-:W0:Y:S01]  /*0710*/  LDC.64 R22, c[0x0][0x408] ;  /* 0x00010200ff167b82 */ /* 0x010e220000000a00 */
[----:B--2---:R-:W-:Y:S07]  /*0720*/  STG.E desc[UR6][R16.64+0x38], R6 ;  /* 0x0000380610007986 */ /* 0x004fee000c101906 */
[----:B------:R-:W2:Y:S01]  /*0730*/  LDC.64 R26, c[0x0][0x410] ;  /* 0x00010400ff1a7b82 */ /* 0x000ea20000000a00 */
[----:B-----5:R-:W-:Y:S07]  /*0740*/  STG.E desc[UR6][R18.64+0x3c], R7 ;  /* 0x00003c0712007986 */ /* 0x020fee000c101906 */
[----:B------:R-:W3:Y:S01]  /*0750*/  LDC.64 R24, c[0x0][0x418] ;  /* 0x00010600ff187b82 */ /* 0x000ee20000000a00 */
[----:B-1----:R-:W-:Y:S04]  /*0760*/  STG.E desc[UR6][R20.64+0x40], R8 ;  /* 0x0000400814007986 */ /* 0x002fe8000c101906 */
[----:B0-----:R-:W-:Y:S04]  /*0770*/  STG.E desc[UR6][R22.64+0x44], R9 ;  /* 0x0000440916007986 */ /* 0x001fe8000c101906 */
[----:B--2---:R-:W-:Y:S04]  /*0780*/  STG.E desc[UR6][R26.64+0x48], R10 ;  /* 0x0000480a1a007986 */ /* 0x004fe8000c101906 */
[----:B---3--:R-:W-:Y:S01]  /*0790*/  STG.E desc[UR6][R24.64+0x4c], R11 ;  /* 0x00004c0b18007986 */ /* 0x008fe2000c101906 */
[----:B------:R-:W-:Y:S05]  /*07a0*/  EXIT ;  /* 0x000000000000794d */ /* 0x000fea0003800000 */
.L_x_29:
        /* <DEDUP_REMOVED lines=13> */
.L_x_129:


//--------------------- .text._Z9kernel_69PfS_S_S_S_S_S_S_S_S_S_S_S_S_S_S_S_S_S_S_ --------------------------
	.section	.text._Z9kernel_69PfS_S_S_S_S_S_S_S_S_S_S_S_S_S_S_S_S_S_S_,"ax",@progbits
	.align	128
        .global         _Z9kernel_69PfS_S_S_S_S_S_S_S_S_S_S_S_S_S_S_S_S_S_S_
        .type           _Z9kernel_69PfS_S_S_S_S_S_S_S_S_S_S_S_S_S_S_S_S_S_S_,@function
        .size           _Z9kernel_69PfS_S_S_S_S_S_S_S_S_S_S_S_S_S_S_S_S_S_S_,(.L_x_130 - _Z9kernel_69PfS_S_S_S_S_S_S_S_S_S_S_S_S_S_S_S_S_S_S_)
        .other          _Z9kernel_69PfS_S_S_S_S_S_S_S_S_S_S_S_S_S_S_S_S_S_S_,@"STO_CUDA_ENTRY STV_DEFAULT"
_Z9kernel_69PfS_S_S_S_S_S_S_S_S_S_S_S_S_S_S_S_S_S_S_:
.text._Z9kernel_69PfS_S_S_S_S_S_S_S_S_S_S_S_S_S_S_S_S_S_S_:
        /* <DEDUP_REMOVED lines=16> */
[----:B------:R-:W-:Y:S03]  /*0100*/  LDS R23, [UR4+0xc] ;  /* 0x00000c04ff177984 */ /* 0x000fe60008000800 */
[----:B------:R-:W5:Y:S08]  /*0110*/  LDC.64 R12, c[0x0][0x3a8] ;  /* 0x0000ea00ff0c7b82 */ /* 0x000f700000000a00 */
        /* <DEDUP_REMOVED lines=62> */
[----:B------:R3:W1:Y:S04]  /*0500*/  F2F.F32.F64 R0, R6 ;  /* 0x0000000600007310 */ /* 0x0006680000301000 */
[----:B---3--:R-:W-:Y:S04]  /*0510*/  LDS.128 R4, [UR4+0x20] ;  /* 0x00002004ff047984 */ /* 0x008fe80008000c00 */
[----:B--2---:R2:W-:Y:S04]  /*0520*/  STG.E desc[UR6][R26.64], R15 ;  /* 0x0000000f1a007986 */ /* 0x0045e8000c101906 */
[----:B-1----:R-:W-:Y:S04]  /*0530*/  STS [UR4+0x18], R0 ;  /* 0x00001800ff007988 */ /* 0x002fe80008000804 */
[----:B------:R-:W1:Y:S04]  /*0540*/  LDS R11, [R10] ;  /* 0x000000000a0b7984 */ /* 0x000e680000000800 */
[----:B------:R3:W-:Y:S01]  /*0550*/  STG.E desc[UR6][R16.64+0x4], R28 ;  /* 0x0000041c10007986 */ /* 0x0007e2000c101906 */
[----:B--2---:R-:W2:Y:S03]  /*0560*/  LDC.64 R26, c[0x0][0x3d8] ;  /* 0x0000f600ff1a7b82 */ /* 0x004ea60000000a00 */
[----:B------:R5:W-:Y:S04]  /*0570*/  STG.E desc[UR6][R18.64+0x8], R14 ;  /* 0x0000080e12007986 */ /* 0x000be8000c101906 */
[----:B0-----:R0:W-:Y:S01]  /*0580*/  STG.E desc[UR6][R20.64+0xc], R23 ;  /* 0x00000c1714007986 */ /* 0x0011e2000c101906 */
[----:B---3--:R-:W3:Y:S03]  /*0590*/  LDC.64 R16, c[0x0][0x3b0] ;  /* 0x0000ec00ff107b82 */ /* 0x008ee60000000a00 */
[----:B----4-:R-:W-:Y:S04]  /*05a0*/  STG.E desc[UR6][R8.64+0x10], R2 ;  /* 0x0000100208007986 */ /* 0x010fe8000c101906 */
[----:B-----5:R4:W-:Y:S01]  /*05b0*/  STG.E desc[UR6][R12.64+0x14], R3 ;  /* 0x000014030c007986 */ /* 0x0209e2000c101906 */
[----:B------:R-:W5:Y:S03]  /*05c0*/  LDC.64 R18, c[0x0][0x3b8] ;  /* 0x0000ee00ff127b82 */ /* 0x000f660000000a00 */
[----:B------:R-:W-:Y:S05]  /*05d0*/  LDS.128 R12, [UR4+0x40] ;  /* 0x00004004ff0c7984 */ /* 0x000fea0008000c00 */
[----:B0-----:R-:W0:Y:S01]  /*05e0*/  LDC.64 R20, c[0x0][0x3c0] ;  /* 0x0000f000ff147b82 */ /* 0x001e220000000a00 */
[----:B-1----:R-:W1:Y:S07]  /*05f0*/  F2F.F64.F32 R10, R11 ;  /* 0x0000000b000a7310 */ /* 0x002e6e0000201800 */
[----:B------:R-:W2:Y:S01]  /*0600*/  LDC.64 R22, c[0x0][0x3c8] ;  /* 0x0000f200ff167b82 */ /* 0x000ea20000000a00 */
[----:B---3--:R3:W-:Y:S07]  /*0610*/  STG.E desc[UR6][R16.64+0x18], R0 ;  /* 0x0000180010007986 */ /* 0x0087ee000c101906 */
[----:B----4-:R-:W4:Y:S01]  /*0620*/  LDC.64 R2, c[0x0][0x3e8] ;  /* 0x0000fa00ff027b82 */ /* 0x010f220000000a00 */
[----:B-1----:R-:W-:-:S07]  /*0630*/  DMUL R10, R10, UR8 ;  /* 0x000000080a0a7c28 */ /* 0x002fce0008000000 */
[----:B---3--:R-:W1:Y:S01]  /*0640*/  LDC.64 R16, c[0x0][0x3f0] ;  /* 0x0000fc00ff107b82 */ /* 0x008e620000000a00 */
[----:B------:R3:W5:Y:S02]  /*0650*/  F2F.F32.F64 R28, R10 ;  /* 0x0000000a001c7310 */ /* 0x0007640000301000 */
[----:B---3--:R-:W3:Y:S04]  /*0660*/  LDS.128 R8, [UR4+0x30] ;  /* 0x00003004ff087984 */ /* 0x008ee80008000c00 */
[----:B-----5:R5:W-:Y:S04]  /*0670*/  STG.E desc[UR6][R18.64+0x1c], R28 ;  /* 0x00001c1c12007986 */ /* 0x020be8000c101906 */
[----:B0-----:R0:W-:Y:S04]  /*0680*/  STG.E desc[UR6][R20.64+0x20], R4 ;  /* 0x0000200414007986 */ /* 0x0011e8000c101906 */
[----:B--2---:R2:W-:Y:S01]  /*0690*/  STG.E desc[UR6][R22.64+0x24], R29 ;  /* 0x0000241d16007986 */ /* 0x0045e2000c101906 */
[----:B-----5:R-:W5:Y:S03]  /*06a0*/  LDC.64 R18, c[0x0][0x3f8] ;  /* 0x0000fe00ff127b82 */ /* 0x020f660000000a00 */
[----:B------:R4:W-:Y:S04]  /*06b0*/  STG.E desc[UR6][R24.64+0x28], R6 ;  /* 0x0000280618007986 */ /* 0x0009e8000c101906 */
[----:B------:R1:W-:Y:S01]  /*06c0*/  STG.E desc[UR6][R26.64+0x2c], R7 ;  /* 0x00002c071a007986 */ /* 0x0003e2000c101906 */
[----:B0-----:R-:W3:Y:S03]  /*06d0*/  LDC.64 R4, c[0x0][0x3e0] ;  /* 0x0000f800ff047b82 */ /* 0x001ee60000000a00 */
[----:B------:R-:W-:Y:S05]  /*06e0*/  STS [UR4+0x1c], R28 ;  /* 0x00001c1cff007988 */ /* 0x000fea0008000804 */
[----:B------:R-:W0:Y:S08]  /*06f0*/  LDC.64 R20, c[0x0][0x400] ;  /* 0x00010000ff147b82 */ /* 0x000e300000000a00 */
[----:B--2---:R-:W2:Y:S08]  /*0700*/  LDC.64 R22, c[0x0][0x408] ;  /* 0x00010200ff167b82 */ /* 0x004eb00000000a00 */
[----:B----4-:R-:W4:Y:S01]  /*0710*/  LDC.64 R24, c[0x0][0x410] ;  /* 0x00010400ff187b82 */ /* 0x010f220000000a00 */
[----:B---3--:R-:W-:Y:S04]  /*0720*/  STG.E desc[UR6][R4.64+0x30], R8 ;  /* 0x0000300804007986 */ /* 0x008fe8000c101906 */
[----:B------:R-:W-:Y:S03]  /*0730*/  STG.E desc[UR6][R2.64+0x34], R9 ;  /* 0x0000340902007986 */ /* 0x000fe6000c101906 */
[----:B-1----:R-:W1:Y:S01]  /*0740*/  LDC.64 R26, c[0x0][0x418] ;  /* 0x00010600ff1a7b82 */ /* 0x002e620000000a00 */
[----:B------:R-:W-:Y:S04]  /*0750*/  STG.E desc[UR6][R16.64+0x38], R10 ;  /* 0x0000380a10007986 */ /* 0x000fe8000c101906 */
[----:B-----5:R-:W-:Y:S04]  /*0760*/  STG.E desc[UR6][R18.64+0x3c], R11 ;  /* 0x00003c0b12007986 */ /* 0x020fe8000c101906 */
[----:B0-----:R-:W-:Y:S04]  /*0770*/  STG.E desc[UR6][R20.64+0x40], R12 ;  /* 0x0000400c14007986 */ /* 0x001fe8000c101906 */
[----:B--2---:R-:W-:Y:S04]  /*0780*/  STG.E desc[UR6][R22.64+0x44], R13 ;  /* 0x0000440d16007986 */ /* 0x004fe8000c101906 */
[----:B----4-:R-:W-:Y:S04]  /*0790*/  STG.E desc[UR6][R24.64+0x48], R14 ;  /* 0x0000480e18007986 */ /* 0x010fe8000c101906 */
[----:B-1----:R-:W-:Y:S01]  /*07a0*/  STG.E desc[UR6][R26.64+0x4c], R15 ;  /* 0x00004c0f1a007986 */ /* 0x002fe2000c101906 */
[----:B------:R-:W-:Y:S05]  /*07b0*/  EXIT ;  /* 0x000000000000794d */ /* 0x000fea0003800000 */
.L_x_30:
        /* <DEDUP_REMOVED lines=12> */
.L_x_130:


//--------------------- .text._Z9kernel_68PfS_S_S_S_S_S_S_S_S_S_S_S_S_S_S_S_S_S_S_ --------------------------
	.section	.text._Z9kernel_68PfS_S_S_S_S_S_S_S_S_S_S_S_S_S_S_S_S_S_S_,"ax",@progbits
	.align	128
        .global         _Z9kernel_68PfS_S_S_S_S_S_S_S_S_S_S_S_S_S_S_S_S_S_S_
        .type           _Z9kernel_68PfS_S_S_S_S_S_S_S_S_S_S_S_S_S_S_S_S_S_S_,@function
        .size           _Z9kernel_68PfS_S_S_S_S_S_S_S_S_S_S_S_S_S_S_S_S_S_S_,(.L_x_131 - _Z9kernel_68PfS_S_S_S_S_S_S_S_S_S_S_S_S_S_S_S_S_S_S_)
        .other          _Z9kernel_68PfS_S_S_S_S_S_S_S_S_S_S_S_S_S_S_S_S_S_S_,@"STO_CUDA_ENTRY STV_DEFAULT"
_Z9kernel_68PfS_S_S_S_S_S_S_S_S_S_S_S_S_S_S_S_S_S_S_:
.text._Z9kernel_68PfS_S_S_S_S_S_S_S_S_S_S_S_S_S_S_S_S_S_S_:
        /* <DEDUP_REMOVED lines=49> */
[----:B------:R-:W4:Y:S04]  /*0310*/  LDS R8, [R16] ;  /* 0x0000000010087984 */ /* 0x000f280000000800 */
[----:B------:R-:W-:Y:S01]  /*0320*/  LDS.128 R12, [UR4] ;  /* 0x00000004ff0c7984 */ /* 0x000fe20008000c00 */
        /* <DEDUP_REMOVED lines=15> */
[----:B----4-:R-:W-:Y:S01]  /*0420*/  LDS.128 R8, [UR4+0x10] ;  /* 0x00001004ff087984 */ /* 0x010fe20008000c00 */
[----:B-----5:R-:W-:Y:S01]  /*0430*/  DMUL R4, R4, UR6 ;  /* 0x0000000604047c28 */ /* 0x020fe20008000000 */
        /* <DEDUP_REMOVED lines=8> */
[----:B------:R-:W2:Y:S04]  /*04c0*/  LDCU.64 UR6, c[0x0][0x358] ;  /* 0x00006b00ff0677ac */ /* 0x000ea80008000a00 */
[----:B------:R-:W5:Y:S01]  /*04d0*/  LDC.64 R6, c[0x0][0x390] ;  /* 0x0000e400ff067b82 */ /* 0x000f620000000a00 */
[----:B------:R3:W1:Y:S04]  /*04e0*/  F2F.F32.F64 R29, R2 ;  /* 0x00000002001d7310 */ /* 0x0006680000301000 */
[----:B---3--:R-:W-:Y:S04]  /*04f0*/  LDS.64 R2, [UR4+0x28] ;  /* 0x00002804ff027984 */ /* 0x008fe80008000a00 */
[----:B--2---:R2:W-:Y:S04]  /*0500*/  STG.E desc[UR6][R22.64], R12 ;  /* 0x0000000c16007986 */ /* 0x0045e8000c101906 */
[----:B-1----:R-:W-:Y:S04]  /*0510*/  STS [UR4+0x24], R29 ;  /* 0x0000241dff007988 */ /* 0x002fe80008000804 */
[----:B------:R1:W3:Y:S04]  /*0520*/  LDS R26, [R16] ;  /* 0x00000000101a7984 */ /* 0x0002e80000000800 */
[----:B----4-:R4:W-:Y:S01]  /*0530*/  STG.E desc[UR6][R4.64+0x4], R13 ;  /* 0x0000040d04007986 */ /* 0x0109e2000c101906 */
[----:B--2---:R-:W2:Y:S03]  /*0540*/  LDC.64 R22, c[0x0][0x3c8] ;  /* 0x0000f200ff167b82 */ /* 0x004ea60000000a00 */
[----:B-----5:R5:W-:Y:S04]  /*0550*/  STG.E desc[UR6][R6.64+0x8], R14 ;  /* 0x0000080e06007986 */ /* 0x020be8000c101906 */
[----:B------:R0:W-:Y:S01]  /*0560*/  STG.E desc[UR6][R20.64+0xc], R28 ;  /* 0x00000c1c14007986 */ /* 0x0001e2000c101906 */
[----:B-1----:R-:W1:Y:S03]  /*0570*/  LDC.64 R16, c[0x0][0x3a8] ;  /* 0x0000ea00ff107b82 */ /* 0x002e660000000a00 */
[----:B------:R-:W-:Y:S05]  /*0580*/  STG.E desc[UR6][R18.64+0x10], R8 ;  /* 0x0000100812007986 */ /* 0x000fea000c101906 */
[----:B----4-:R-:W4:Y:S08]  /*0590*/  LDC.64 R4, c[0x0][0x3b0] ;  /* 0x0000ec00ff047b82 */ /* 0x010f300000000a00 */
[----:B-----5:R-:W5:Y:S08]  /*05a0*/  LDC.64 R6, c[0x0][0x3b8] ;  /* 0x0000ee00ff067b82 */ /* 0x020f700000000a00 */
[----:B0-----:R-:W0:Y:S01]  /*05b0*/  LDC.64 R20, c[0x0][0x3c0] ;  /* 0x0000f000ff147b82 */ /* 0x001e220000000a00 */
[----:B-1----:R1:W-:Y:S01]  /*05c0*/  STG.E desc[UR6][R16.64+0x14], R9 ;  /* 0x0000140910007986 */ /* 0x0023e2000c101906 */
[----:B---3--:R-:W3:Y:S03]  /*05d0*/  F2F.F64.F32 R26, R26 ;  /* 0x0000001a001a7310 */ /* 0x008ee60000201800 */
[----:B------:R-:W-:Y:S04]  /*05e0*/  LDS.128 R16, [UR4+0x40] ;  /* 0x00004004ff107984 */ /* 0x000fe80008000c00 */
[----:B----4-:R4:W-:Y:S01]  /*05f0*/  STG.E desc[UR6][R4.64+0x18], R0 ;  /* 0x0000180004007986 */ /* 0x0109e2000c101906 */
[----:B-1----:R-:W1:Y:S03]  /*0600*/  LDC.64 R8, c[0x0][0x3f0] ;  /* 0x0000fc00ff087b82 */ /* 0x002e660000000a00 */
[----:B-----5:R5:W-:Y:S01]  /*0610*/  STG.E desc[UR6][R6.64+0x1c], R11 ;  /* 0x00001c0b06007986 */ /* 0x020be2000c101906 */
[----:B---3--:R-:W-:-:S04]  /*0620*/  DMUL R12, R26, UR8 ;  /* 0x000000081a0c7c28 */ /* 0x008fc80008000000 */
[----:B------:R-:W3:Y:S02]  /*0630*/  LDC.64 R26, c[0x0][0x3d8] ;  /* 0x0000f600ff1a7b82 */ /* 0x000ee40000000a00 */
[----:B------:R2:W0:Y:S06]  /*0640*/  F2F.F32.F64 R10, R12 ;  /* 0x0000000c000a7310 */ /* 0x00042c0000301000 */
[----:B----4-:R-:W4:Y:S01]  /*0650*/  LDC.64 R4, c[0x0][0x3e0] ;  /* 0x0000f800ff047b82 */ /* 0x010f220000000a00 */
[----:B--2---:R-:W4:Y:S07]  /*0660*/  LDS.128 R12, [UR4+0x30] ;  /* 0x00003004ff0c7984 */ /* 0x004f2e0008000c00 */
[----:B-----5:R-:W2:Y:S01]  /*0670*/  LDC.64 R6, c[0x0][0x3e8] ;  /* 0x0000fa00ff067b82 */ /* 0x020ea20000000a00 */
[----:B0-----:R0:W-:Y:S04]  /*0680*/  STG.E desc[UR6][R20.64+0x20], R10 ;  /* 0x0000200a14007986 */ /* 0x0011e8000c101906 */
[----:B------:R5:W-:Y:S04]  /*0690*/  STG.E desc[UR6][R22.64+0x24], R29 ;  /* 0x0000241d16007986 */ /* 0x000be8000c101906 */
[----:B------:R1:W-:Y:S01]  /*06a0*/  STG.E desc[UR6][R24.64+0x28], R2 ;  /* 0x0000280218007986 */ /* 0x0003e2000c101906 */
[----:B0-----:R-:W0:Y:S03]  /*06b0*/  LDC.64 R20, c[0x0][0x3f8] ;  /* 0x0000fe00ff147b82 */ /* 0x001e260000000a00 */
[----:B---3--:R3:W-:Y:S04]  /*06c0*/  STG.E desc[UR6][R26.64+0x2c], R3 ;  /* 0x00002c031a007986 */ /* 0x0087e8000c101906 */
[----:B------:R-:W-:Y:S01]  /*06d0*/  STS [UR4+0x20], R10 ;  /* 0x0000200aff007988 */ /* 0x000fe20008000804 */
[----:B-----5:R-:W5:Y:S08]  /*06e0*/  LDC.64 R22, c[0x0][0x400] ;  /* 0x00010000ff167b82 */ /* 0x020f700000000a00 */
[----:B-1----:R-:W1:Y:S01]  /*06f0*/  LDC.64 R24, c[0x0][0x408] ;  /* 0x00010200ff187b82 */ /* 0x002e620000000a00 */
[----:B----4-:R-:W-:Y:S07]  /*0700*/  STG.E desc[UR6][R4.64+0x30], R12 ;  /* 0x0000300c04007986 */ /* 0x010fee000c101906 */
[----:B---3--:R-:W3:Y:S01]  /*0710*/  LDC.64 R26, c[0x0][0x410] ;  /* 0x00010400ff1a7b82 */ /* 0x008ee20000000a00 */
[----:B--2---:R-:W-:Y:S04]  /*0720*/  STG.E desc[UR6][R6.64+0x34], R13 ;  /* 0x0000340d06007986 */ /* 0x004fe8000c101906 */
[----:B------:R-:W-:Y:S03]  /*0730*/  STG.E desc[UR6][R8.64+0x38], R14 ;  /* 0x0000380e08007986 */ /* 0x000fe6000c101906 */
[----:B------:R-:W2:Y:S01]  /*0740*/  LDC.64 R28, c[0x0][0x418] ;  /* 0x00010600ff1c7b82 */ /* 0x000ea20000000a00 */
[----:B0-----:R-:W-:Y:S04]  /*0750*/  STG.E desc[UR6][R20.64+0x3c], R15 ;  /* 0x00003c0f14007986 */ /* 0x001fe8000c101906 */
[----:B-----5:R-:W-:Y:S04]  /*0760*/  STG.E desc[UR6][R22.64+0x40], R16 ;  /* 0x0000401016007986 */ /* 0x020fe8000c101906 */
[----:B-1----:R-:W-:Y:S04]  /*0770*/  STG.E desc[UR6][R24.64+0x44], R17 ;  /* 0x0000441118007986 */ /* 0x002fe8000c101906 */
[----:B---3--:R-:W-:Y:S04]  /*0780*/  STG.E desc[UR6][R26.64+0x48], R18 ;  /* 0x000048121a007986 */ /* 0x008fe8000c101906 */
[----:B--2---:R-:W-:Y:S01]  /*0790*/  STG.E desc[UR6][R28.64+0x4c], R19 ;  /* 0x00004c131c007986 */ /* 0x004fe2000c101906 */
[----:B------:R-:W-:Y:S05]  /*07a0*/  EXIT ;  /* 0x000000000000794d */ /* 0x000fea0003800000 */
.L_x_31:
        /* <DEDUP_REMOVED lines=13> */
.L_x_131:


//--------------------- .text._Z9kernel_67PfS_S_S_S_S_S_S_S_S_S_S_S_S_S_S_S_S_S_S_ --------------------------
	.section	.text._Z9kernel_67PfS_S_S_S_S_S_S_S_S_S_S_S_S_S_S_S_S_S_S_,"ax",@progbits
	.align	128
        .global         _Z9kernel_67PfS_S_S_S_S_S_S_S_S_S_S_S_S_S_S_S_S_S_S_
        .type           _Z9kernel_67PfS_S_S_S_S_S_S_S_S_S_S_S_S_S_S_S_S_S_S_,@function
        .size           _Z9kernel_67PfS_S_S_S_S_S_S_S_S_S_S_S_S_S_S_S_S_S_S_,(.L_x_132 - _Z9kernel_67PfS_S_S_S_S_S_S_S_S_S_S_S_S_S_S_S_S_S_S_)
        .other          _Z9kernel_67PfS_S_S_S_S_S_S_S_S_S_S_S_S_S_S_S_S_S_S_,@"STO_CUDA_ENTRY STV_DEFAULT"
_Z9kernel_67PfS_S_S_S_S_S_S_S_S_S_S_S_S_S_S_S_S_S_S_:
.text._Z9kernel_67PfS_S_S_S_S_S_S_S_S_S_S_S_S_S_S_S_S_S_S_:
        /* <DEDUP_REMOVED lines=63> */
[----:B----4-:R-:W-:Y:S04]  /*03f0*/  LDS R3, [UR4+0x18] ;  /* 0x00001804ff037984 */ /* 0x010fe80008000800 */
[----:B--2---:R-:W-:Y:S04]  /*0400*/  STS [UR4+0x14], R29 ;  /* 0x0000141dff007988 */ /* 0x004fe80008000804 */
[----:B------:R-:W2:Y:S02]  /*0410*/  LDS R8, [R14] ;  /* 0x000000000e087984 */ /* 0x000ea40000000800 */
[----:B--2---:R-:W2:Y:S02]  /*0420*/  F2F.F64.F32 R4, R8 ;  /* 0x0000000800047310 */ /* 0x004ea40000201800 */
[----:B--2---:R-:W-:Y:S01]  /*0430*/  DMUL R4, R4, UR6 ;  /* 0x0000000604047c28 */ /* 0x004fe20008000000 */
[----:B------:R-:W-:Y:S01]  /*0440*/  UMOV UR6, 0x280ae105 ;  /* 0x280ae10500067882 */ /* 0x000fe20000000000 */
[----:B------:R-:W-:-:S04]  /*0450*/  UMOV UR7, 0x40431dd4 ;  /* 0x40431dd400077882 */ /* 0x000fc80000000000 */
[----:B------:R2:W4:Y:S04]  /*0460*/  F2F.F32.F64 R28, R4 ;  /* 0x00000004001c7310 */ /* 0x0005280000301000 */
[----:B--2---:R-:W-:Y:S04]  /*0470*/  LDS.64 R4, [UR4+0x28] ;  /* 0x00002804ff047984 */ /* 0x004fe80008000a00 */
[----:B----4-:R-:W-:Y:S04]  /*0480*/  STS [UR4], R28 ;  /* 0x0000001cff007988 */ /* 0x010fe80008000804 */
[----:B------:R-:W2:Y:S04]  /*0490*/  LDS R15, [R14] ;  /* 0x000000000e0f7984 */ /* 0x000ea80000000800 */
[----:B------:R-:W4:Y:S04]  /*04a0*/  LDS.128 R8, [UR4] ;  /* 0x00000004ff087984 */ /* 0x000f280008000c00 */
[----:B------:R-:W0:Y:S01]  /*04b0*/  LDS R8, [UR4+0x10] ;  /* 0x00001004ff087984 */ /* 0x000e220008000800 */
[----:B--2---:R-:W2:Y:S02]  /*04c0*/  F2F.F64.F32 R6, R15 ;  /* 0x0000000f00067310 */ /* 0x004ea40000201800 */
[----:B--2---:R-:W-:Y:S01]  /*04d0*/  DMUL R12, R6, UR6 ;  /* 0x00000006060c7c28 */ /* 0x004fe20008000000 */
[----:B------:R-:W2:Y:S01]  /*04e0*/  LDCU.64 UR6, c[0x0][0x358] ;  /* 0x00006b00ff0677ac */ /* 0x000ea20008000a00 */
[----:B------:R-:W4:Y:S04]  /*04f0*/  LDC.64 R6, c[0x0][0x388] ;  /* 0x0000e200ff067b82 */ /* 0x000f280000000a00 */
[----:B------:R3:W1:Y:S04]  /*0500*/  F2F.F32.F64 R2, R12 ;  /* 0x0000000c00027310 */ /* 0x0006680000301000 */
[----:B---3--:R-:W0:Y:S01]  /*0510*/  LDC.64 R12, c[0x0][0x3a0] ;  /* 0x0000e800ff0c7b82 */ /* 0x008e220000000a00 */
[----:B--2---:R2:W-:Y:S04]  /*0520*/  STG.E desc[UR6][R20.64], R28 ;  /* 0x0000001c14007986 */ /* 0x0045e8000c101906 */
[----:B-1----:R-:W-:Y:S04]  /*0530*/  STS [UR4+0x20], R2 ;  /* 0x00002002ff007988 */ /* 0x002fe80008000804 */
[----:B------:R-:W1:Y:S04]  /*0540*/  LDS R22, [R14] ;  /* 0x000000000e167984 */ /* 0x000e680000000800 */
[----:B----4-:R3:W-:Y:S01]  /*0550*/  STG.E desc[UR6][R6.64+0x4], R9 ;  /* 0x0000040906007986 */ /* 0x0107e2000c101906 */
[----:B--2---:R-:W2:Y:S03]  /*0560*/  LDC.64 R20, c[0x0][0x3c8] ;  /* 0x0000f200ff147b82 */ /* 0x004ea60000000a00 */
[----:B------:R4:W-:Y:S04]  /*0570*/  STG.E desc[UR6][R16.64+0x8], R10 ;  /* 0x0000080a10007986 */ /* 0x0009e8000c101906 */
[----:B------:R5:W-:Y:S01]  /*0580*/  STG.E desc[UR6][R18.64+0xc], R11 ;  /* 0x00000c0b12007986 */ /* 0x000be2000c101906 */
[----:B---3--:R-:W3:Y:S03]  /*0590*/  LDC.64 R6, c[0x0][0x3b0] ;  /* 0x0000ec00ff067b82 */ /* 0x008ee60000000a00 */
[----:B0-----:R-:W-:Y:S04]  /*05a0*/  STG.E desc[UR6][R12.64+0x10], R8 ;  /* 0x000010080c007986 */ /* 0x001fe8000c101906 */
[----:B------:R-:W0:Y:S01]  /*05b0*/  LDS.128 R8, [UR4+0x30] ;  /* 0x00003004ff087984 */ /* 0x000e220008000c00 */
[----:B----4-:R-:W4:Y:S03]  /*05c0*/  LDC.64 R16, c[0x0][0x3b8] ;  /* 0x0000ee00ff107b82 */ /* 0x010f260000000a00 */
[----:B------:R3:W-:Y:S05]  /*05d0*/  STG.E desc[UR6][R26.64+0x14], R29 ;  /* 0x0000141d1a007986 */ /* 0x0007ea000c101906 */
[----:B-----5:R-:W5:Y:S01]  /*05e0*/  LDC.64 R18, c[0x0][0x3c0] ;  /* 0x0000f000ff127b82 */ /* 0x020f620000000a00 */
[----:B-1----:R1:W1:Y:S01]  /*05f0*/  F2F.F64.F32 R14, R22 ;  /* 0x00000016000e7310 */ /* 0x0022620000201800 */
[----:B---3--:R3:W-:Y:S06]  /*0600*/  STG.E desc[UR6][R6.64+0x18], R3 ;  /* 0x0000180306007986 */ /* 0x0087ec000c101906 */
[----:B------:R-:W0:Y:S01]  /*0610*/  LDC.64 R26, c[0x0][0x3f8] ;  /* 0x0000fe00ff1a7b82 */ /* 0x000e220000000a00 */
[----:B----4-:R4:W-:Y:S07]  /*0620*/  STG.E desc[UR6][R16.64+0x1c], R0 ;  /* 0x00001c0010007986 */ /* 0x0109ee000c101906 */
[----:B-1----:R-:W1:Y:S01]  /*0630*/  LDC.64 R22, c[0x0][0x3d0] ;  /* 0x0000f400ff167b82 */ /* 0x002e620000000a00 */
[----:B------:R-:W-:Y:S01]  /*0640*/  DMUL R14, R14, UR8 ;  /* 0x000000080e0e7c28 */ /* 0x000fe20008000000 */
[----:B-----5:R5:W-:Y:S06]  /*0650*/  STG.E desc[UR6][R18.64+0x20], R2 ;  /* 0x0000200212007986 */ /* 0x020bec000c101906 */
[----:B---3--:R-:W0:Y:S01]  /*0660*/  LDC.64 R6, c[0x0][0x3e0] ;  /* 0x0000f800ff067b82 */ /* 0x008e220000000a00 */
[----:B------:R3:W2:Y:S07]  /*0670*/  F2F.F32.F64 R28, R14 ;  /* 0x0000000e001c7310 */ /* 0x0006ae0000301000 */
[----:B----4-:R-:W4:Y:S01]  /*0680*/  LDC.64 R16, c[0x0][0x3e8] ;  /* 0x0000fa00ff107b82 */ /* 0x010f220000000a00 */
[----:B---3--:R-:W3:Y:S07]  /*0690*/  LDS.128 R12, [UR4+0x40] ;  /* 0x00004004ff0c7984 */ /* 0x008eee0008000c00 */
[----:B-----5:R-:W5:Y:S01]  /*06a0*/  LDC.64 R18, c[0x0][0x3f0] ;  /* 0x0000fc00ff127b82 */ /* 0x020f620000000a00 */
[----:B--2---:R2:W-:Y:S04]  /*06b0*/  STG.E desc[UR6][R20.64+0x24], R28 ;  /* 0x0000241c14007986 */ /* 0x0045e8000c101906 */
[----:B-1----:R1:W-:Y:S03]  /*06c0*/  STG.E desc[UR6][R22.64+0x28], R4 ;  /* 0x0000280416007986 */ /* 0x0023e6000c101906 */
[----:B------:R-:W3:Y:S01]  /*06d0*/  LDC.64 R2, c[0x0][0x408] ;  /* 0x00010200ff027b82 */ /* 0x000ee20000000a00 */
[----:B------:R5:W-:Y:S04]  /*06e0*/  STG.E desc[UR6][R24.64+0x2c], R5 ;  /* 0x00002c0518007986 */ /* 0x000be8000c101906 */
[----:B0-----:R-:W-:Y:S03]  /*06f0*/  STG.E desc[UR6][R6.64+0x30], R8 ;  /* 0x0000300806007986 */ /* 0x001fe6000c101906 */
[----:B--2---:R-:W3:Y:S01]  /*0700*/  LDC.64 R20, c[0x0][0x400] ;  /* 0x00010000ff147b82 */ /* 0x004ee20000000a00 */
[----:B----4-:R-:W-:Y:S04]  /*0710*/  STG.E desc[UR6][R16.64+0x34], R9 ;  /* 0x0000340910007986 */ /* 0x010fe8000c101906 */
[----:B------:R-:W-:Y:S03]  /*0720*/  STS [UR4+0x24], R28 ;  /* 0x0000241cff007988 */ /* 0x000fe60008000804 */
[----:B-1----:R-:W0:Y:S01]  /*0730*/  LDC.64 R22, c[0x0][0x410] ;  /* 0x00010400ff167b82 */ /* 0x002e220000000a00 */
[----:B-----5:R-:W-:Y:S04]  /*0740*/  STG.E desc[UR6][R18.64+0x38], R10 ;  /* 0x0000380a12007986 */ /* 0x020fe8000c101906 */
[----:B------:R-:W-:Y:S03]  /*0750*/  STG.E desc[UR6][R26.64+0x3c], R11 ;  /* 0x00003c0b1a007986 */ /* 0x000fe6000c101906 */
[----:B------:R-:W1:Y:S01]  /*0760*/  LDC.64 R24, c[0x0][0x418] ;  /* 0x00010600ff187b82 */ /* 0x000e620000000a00 */
[----:B---3--:R-:W-:Y:S04]  /*0770*/  STG.E desc[UR6][R20.64+0x40], R12 ;  /* 0x0000400c14007986 */ /* 0x008fe8000c101906 */
[----:B------:R-:W-:Y:S04]  /*0780*/  STG.E desc[UR6][R2.64+0x44], R13 ;  /* 0x0000440d02007986 */ /* 0x000fe8000c101906 */
[----:B0-----:R-:W-:Y:S04]  /*0790*/  STG.E desc[UR6][R22.64+0x48], R14 ;  /* 0x0000480e16007986 */ /* 0x001fe8000c101906 */
[----:B-1----:R-:W-:Y:S01]  /*07a0*/  STG.E desc[UR6][R24.64+0x4c], R15 ;  /* 0x00004c0f18007986 */ /* 0x002fe2000c101906 */
[----:B------:R-:W-:Y:S05]  /*07b0*/  EXIT ;  /* 0x000000000000794d */ /* 0x000fea0003800000 */
.L_x_32:
        /* <DEDUP_REMOVED lines=12> */
.L_x_132:


//--------------------- .text._Z9kernel_66PfS_S_S_S_S_S_S_S_S_S_S_S_S_S_S_S_S_S_S_ --------------------------
	.section	.text._Z9kernel_66PfS_S_S_S_S_S_S_S_S_S_S_S_S_S_S_S_S_S_S_,"ax",@progbits
	.align	128
        .global         _Z9kernel_66PfS_S_S_S_S_S_S_S_S_S_S_S_S_S_S_S_S_S_S_
        .type           _Z9kernel_66PfS_S_S_S_S_S_S_S_S_S_S_S_S_S_S_S_S_S_S_,@function
        .size           _Z9kernel_66PfS_S_S_S_S_S_S_S_S_S_S_S_S_S_S_S_S_S_S_,(.L_x_133 - _Z9kernel_66PfS_S_S_S_S_S_S_S_S_S_S_S_S_S_S_S_S_S_S_)
        .other          _Z9kernel_66PfS_S_S_S_S_S_S_S_S_S_S_S_S_S_S_S_S_S_S_,@"STO_CUDA_ENTRY STV_DEFAULT"
_Z9kernel_66PfS_S_S_S_S_S_S_S_S_S_S_S_S_S_S_S_S_S_S_:
.text._Z9kernel_66PfS_S_S_S_S_S_S_S_S_S_S_S_S_S_S_S_S_S_S_:
        /* <DEDUP_REMOVED lines=79> */
[----:B-----5:R-:W-:Y:S04]  /*04f0*/  LDS.128 R4, [UR4+0x20] ;  /* 0x00002004ff047984 */ /* 0x020fe80008000c00 */
[----:B--2---:R2:W-:Y:S04]  /*0500*/  STG.E desc[UR6][R18.64], R21 ;  /* 0x0000001512007986 */ /* 0x0045e8000c101906 */
[----:B---3--:R-:W-:Y:S04]  /*0510*/  STS [UR4+0x18], R24 ;  /* 0x00001818ff007988 */ /* 0x008fe80008000804 */
[----:B------:R-:W3:Y:S04]  /*0520*/  LDS R11, [R0] ;  /* 0x00000000000b7984 */ /* 0x000ee80000000800 */
[----:B------:R-:W-:Y:S01]  /*0530*/  STG.E desc[UR6][R14.64+0x4], R12 ;  /* 0x0000040c0e007986 */ /* 0x000fe2000c101906 */
[----:B--2---:R-:W2:Y:S08]  /*0540*/  LDC.64 R18, c[0x0][0x3c8] ;  /* 0x0000f200ff127b82 */ /* 0x004eb00000000a00 */
[----:B------:R-:W5:Y:S01]  /*0550*/  LDC.64 R20, c[0x0][0x3d0] ;  /* 0x0000f400ff147b82 */ /* 0x000f620000000a00 */
[----:B---3--:R3:W1:Y:S07]  /*0560*/  F2F.F64.F32 R8, R11 ;  /* 0x0000000b00087310 */ /* 0x00866e0000201800 */
[----:B---3--:R-:W3:Y:S01]  /*0570*/  LDC.64 R10, c[0x0][0x3a8] ;  /* 0x0000ea00ff0a7b82 */ /* 0x008ee20000000a00 */
[----:B-1----:R-:W-:-:S06]  /*0580*/  DMUL R8, R8, UR8 ;  /* 0x0000000808087c28 */ /* 0x002fcc0008000000 */
[----:B------:R1:W4:Y:S04]  /*0590*/  F2F.F32.F64 R0, R8 ;  /* 0x0000000800007310 */ /* 0x0003280000301000 */
[----:B-1----:R-:W1:Y:S01]  /*05a0*/  LDC.64 R8, c[0x0][0x3a0] ;  /* 0x0000e800ff087b82 */ /* 0x002e620000000a00 */
[----:B----4-:R4:W-:Y:S04]  /*05b0*/  STG.E desc[UR6][R2.64+0x8], R0 ;  /* 0x0000080002007986 */ /* 0x0109e8000c101906 */
[----:B------:R0:W-:Y:S04]  /*05c0*/  STG.E desc[UR6][R16.64+0xc], R23 ;  /* 0x00000c1710007986 */ /* 0x0001e8000c101906 */
[----:B------:R-:W-:Y:S01]  /*05d0*/  STS [UR4+0x8], R0 ;  /* 0x00000800ff007988 */ /* 0x000fe20008000804 */
[----:B----4-:R-:W4:Y:S03]  /*05e0*/  LDC.64 R2, c[0x0][0x3b8] ;  /* 0x0000ee00ff027b82 */ /* 0x010f260000000a00 */
[----:B-1----:R-:W-:Y:S05]  /*05f0*/  STG.E desc[UR6][R8.64+0x10], R13 ;  /* 0x0000100d08007986 */ /* 0x002fea000c101906 */
[----:B0-----:R-:W0:Y:S01]  /*0600*/  LDC.64 R16, c[0x0][0x3c0] ;  /* 0x0000f000ff107b82 */ /* 0x001e220000000a00 */
[----:B---3--:R-:W-:Y:S04]  /*0610*/  STG.E desc[UR6][R10.64+0x14], R26 ;  /* 0x0000141a0a007986 */ /* 0x008fe8000c101906 */
[----:B------:R-:W1:Y:S03]  /*0620*/  LDS.128 R8, [UR4+0x30] ;  /* 0x00003004ff087984 */ /* 0x000e660008000c00 */
[----:B------:R-:W3:Y:S01]  /*0630*/  LDC.64 R22, c[0x0][0x3d8] ;  /* 0x0000f600ff167b82 */ /* 0x000ee20000000a00 */
[----:B------:R-:W1:Y:S04]  /*0640*/  LDS.128 R12, [UR4+0x40] ;  /* 0x00004004ff0c7984 */ /* 0x000e680008000c00 */
[----:B------:R2:W-:Y:S04]  /*0650*/  STG.E desc[UR6][R28.64+0x18], R24 ;  /* 0x000018181c007986 */ /* 0x0005e8000c101906 */
[----:B----4-:R4:W-:Y:S04]  /*0660*/  STG.E desc[UR6][R2.64+0x1c], R27 ;  /* 0x00001c1b02007986 */ /* 0x0109e8000c101906 */
[----:B0-----:R-:W-:Y:S01]  /*0670*/  STG.E desc[UR6][R16.64+0x20], R25 ;  /* 0x0000201910007986 */ /* 0x001fe2000c101906 */
[----:B--2---:R-:W0:Y:S03]  /*0680*/  LDC.64 R28, c[0x0][0x400] ;  /* 0x00010000ff1c7b82 */ /* 0x004e260000000a00 */
[----:B------:R2:W-:Y:S04]  /*0690*/  STG.E desc[UR6][R18.64+0x24], R5 ;  /* 0x0000240512007986 */ /* 0x0005e8000c101906 */
[----:B-----5:R5:W-:Y:S01]  /*06a0*/  STG.E desc[UR6][R20.64+0x28], R6 ;  /* 0x0000280614007986 */ /* 0x020be2000c101906 */
[----:B----4-:R-:W1:Y:S03]  /*06b0*/  LDC.64 R2, c[0x0][0x3e0] ;  /* 0x0000f800ff027b82 */ /* 0x010e660000000a00 */
[----:B---3--:R-:W-:Y:S05]  /*06c0*/  STG.E desc[UR6][R22.64+0x2c], R7 ;  /* 0x00002c0716007986 */ /* 0x008fea000c101906 */
[----:B--2---:R-:W2:Y:S08]  /*06d0*/  LDC.64 R4, c[0x0][0x3e8] ;  /* 0x0000fa00ff047b82 */ /* 0x004eb00000000a00 */
[----:B------:R-:W3:Y:S08]  /*06e0*/  LDC.64 R16, c[0x0][0x3f0] ;  /* 0x0000fc00ff107b82 */ /* 0x000ef00000000a00 */
[----:B------:R-:W4:Y:S01]  /*06f0*/  LDC.64 R18, c[0x0][0x3f8] ;  /* 0x0000fe00ff127b82 */ /* 0x000f220000000a00 */
[----:B-1----:R-:W-:Y:S07]  /*0700*/  STG.E desc[UR6][R2.64+0x30], R8 ;  /* 0x0000300802007986 */ /* 0x002fee000c101906 */
[----:B-----5:R-:W1:Y:S01]  /*0710*/  LDC.64 R20, c[0x0][0x408] ;  /* 0x00010200ff147b82 */ /* 0x020e620000000a00 */
[----:B--2---:R-:W-:Y:S07]  /*0720*/  STG.E desc[UR6][R4.64+0x34], R9 ;  /* 0x0000340904007986 */ /* 0x004fee000c101906 */
[----:B------:R-:W2:Y:S01]  /*0730*/  LDC.64 R26, c[0x0][0x410] ;  /* 0x00010400ff1a7b82 */ /* 0x000ea20000000a00 */
[----:B---3--:R-:W-:Y:S07]  /*0740*/  STG.E desc[UR6][R16.64+0x38], R10 ;  /* 0x0000380a10007986 */ /* 0x008fee000c101906 */
[----:B------:R-:W3:Y:S01]  /*0750*/  LDC.64 R24, c[0x0][0x418] ;  /* 0x00010600ff187b82 */ /* 0x000ee20000000a00 */
[----:B----4-:R-:W-:Y:S04]  /*0760*/  STG.E desc[UR6][R18.64+0x3c], R11 ;  /* 0x00003c0b12007986 */ /* 0x010fe8000c101906 */
[----:B0-----:R-:W-:Y:S04]  /*0770*/  STG.E desc[UR6][R28.64+0x40], R12 ;  /* 0x0000400c1c007986 */ /* 0x001fe8000c101906 */
[----:B-1----:R-:W-:Y:S04]  /*0780*/  STG.E desc[UR6][R20.64+0x44], R13 ;  /* 0x0000440d14007986 */ /* 0x002fe8000c101906 */
[----:B--2---:R-:W-:Y:S04]  /*0790*/  STG.E desc[UR6][R26.64+0x48], R14 ;  /* 0x0000480e1a007986 */ /* 0x004fe8000c101906 */
[----:B---3--:R-:W-:Y:S01]  /*07a0*/  STG.E desc[UR6][R24.64+0x4c], R15 ;  /* 0x00004c0f18007986 */ /* 0x008fe2000c101906 */
[----:B------:R-:W-:Y:S05]  /*07b0*/  EXIT ;  /* 0x000000000000794d */ /* 0x000fea0003800000 */
.L_x_33:
        /* <DEDUP_REMOVED lines=12> */
.L_x_133:


//--------------------- .text._Z9kernel_65PfS_S_S_S_S_S_S_S_S_S_S_S_S_S_S_S_S_S_S_ --------------------------
	.section	.text._Z9kernel_65PfS_S_S_S_S_S_S_S_S_S_S_S_S_S_S_S_S_S_S_,"ax",@progbits
	.align	128
        .global         _Z9kernel_65PfS_S_S_S_S_S_S_S_S_S_S_S_S_S_S_S_S_S_S_
        .type           _Z9kernel_65PfS_S_S_S_S_S_S_S_S_S_S_S_S_S_S_S_S_S_S_,@function
        .size           _Z9kernel_65PfS_S_S_S_S_S_S_S_S_S_S_S_S_S_S_S_S_S_S_,(.L_x_134 - _Z9kernel_65PfS_S_S_S_S_S_S_S_S_S_S_S_S_S_S_S_S_S_S_)
        .other          _Z9kernel_65PfS_S_S_S_S_S_S_S_S_S_S_S_S_S_S_S_S_S_S_,@"STO_CUDA_ENTRY STV_DEFAULT"
_Z9kernel_65PfS_S_S_S_S_S_S_S_S_S_S_S_S_S_S_S_S_S_S_:
.text._Z9kernel_65PfS_S_S_S_S_S_S_S_S_S_S_S_S_S_S_S_S_S_S_:
        /* <DEDUP_REMOVED lines=76> */
[----:B------:R-:W-:Y:S01]  /*04c0*/  UMOV UR6, 0x5471715c ;  /* 0x5471715c00067882 */ /* 0x000fe20000000000 */
[----:B------:R-:W-:-:S08]  /*04d0*/  UMOV UR7, 0x4010126e ;  /* 0x4010126e00077882 */ /* 0x000fd00000000000 */
[----:B------:R-:W2:Y:S02]  /*04e0*/  F2F.F32.F64 R6, R6 ;  /* 0x0000000600067310 */ /* 0x000ea40000301000 */
[----:B--2---:R-:W-:Y:S04]  /*04f0*/  STS [UR4+0x8], R6 ;  /* 0x00000806ff007988 */ /* 0x004fe80008000804 */
[----:B------:R-:W2:Y:S04]  /*0500*/  LDS R8, [R0] ;  /* 0x0000000000087984 */ /* 0x000ea80000000800 */
[----:B------:R-:W0:Y:S01]  /*0510*/  LDS.128 R4, [UR4+0x20] ;  /* 0x00002004ff047984 */ /* 0x000e220008000c00 */
[----:B--2---:R-:W2:Y:S02]  /*0520*/  F2F.F64.F32 R8, R8 ;  /* 0x0000000800087310 */ /* 0x004ea40000201800 */
[----:B--2---:R-:W-:Y:S01]  /*0530*/  DMUL R22, R8, UR6 ;  /* 0x0000000608167c28 */ /* 0x004fe20008000000 */
[----:B------:R-:W2:Y:S01]  /*0540*/  LDCU.64 UR6, c[0x0][0x358] ;  /* 0x00006b00ff0677ac */ /* 0x000ea20008000a00 */
[----:B------:R-:W0:Y:S04]  /*0550*/  LDC.64 R8, c[0x0][0x3a8] ;  /* 0x0000ea00ff087b82 */ /* 0x000e280000000a00 */
[----:B------:R3:W5:Y:S04]  /*0560*/  F2F.F32.F64 R0, R22 ;  /* 0x0000001600007310 */ /* 0x0007680000301000 */
[----:B---3--:R-:W3:Y:S01]  /*0570*/  LDC.64 R22, c[0x0][0x3d8] ;  /* 0x0000f600ff167b82 */ /* 0x008ee20000000a00 */
[----:B--2---:R-:W-:Y:S04]  /*0580*/  STG.E desc[UR6][R14.64], R10 ;  /* 0x0000000a0e007986 */ /* 0x004fe8000c101906 */
[----:B----4-:R2:W-:Y:S04]  /*0590*/  STG.E desc[UR6][R2.64+0x4], R12 ;  /* 0x0000040c02007986 */ /* 0x0105e8000c101906 */
[----:B-----5:R4:W-:Y:S04]  /*05a0*/  STG.E desc[UR6][R16.64+0x8], R0 ;  /* 0x0000080010007986 */ /* 0x0209e8000c101906 */
[----:B------:R5:W-:Y:S01]  /*05b0*/  STG.E desc[UR6][R18.64+0xc], R21 ;  /* 0x00000c1512007986 */ /* 0x000be2000c101906 */
[----:B--2---:R-:W2:Y:S03]  /*05c0*/  LDC.64 R2, c[0x0][0x3b8] ;  /* 0x0000ee00ff027b82 */ /* 0x004ea60000000a00 */
[----:B-1----:R1:W-:Y:S04]  /*05d0*/  STG.E desc[UR6][R28.64+0x10], R13 ;  /* 0x0000100d1c007986 */ /* 0x0023e8000c101906 */
[----:B0-----:R-:W-:Y:S01]  /*05e0*/  STG.E desc[UR6][R8.64+0x14], R11 ;  /* 0x0000140b08007986 */ /* 0x001fe2000c101906 */
[----:B----4-:R-:W0:Y:S03]  /*05f0*/  LDC.64 R16, c[0x0][0x3c0] ;  /* 0x0000f000ff107b82 */ /* 0x010e260000000a00 */
[----:B------:R-:W4:Y:S04]  /*0600*/  LDS.128 R8, [UR4+0x30] ;  /* 0x00003004ff087984 */ /* 0x000f280008000c00 */
[----:B------:R-:W4:Y:S01]  /*0610*/  LDS.128 R12, [UR4+0x40] ;  /* 0x00004004ff0c7984 */ /* 0x000f220008000c00 */
[----:B-----5:R-:W5:Y:S03]  /*0620*/  LDC.64 R18, c[0x0][0x3c8] ;  /* 0x0000f200ff127b82 */ /* 0x020f660000000a00 */
[----:B------:R-:W-:Y:S04]  /*0630*/  STG.E desc[UR6][R26.64+0x18], R24 ;  /* 0x000018181a007986 */ /* 0x000fe8000c101906 */
[----:B------:R-:W-:Y:S01]  /*0640*/  STS [UR4+0x8], R0 ;  /* 0x00000800ff007988 */ /* 0x000fe20008000804 */
[----:B------:R-:W3:Y:S03]  /*0650*/  LDC.64 R20, c[0x0][0x3d0] ;  /* 0x0000f400ff147b82 */ /* 0x000ee60000000a00 */
[----:B--2---:R2:W-:Y:S04]  /*0660*/  STG.E desc[UR6][R2.64+0x1c], R25 ;  /* 0x00001c1902007986 */ /* 0x0045e8000c101906 */
[----:B0-----:R0:W-:Y:S01]  /*0670*/  STG.E desc[UR6][R16.64+0x20], R4 ;  /* 0x0000200410007986 */ /* 0x0011e2000c101906 */
[----:B-1----:R-:W1:Y:S03]  /*0680*/  LDC.64 R28, c[0x0][0x3e8] ;  /* 0x0000fa00ff1c7b82 */ /* 0x002e660000000a00 */
[----:B-----5:R5:W-:Y:S05]  /*0690*/  STG.E desc[UR6][R18.64+0x24], R5 ;  /* 0x0000240512007986 */ /* 0x020bea000c101906 */
[----:B--2---:R-:W4:Y:S01]  /*06a0*/  LDC.64 R2, c[0x0][0x3e0] ;  /* 0x0000f800ff027b82 */ /* 0x004f220000000a00 */
[----:B---3--:R2:W-:Y:S07]  /*06b0*/  STG.E desc[UR6][R20.64+0x28], R6 ;  /* 0x0000280614007986 */ /* 0x0085ee000c101906 */
[----:B0-----:R-:W0:Y:S01]  /*06c0*/  LDC.64 R16, c[0x0][0x3f0] ;  /* 0x0000fc00ff107b82 */ /* 0x001e220000000a00 */
[----:B------:R-:W-:Y:S07]  /*06d0*/  STG.E desc[UR6][R22.64+0x2c], R7 ;  /* 0x00002c0716007986 */ /* 0x000fee000c101906 */
[----:B-----5:R-:W3:Y:S08]  /*06e0*/  LDC.64 R18, c[0x0][0x3f8] ;  /* 0x0000fe00ff127b82 */ /* 0x020ef00000000a00 */
[----:B------:R-:W5:Y:S01]  /*06f0*/  LDC.64 R26, c[0x0][0x400] ;  /* 0x00010000ff1a7b82 */ /* 0x000f620000000a00 */
[----:B----4-:R-:W-:Y:S04]  /*0700*/  STG.E desc[UR6][R2.64+0x30], R8 ;  /* 0x0000300802007986 */ /* 0x010fe8000c101906 */
[----:B-1----:R-:W-:Y:S03]  /*0710*/  STG.E desc[UR6][R28.64+0x34], R9 ;  /* 0x000034091c007986 */ /* 0x002fe6000c101906 */
[----:B--2---:R-:W1:Y:S01]  /*0720*/  LDC.64 R20, c[0x0][0x408] ;  /* 0x00010200ff147b82 */ /* 0x004e620000000a00 */
[----:B0-----:R-:W-:Y:S07]  /*0730*/  STG.E desc[UR6][R16.64+0x38], R10 ;  /* 0x0000380a10007986 */ /* 0x001fee000c101906 */
[----:B------:R-:W0:Y:S01]  /*0740*/  LDC.64 R24, c[0x0][0x410] ;  /* 0x00010400ff187b82 */ /* 0x000e220000000a00 */
[----:B---3--:R-:W-:Y:S07]  /*0750*/  STG.E desc[UR6][R18.64+0x3c], R11 ;  /* 0x00003c0b12007986 */ /* 0x008fee000c101906 */
[----:B------:R-:W2:Y:S01]  /*0760*/  LDC.64 R4, c[0x0][0x418] ;  /* 0x00010600ff047b82 */ /* 0x000ea20000000a00 */
[----:B-----5:R-:W-:Y:S04]  /*0770*/  STG.E desc[UR6][R26.64+0x40], R12 ;  /* 0x0000400c1a007986 */ /* 0x020fe8000c101906 */
[----:B-1----:R-:W-:Y:S04]  /*0780*/  STG.E desc[UR6][R20.64+0x44], R13 ;  /* 0x0000440d14007986 */ /* 0x002fe8000c101906 */
[----:B0-----:R-:W-:Y:S04]  /*0790*/  STG.E desc[UR6][R24.64+0x48], R14 ;  /* 0x0000480e18007986 */ /* 0x001fe8000c101906 */
[----:B--2---:R-:W-:Y:S01]  /*07a0*/  STG.E desc[UR6][R4.64+0x4c], R15 ;  /* 0x00004c0f04007986 */ /* 0x004fe2000c101906 */
[----:B------:R-:W-:Y:S05]  /*07b0*/  EXIT ;  /* 0x000000000000794d */ /* 0x000fea0003800000 */
.L_x_34:
        /* <DEDUP_REMOVED lines=12> */
.L_x_134:


//--------------------- .text._Z9kernel_64PfS_S_S_S_S_S_S_S_S_S_S_S_S_S_S_S_S_S_S_ --------------------------
	.section	.text._Z9kernel_64PfS_S_S_S_S_S_S_S_S_S_S_S_S_S_S_S_S_S_S_,"ax",@progbits
	.align	128
        .global         _Z9kernel_64PfS_S_S_S_S_S_S_S_S_S_S_S_S_S_S_S_S_S_S_
        .type           _Z9kernel_64PfS_S_S_S_S_S_S_S_S_S_S_S_S_S_S_S_S_S_S_,@function
        .size           _Z9kernel_64PfS_S_S_S_S_S_S_S_S_S_S_S_S_S_S_S_S_S_S_,(.L_x_135 - _Z9kernel_64PfS_S_S_S_S_S_S_S_S_S_S_S_S_S_S_S_S_S_S_)
        .other          _Z9kernel_64PfS_S_S_S_S_S_S_S_S_S_S_S_S_S_S_S_S_S_S_,@"STO_CUDA_ENTRY STV_DEFAULT"
_Z9kernel_64PfS_S_S_S_S_S_S_S_S_S_S_S_S_S_S_S_S_S_S_:
.text._Z9kernel_64PfS_S_S_S_S_S_S_S_S_S_S_S_S_S_S_S_S_S_S_:
        /* <DEDUP_REMOVED lines=82> */
[----:B---3--:R-:W-:Y:S01]  /*0520*/  STG.E desc[UR6][R14.64+0x4], R12 ;  /* 0x0000040c0e007986 */ /* 0x008fe2000c101906 */
[----:B--2---:R-:W2:Y:S08]  /*0530*/  LDC.64 R18, c[0x0][0x3c8] ;  /* 0x0000f200ff127b82 */ /* 0x004eb00000000a00 */
[----:B------:R-:W3:Y:S01]  /*0540*/  LDC.64 R22, c[0x0][0x3d8] ;  /* 0x0000f600ff167b82 */ /* 0x000ee20000000a00 */
[----:B-----5:R5:W1:Y:S07]  /*0550*/  F2F.F64.F32 R4, R10 ;  /* 0x0000000a00047310 */ /* 0x020a6e0000201800 */
[----:B-----5:R-:W5:Y:S01]  /*0560*/  LDC.64 R10, c[0x0][0x3a8] ;  /* 0x0000ea00ff0a7b82 */ /* 0x020f620000000a00 */
[----:B-1----:R-:W-:Y:S01]  /*0570*/  DMUL R8, R4, UR8 ;  /* 0x0000000804087c28 */ /* 0x002fe20008000000 */
[----:B------:R-:W2:Y:S05]  /*0580*/  LDS.128 R4, [UR4+0x20] ;  /* 0x00002004ff047984 */ /* 0x000eaa0008000c00 */
        /* <DEDUP_REMOVED lines=8> */
[----:B-----5:R-:W-:Y:S04]  /*0610*/  STG.E desc[UR6][R10.64+0x14], R26 ;  /* 0x0000141a0a007986 */ /* 0x020fe8000c101906 */
[----:B------:R-:W1:Y:S03]  /*0620*/  LDS.128 R8, [UR4+0x30] ;  /* 0x00003004ff087984 */ /* 0x000e660008000c00 */
[----:B------:R-:W5:Y:S01]  /*0630*/  LDC.64 R20, c[0x0][0x3d0] ;  /* 0x0000f400ff147b82 */ /* 0x000f620000000a00 */
[----:B------:R-:W1:Y:S04]  /*0640*/  LDS.128 R12, [UR4+0x40] ;  /* 0x00004004ff0c7984 */ /* 0x000e680008000c00 */
[----:B------:R3:W-:Y:S04]  /*0650*/  STG.E desc[UR6][R28.64+0x18], R24 ;  /* 0x000018181c007986 */ /* 0x0007e8000c101906 */
[----:B----4-:R4:W-:Y:S04]  /*0660*/  STG.E desc[UR6][R2.64+0x1c], R27 ;  /* 0x00001c1b02007986 */ /* 0x0109e8000c101906 */
[----:B0-----:R-:W-:Y:S01]  /*0670*/  STG.E desc[UR6][R16.64+0x20], R25 ;  /* 0x0000201910007986 */ /* 0x001fe2000c101906 */
[----:B---3--:R-:W0:Y:S03]  /*0680*/  LDC.64 R28, c[0x0][0x400] ;  /* 0x00010000ff1c7b82 */ /* 0x008e260000000a00 */
[----:B--2---:R2:W-:Y:S04]  /*0690*/  STG.E desc[UR6][R18.64+0x24], R5 ;  /* 0x0000240512007986 */ /* 0x0045e8000c101906 */
[----:B-----5:R3:W-:Y:S01]  /*06a0*/  STG.E desc[UR6][R20.64+0x28], R6 ;  /* 0x0000280614007986 */ /* 0x0207e2000c101906 */
[----:B----4-:R-:W1:Y:S03]  /*06b0*/  LDC.64 R2, c[0x0][0x3e0] ;  /* 0x0000f800ff027b82 */ /* 0x010e660000000a00 */
[----:B------:R-:W-:Y:S05]  /*06c0*/  STG.E desc[UR6][R22.64+0x2c], R7 ;  /* 0x00002c0716007986 */ /* 0x000fea000c101906 */
[----:B--2---:R-:W2:Y:S08]  /*06d0*/  LDC.64 R4, c[0x0][0x3e8] ;  /* 0x0000fa00ff047b82 */ /* 0x004eb00000000a00 */
        /* <DEDUP_REMOVED lines=14> */
.L_x_35:
        /* <DEDUP_REMOVED lines=12> */
.L_x_135:


//--------------------- .text._Z9kernel_63PfS_S_S_S_S_S_S_S_S_S_S_S_S_S_S_S_S_S_S_ --------------------------
	.section	.text._Z9kernel_63PfS_S_S_S_S_S_S_S_S_S_S_S_S_S_S_S_S_S_S_,"ax",@progbits
	.align	128
        .global         _Z9kernel_63PfS_S_S_S_S_S_S_S_S_S_S_S_S_S_S_S_S_S_S_
        .type           _Z9kernel_63PfS_S_S_S_S_S_S_S_S_S_S_S_S_S_S_S_S_S_S_,@function
        .size           _Z9kernel_63PfS_S_S_S_S_S_S_S_S_S_S_S_S_S_S_S_S_S_S_,(.L_x_136 - _Z9kernel_63PfS_S_S_S_S_S_S_S_S_S_S_S_S_S_S_S_S_S_S_)
        .other          _Z9kernel_63PfS_S_S_S_S_S_S_S_S_S_S_S_S_S_S_S_S_S_S_,@"STO_CUDA_ENTRY STV_DEFAULT"
_Z9kernel_63PfS_S_S_S_S_S_S_S_S_S_S_S_S_S_S_S_S_S_S_:
.text._Z9kernel_63PfS_S_S_S_S_S_S_S_S_S_S_S_S_S_S_S_S_S_S_:
        /* <DEDUP_REMOVED lines=80> */
[----:B-----5:R-:W5:Y:S01]  /*0500*/  LDS.128 R4, [UR4+0x20] ;  /* 0x00002004ff047984 */ /* 0x020f620008000c00 */
[----:B--2---:R-:W-:Y:S01]  /*0510*/  DMUL R10, R2, UR6 ;  /* 0x00000006020a7c28 */ /* 0x004fe20008000000 */
[----:B------:R-:W2:Y:S01]  /*0520*/  LDCU.64 UR6, c[0x0][0x358] ;  /* 0x00006b00ff0677ac */ /* 0x000ea20008000a00 */
[----:B------:R-:W1:Y:S04]  /*0530*/  LDC.64 R2, c[0x0][0x390] ;  /* 0x0000e400ff027b82 */ /* 0x000e680000000a00 */
[----:B------:R3:W2:Y:S04]  /*0540*/  F2F.F32.F64 R0, R10 ;  /* 0x0000000a00007310 */ /* 0x0006a80000301000 */
[----:B---3--:R-:W3:Y:S01]  /*0550*/  LDC.64 R10, c[0x0][0x3a8] ;  /* 0x0000ea00ff0a7b82 */ /* 0x008ee20000000a00 */
[----:B--2---:R2:W-:Y:S04]  /*0560*/  STG.E desc[UR6][R18.64], R0 ;  /* 0x0000000012007986 */ /* 0x0045e8000c101906 */
[----:B------:R-:W-:Y:S04]  /*0570*/  STG.E desc[UR6][R14.64+0x4], R23 ;  /* 0x000004170e007986 */ /* 0x000fe8000c101906 */
[----:B-1----:R1:W-:Y:S04]  /*0580*/  STG.E desc[UR6][R2.64+0x8], R12 ;  /* 0x0000080c02007986 */ /* 0x0023e8000c101906 */
[----:B------:R0:W-:Y:S01]  /*0590*/  STG.E desc[UR6][R16.64+0xc], R21 ;  /* 0x00000c1510007986 */ /* 0x0001e2000c101906 */
[----:B--2---:R-:W5:Y:S03]  /*05a0*/  LDC.64 R18, c[0x0][0x3c8] ;  /* 0x0000f200ff127b82 */ /* 0x004f660000000a00 */
[----:B----4-:R-:W-:Y:S04]  /*05b0*/  STG.E desc[UR6][R8.64+0x10], R13 ;  /* 0x0000100d08007986 */ /* 0x010fe8000c101906 */
[----:B---3--:R-:W-:Y:S01]  /*05c0*/  STG.E desc[UR6][R10.64+0x14], R26 ;  /* 0x0000141a0a007986 */ /* 0x008fe2000c101906 */
[----:B-1----:R-:W1:Y:S03]  /*05d0*/  LDC.64 R2, c[0x0][0x3b8] ;  /* 0x0000ee00ff027b82 */ /* 0x002e660000000a00 */
[----:B------:R-:W2:Y:S04]  /*05e0*/  LDS.128 R8, [UR4+0x30] ;  /* 0x00003004ff087984 */ /* 0x000ea80008000c00 */
[----:B------:R-:W3:Y:S01]  /*05f0*/  LDS.128 R12, [UR4+0x40] ;  /* 0x00004004ff0c7984 */ /* 0x000ee20008000c00 */
[----:B0-----:R-:W0:Y:S03]  /*0600*/  LDC.64 R16, c[0x0][0x3c0] ;  /* 0x0000f000ff107b82 */ /* 0x001e260000000a00 */
[----:B------:R4:W-:Y:S04]  /*0610*/  STG.E desc[UR6][R28.64+0x18], R24 ;  /* 0x000018181c007986 */ /* 0x0009e8000c101906 */
[----:B------:R-:W-:Y:S01]  /*0620*/  STS [UR4], R0 ;  /* 0x00000000ff007988 */ /* 0x000fe20008000804 */
[----:B------:R-:W2:Y:S03]  /*0630*/  LDC.64 R20, c[0x0][0x3d0] ;  /* 0x0000f400ff147b82 */ /* 0x000ea60000000a00 */
[----:B-1----:R1:W-:Y:S05]  /*0640*/  STG.E desc[UR6][R2.64+0x1c], R27 ;  /* 0x00001c1b02007986 */ /* 0x0023ea000c101906 */
[----:B------:R-:W3:Y:S01]  /*0650*/  LDC.64 R22, c[0x0][0x3d8] ;  /* 0x0000f600ff167b82 */ /* 0x000ee20000000a00 */
[----:B0-----:R-:W-:Y:S07]  /*0660*/  STG.E desc[UR6][R16.64+0x20], R25 ;  /* 0x0000201910007986 */ /* 0x001fee000c101906 */
[----:B----4-:R-:W0:Y:S01]  /*0670*/  LDC.64 R28, c[0x0][0x400] ;  /* 0x00010000ff1c7b82 */ /* 0x010e220000000a00 */
[----:B-----5:R4:W-:Y:S04]  /*0680*/  STG.E desc[UR6][R18.64+0x24], R5 ;  /* 0x0000240512007986 */ /* 0x0209e8000c101906 */
[----:B--2---:R2:W-:Y:S03]  /*0690*/  STG.E desc[UR6][R20.64+0x28], R6 ;  /* 0x0000280614007986 */ /* 0x0045e6000c101906 */
[----:B-1----:R-:W1:Y:S08]  /*06a0*/  LDC.64 R2, c[0x0][0x3e0] ;  /* 0x0000f800ff027b82 */ /* 0x002e700000000a00 */
[----:B----4-:R-:W4:Y:S01]  /*06b0*/  LDC.64 R4, c[0x0][0x3e8] ;  /* 0x0000fa00ff047b82 */ /* 0x010f220000000a00 */
[----:B---3--:R-:W-:Y:S07]  /*06c0*/  STG.E desc[UR6][R22.64+0x2c], R7 ;  /* 0x00002c0716007986 */ /* 0x008fee000c101906 */
[----:B------:R-:W3:Y:S08]  /*06d0*/  LDC.64 R16, c[0x0][0x3f0] ;  /* 0x0000fc00ff107b82 */ /* 0x000ef00000000a00 */
[----:B------:R-:W5:Y:S01]  /*06e0*/  LDC.64 R18, c[0x0][0x3f8] ;  /* 0x0000fe00ff127b82 */ /* 0x000f620000000a00 */
[----:B-1----:R-:W-:Y:S07]  /*06f0*/  STG.E desc[UR6][R2.64+0x30], R8 ;  /* 0x0000300802007986 */ /* 0x002fee000c101906 */
[----:B--2---:R-:W1:Y:S01]  /*0700*/  LDC.64 R20, c[0x0][0x408] ;  /* 0x00010200ff147b82 */ /* 0x004e620000000a00 */
[----:B----4-:R-:W-:Y:S07]  /*0710*/  STG.E desc[UR6][R4.64+0x34], R9 ;  /* 0x0000340904007986 */ /* 0x010fee000c101906 */
[----:B------:R-:W2:Y:S01]  /*0720*/  LDC.64 R26, c[0x0][0x410] ;  /* 0x00010400ff1a7b82 */ /* 0x000ea20000000a00 */
[----:B---3--:R-:W-:Y:S07]  /*0730*/  STG.E desc[UR6][R16.64+0x38], R10 ;  /* 0x0000380a10007986 */ /* 0x008fee000c101906 */
[----:B------:R-:W3:Y:S01]  /*0740*/  LDC.64 R24, c[0x0][0x418] ;  /* 0x00010600ff187b82 */ /* 0x000ee20000000a00 */
[----:B-----5:R-:W-:Y:S04]  /*0750*/  STG.E desc[UR6][R18.64+0x3c], R11 ;  /* 0x00003c0b12007986 */ /* 0x020fe8000c101906 */
[----:B0-----:R-:W-:Y:S04]  /*0760*/  STG.E desc[UR6][R28.64+0x40], R12 ;  /* 0x0000400c1c007986 */ /* 0x001fe8000c101906 */
[----:B-1----:R-:W-:Y:S04]  /*0770*/  STG.E desc[UR6][R20.64+0x44], R13 ;  /* 0x0000440d14007986 */ /* 0x002fe8000c101906 */
[----:B--2---:R-:W-:Y:S04]  /*0780*/  STG.E desc[UR6][R26.64+0x48], R14 ;  /* 0x0000480e1a007986 */ /* 0x004fe8000c101906 */
[----:B---3--:R-:W-:Y:S01]  /*0790*/  STG.E desc[UR6][R24.64+0x4c], R15 ;  /* 0x00004c0f18007986 */ /* 0x008fe2000c101906 */
[----:B------:R-:W-:Y:S05]  /*07a0*/  EXIT ;  /* 0x000000000000794d */ /* 0x000fea0003800000 */
.L_x_36:
        /* <DEDUP_REMOVED lines=13> */
.L_x_136:


//--------------------- .text._Z9kernel_62PfS_S_S_S_S_S_S_S_S_S_S_S_S_S_S_S_S_S_S_ --------------------------
	.section	.text._Z9kernel_62PfS_S_S_S_S_S_S_S_S_S_S_S_S_S_S_S_S_S_S_,"ax",@progbits
	.align	128
        .global         _Z9kernel_62PfS_S_S_S_S_S_S_S_S_S_S_S_S_S_S_S_S_S_S_
        .type           _Z9kernel_62PfS_S_S_S_S_S_S_S_S_S_S_S_S_S_S_S_S_S_S_,@function
        .size           _Z9kernel_62PfS_S_S_S_S_S_S_S_S_S_S_S_S_S_S_S_S_S_S_,(.L_x_137 - _Z9kernel_62PfS_S_S_S_S_S_S_S_S_S_S_S_S_S_S_S_S_S_S_)
        .other          _Z9kernel_62PfS_S_S_S_S_S_S_S_S_S_S_S_S_S_S_S_S_S_S_,@"STO_CUDA_ENTRY STV_DEFAULT"
_Z9kernel_62PfS_S_S_S_S_S_S_S_S_S_S_S_S_S_S_S_S_S_S_:
.text._Z9kernel_62PfS_S_S_S_S_S_S_S_S_S_S_S_S_S_S_S_S_S_S_:
        /* <DEDUP_REMOVED lines=66> */
[----:B-----5:R-:W-:Y:S04]  /*0420*/  LDS.64 R2, [UR4+0x28] ;  /* 0x00002804ff027984 */ /* 0x020fe80008000a00 */
[----:B--2---:R-:W-:Y:S04]  /*0430*/  STS [UR4+0x4], R17 ;  /* 0x00000411ff007988 */ /* 0x004fe80008000804 */
[----:B------:R-:W2:Y:S02]  /*0440*/  LDS R7, [R6] ;  /* 0x0000000006077984 */ /* 0x000ea40000000800 */
[----:B--2---:R-:W2:Y:S02]  /*0450*/  F2F.F64.F32 R4, R7 ;  /* 0x0000000700047310 */ /* 0x004ea40000201800 */
[----:B--2---:R-:W-:Y:S01]  /*0460*/  DMUL R4, R4, UR6 ;  /* 0x0000000604047c28 */ /* 0x004fe20008000000 */
[----:B------:R-:W-:Y:S01]  /*0470*/  UMOV UR6, 0x9c3ce21 ;  /* 0x09c3ce2100067882 */ /* 0x000fe20000000000 */
[----:B------:R-:W-:-:S04]  /*0480*/  UMOV UR7, 0x4029f74c ;  /* 0x4029f74c00077882 */ /* 0x000fc80000000000 */
[----:B------:R2:W5:Y:S04]  /*0490*/  F2F.F32.F64 R25, R4 ;  /* 0x0000000400197310 */ /* 0x0005680000301000 */
[----:B--2---:R-:W2:Y:S01]  /*04a0*/  LDC.64 R4, c[0x0][0x3a0] ;  /* 0x0000e800ff047b82 */ /* 0x004ea20000000a00 */
[----:B-----5:R-:W-:Y:S04]  /*04b0*/  STS [UR4+0x1c], R25 ;  /* 0x00001c19ff007988 */ /* 0x020fe80008000804 */
[----:B------:R-:W5:Y:S02]  /*04c0*/  LDS R16, [R6] ;  /* 0x0000000006107984 */ /* 0x000f640000000800 */
[----:B-----5:R-:W5:Y:S02]  /*04d0*/  F2F.F64.F32 R8, R16 ;  /* 0x0000001000087310 */ /* 0x020f640000201800 */
[----:B-----5:R-:W-:Y:S01]  /*04e0*/  DMUL R8, R8, UR6 ;  /* 0x0000000608087c28 */ /* 0x020fe20008000000 */
[----:B------:R-:W5:Y:S05]  /*04f0*/  LDCU.64 UR6, c[0x0][0x358] ;  /* 0x00006b00ff0677ac */ /* 0x000f6a0008000a00 */
[----:B------:R3:W1:Y:S04]  /*0500*/  F2F.F32.F64 R24, R8 ;  /* 0x0000000800187310 */ /* 0x0006680000301000 */
[----:B---3--:R-:W3:Y:S01]  /*0510*/  LDC.64 R8, c[0x0][0x3a8] ;  /* 0x0000ea00ff087b82 */ /* 0x008ee20000000a00 */
[----:B-----5:R5:W-:Y:S04]  /*0520*/  STG.E desc[UR6][R22.64], R0 ;  /* 0x0000000016007986 */ /* 0x020be8000c101906 */
[----:B-1----:R-:W-:Y:S04]  /*0530*/  STS [UR4+0x14], R24 ;  /* 0x00001418ff007988 */ /* 0x002fe80008000804 */
[----:B------:R-:W1:Y:S04]  /*0540*/  LDS R7, [R6] ;  /* 0x0000000006077984 */ /* 0x000e680000000800 */
[----:B----4-:R4:W-:Y:S01]  /*0550*/  STG.E desc[UR6][R10.64+0x4], R17 ;  /* 0x000004110a007986 */ /* 0x0109e2000c101906 */
[----:B-----5:R-:W5:Y:S03]  /*0560*/  LDC.64 R22, c[0x0][0x3d8] ;  /* 0x0000f600ff167b82 */ /* 0x020f660000000a00 */
[----:B------:R0:W-:Y:S04]  /*0570*/  STG.E desc[UR6][R12.64+0x8], R28 ;  /* 0x0000081c0c007986 */ /* 0x0001e8000c101906 */
[----:B------:R0:W-:Y:S01]  /*0580*/  STG.E desc[UR6][R14.64+0xc], R19 ;  /* 0x00000c130e007986 */ /* 0x0001e2000c101906 */
[----:B----4-:R-:W4:Y:S03]  /*0590*/  LDC.64 R16, c[0x0][0x3c0] ;  /* 0x0000f000ff107b82 */ /* 0x010f260000000a00 */
[----:B--2---:R-:W-:Y:S04]  /*05a0*/  STG.E desc[UR6][R4.64+0x10], R26 ;  /* 0x0000101a04007986 */ /* 0x004fe8000c101906 */
[----:B---3--:R-:W-:Y:S01]  /*05b0*/  STG.E desc[UR6][R8.64+0x14], R24 ;  /* 0x0000141808007986 */ /* 0x008fe2000c101906 */
[----:B0-----:R-:W0:Y:S03]  /*05c0*/  LDC.64 R12, c[0x0][0x3b0] ;  /* 0x0000ec00ff0c7b82 */ /* 0x001e260000000a00 */
[----:B------:R-:W-:Y:S05]  /*05d0*/  LDS.128 R8, [UR4+0x40] ;  /* 0x00004004ff087984 */ /* 0x000fea0008000c00 */
[----:B------:R-:W2:Y:S01]  /*05e0*/  LDC.64 R14, c[0x0][0x3b8] ;  /* 0x0000ee00ff0e7b82 */ /* 0x000ea20000000a00 */
[----:B-1----:R-:W1:Y:S07]  /*05f0*/  F2F.F64.F32 R6, R7 ;  /* 0x0000000700067310 */ /* 0x002e6e0000201800 */
[----:B------:R-:W3:Y:S01]  /*0600*/  LDC.64 R18, c[0x0][0x3c8] ;  /* 0x0000f200ff127b82 */ /* 0x000ee20000000a00 */
[----:B0-----:R0:W-:Y:S01]  /*0610*/  STG.E desc[UR6][R12.64+0x18], R27 ;  /* 0x0000181b0c007986 */ /* 0x0011e2000c101906 */
[----:B-1----:R-:W-:-:S03]  /*0620*/  DMUL R6, R6, UR8 ;  /* 0x0000000806067c28 */ /* 0x002fc60008000000 */
[----:B--2---:R1:W-:Y:S03]  /*0630*/  STG.E desc[UR6][R14.64+0x1c], R25 ;  /* 0x00001c190e007986 */ /* 0x0043e6000c101906 */
[----:B0-----:R-:W0:Y:S01]  /*0640*/  LDC.64 R12, c[0x0][0x3e0] ;  /* 0x0000f800ff0c7b82 */ /* 0x001e220000000a00 */
[----:B------:R2:W4:Y:S07]  /*0650*/  F2F.F32.F64 R0, R6 ;  /* 0x0000000600007310 */ /* 0x00052e0000301000 */
[----:B-1----:R-:W1:Y:S01]  /*0660*/  LDC.64 R14, c[0x0][0x3e8] ;  /* 0x0000fa00ff0e7b82 */ /* 0x002e620000000a00 */
[----:B--2---:R-:W0:Y:S04]  /*0670*/  LDS.128 R4, [UR4+0x30] ;  /* 0x00003004ff047984 */ /* 0x004e280008000c00 */
[----:B----4-:R2:W-:Y:S03]  /*0680*/  STG.E desc[UR6][R16.64+0x20], R0 ;  /* 0x0000200010007986 */ /* 0x0105e6000c101906 */
[----:B------:R-:W4:Y:S01]  /*0690*/  LDC.64 R26, c[0x0][0x408] ;  /* 0x00010200ff1a7b82 */ /* 0x000f220000000a00 */
[----:B---3--:R3:W-:Y:S04]  /*06a0*/  STG.E desc[UR6][R18.64+0x24], R29 ;  /* 0x0000241d12007986 */ /* 0x0087e8000c101906 */
[----:B------:R3:W-:Y:S03]  /*06b0*/  STG.E desc[UR6][R20.64+0x28], R2 ;  /* 0x0000280214007986 */ /* 0x0007e6000c101906 */
[----:B------:R-:W4:Y:S01]  /*06c0*/  LDC.64 R24, c[0x0][0x410] ;  /* 0x00010400ff187b82 */ /* 0x000f220000000a00 */
[----:B-----5:R5:W-:Y:S04]  /*06d0*/  STG.E desc[UR6][R22.64+0x2c], R3 ;  /* 0x00002c0316007986 */ /* 0x020be8000c101906 */
[----:B------:R-:W-:Y:S03]  /*06e0*/  STS [UR4+0x20], R0 ;  /* 0x00002000ff007988 */ /* 0x000fe60008000804 */
[----:B--2---:R-:W2:Y:S08]  /*06f0*/  LDC.64 R16, c[0x0][0x3f0] ;  /* 0x0000fc00ff107b82 */ /* 0x004eb00000000a00 */
[----:B---3--:R-:W3:Y:S08]  /*0700*/  LDC.64 R18, c[0x0][0x3f8] ;  /* 0x0000fe00ff127b82 */ /* 0x008ef00000000a00 */
[----:B------:R-:W4:Y:S01]  /*0710*/  LDC.64 R20, c[0x0][0x400] ;  /* 0x00010000ff147b82 */ /* 0x000f220000000a00 */
[----:B0-----:R-:W-:Y:S04]  /*0720*/  STG.E desc[UR6][R12.64+0x30], R4 ;  /* 0x000030040c007986 */ /* 0x001fe8000c101906 */
[----:B-1----:R-:W-:Y:S03]  /*0730*/  STG.E desc[UR6][R14.64+0x34], R5 ;  /* 0x000034050e007986 */ /* 0x002fe6000c101906 */
[----:B-----5:R-:W0:Y:S01]  /*0740*/  LDC.64 R22, c[0x0][0x418] ;  /* 0x00010600ff167b82 */ /* 0x020e220000000a00 */
[----:B--2---:R-:W-:Y:S04]  /*0750*/  STG.E desc[UR6][R16.64+0x38], R6 ;  /* 0x0000380610007986 */ /* 0x004fe8000c101906 */
[----:B---3--:R-:W-:Y:S04]  /*0760*/  STG.E desc[UR6][R18.64+0x3c], R7 ;  /* 0x00003c0712007986 */ /* 0x008fe8000c101906 */
[----:B----4-:R-:W-:Y:S04]  /*0770*/  STG.E desc[UR6][R20.64+0x40], R8 ;  /* 0x0000400814007986 */ /* 0x010fe8000c101906 */
[----:B------:R-:W-:Y:S04]  /*0780*/  STG.E desc[UR6][R26.64+0x44], R9 ;  /* 0x000044091a007986 */ /* 0x000fe8000c101906 */
[----:B------:R-:W-:Y:S04]  /*0790*/  STG.E desc[UR6][R24.64+0x48], R10 ;  /* 0x0000480a18007986 */ /* 0x000fe8000c101906 */
[----:B0-----:R-:W-:Y:S01]  /*07a0*/  STG.E desc[UR6][R22.64+0x4c], R11 ;  /* 0x00004c0b16007986 */ /* 0x001fe2000c101906 */
[----:B------:R-:W-:Y:S05]  /*07b0*/  EXIT ;  /* 0x000000000000794d */ /* 0x000fea0003800000 */
.L_x_37:
        /* <DEDUP_REMOVED lines=12> */
.L_x_137:


//--------------------- .text._Z9kernel_61PfS_S_S_S_S_S_S_S_S_S_S_S_S_S_S_S_S_S_S_ --------------------------
	.section	.text._Z9kernel_61PfS_S_S_S_S_S_S_S_S_S_S_S_S_S_S_S_S_S_S_,"ax",@progbits
	.align	128
        .global         _Z9kernel_61PfS_S_S_S_S_S_S_S_S_S_S_S_S_S_S_S_S_S_S_
        .type           _Z9kernel_61PfS_S_S_S_S_S_S_S_S_S_S_S_S_S_S_S_S_S_S_,@function
        .size           _Z9kernel_61PfS_S_S_S_S_S_S_S_S_S_S_S_S_S_S_S_S_S_S_,(.L_x_138 - _Z9kernel_61PfS_S_S_S_S_S_S_S_S_S_S_S_S_S_S_S_S_S_S_)
        .other          _Z9kernel_61PfS_S_S_S_S_S_S_S_S_S_S_S_S_S_S_S_S_S_S_,@"STO_CUDA_ENTRY STV_DEFAULT"
_Z9kernel_61PfS_S_S_S_S_S_S_S_S_S_S_S_S_S_S_S_S_S_S_:
.text._Z9kernel_61PfS_S_S_S_S_S_S_S_S_S_S_S_S_S_S_S_S_S_S_:
        /* <DEDUP_REMOVED lines=77> */
[----:B------:R-:W0:Y:S04]  /*04d0*/  LDS R8, [R0] ;  /* 0x0000000000087984 */ /* 0x000e280000000800 */
[----:B------:R-:W4:Y:S01]  /*04e0*/  LDS R0, [UR4+0x18] ;  /* 0x00001804ff007984 */ /* 0x000f220008000800 */
[----:B0-----:R0:W5:Y:S02]  /*04f0*/  F2F.F64.F32 R2, R8 ;  /* 0x0000000800027310 */ /* 0x0011640000201800 */
[----:B0-----:R-:W0:Y:S01]  /*0500*/  LDC.64 R8, c[0x0][0x3a0] ;  /* 0x0000e800ff087b82 */ /* 0x001e220000000a00 */
[----:B-----5:R-:W-:Y:S01]  /*0510*/  DMUL R12, R2, UR6 ;  /* 0x00000006020c7c28 */ /* 0x020fe20008000000 */
[----:B------:R-:W2:Y:S06]  /*0520*/  LDCU.64 UR6, c[0x0][0x358] ;  /* 0x00006b00ff0677ac */ /* 0x000eac0008000a00 */
[----:B------:R-:W5:Y:S01]  /*0530*/  LDC.64 R2, c[0x0][0x390] ;  /* 0x0000e400ff027b82 */ /* 0x000f620000000a00 */
[----:B------:R3:W1:Y:S07]  /*0540*/  F2F.F32.F64 R29, R12 ;  /* 0x0000000c001d7310 */ /* 0x00066e0000301000 */
[----:B---3--:R-:W3:Y:S01]  /*0550*/  LDC.64 R12, c[0x0][0x3a8] ;  /* 0x0000ea00ff0c7b82 */ /* 0x008ee20000000a00 */
[----:B--2---:R2:W-:Y:S04]  /*0560*/  STG.E desc[UR6][R10.64], R19 ;  /* 0x000000130a007986 */ /* 0x0045e8000c101906 */
[----:B-1----:R-:W-:Y:S04]  /*0570*/  STS [UR4+0x20], R29 ;  /* 0x0000201dff007988 */ /* 0x002fe80008000804 */
[----:B------:R-:W1:Y:S04]  /*0580*/  LDS.128 R4, [UR4+0x20] ;  /* 0x00002004ff047984 */ /* 0x000e680008000c00 */
[----:B------:R4:W-:Y:S01]  /*0590*/  STG.E desc[UR6][R14.64+0x4], R23 ;  /* 0x000004170e007986 */ /* 0x0009e2000c101906 */
[----:B--2---:R-:W2:Y:S03]  /*05a0*/  LDC.64 R18, c[0x0][0x3c0] ;  /* 0x0000f000ff127b82 */ /* 0x004ea60000000a00 */
[----:B-----5:R5:W-:Y:S04]  /*05b0*/  STG.E desc[UR6][R2.64+0x8], R25 ;  /* 0x0000081902007986 */ /* 0x020be8000c101906 */
[----:B------:R1:W-:Y:S01]  /*05c0*/  STG.E desc[UR6][R16.64+0xc], R21 ;  /* 0x00000c1510007986 */ /* 0x0003e2000c101906 */
[----:B----4-:R-:W4:Y:S03]  /*05d0*/  LDC.64 R22, c[0x0][0x3d0] ;  /* 0x0000f400ff167b82 */ /* 0x010f260000000a00 */
[----:B0-----:R-:W-:Y:S04]  /*05e0*/  STG.E desc[UR6][R8.64+0x10], R28 ;  /* 0x0000101c08007986 */ /* 0x001fe8000c101906 */
[----:B------:R-:W0:Y:S01]  /*05f0*/  LDS.128 R8, [UR4+0x30] ;  /* 0x00003004ff087984 */ /* 0x000e220008000c00 */
[----:B-----5:R-:W5:Y:S03]  /*0600*/  LDC.64 R2, c[0x0][0x3b0] ;  /* 0x0000ec00ff027b82 */ /* 0x020f660000000a00 */
[----:B---3--:R-:W-:Y:S04]  /*0610*/  STG.E desc[UR6][R12.64+0x14], R26 ;  /* 0x0000141a0c007986 */ /* 0x008fe8000c101906 */
[----:B------:R-:W3:Y:S01]  /*0620*/  LDS.128 R12, [UR4+0x40] ;  /* 0x00004004ff0c7984 */ /* 0x000ee20008000c00 */
[----:B-1----:R-:W1:Y:S08]  /*0630*/  LDC.64 R16, c[0x0][0x3b8] ;  /* 0x0000ee00ff107b82 */ /* 0x002e700000000a00 */
[----:B------:R-:W0:Y:S01]  /*0640*/  LDC.64 R20, c[0x0][0x3c8] ;  /* 0x0000f200ff147b82 */ /* 0x000e220000000a00 */
[----:B-----5:R5:W-:Y:S07]  /*0650*/  STG.E desc[UR6][R2.64+0x18], R0 ;  /* 0x0000180002007986 */ /* 0x020bee000c101906 */
[----:B------:R-:W3:Y:S01]  /*0660*/  LDC.64 R24, c[0x0][0x3d8] ;  /* 0x0000f600ff187b82 */ /* 0x000ee20000000a00 */
[----:B-1----:R1:W-:Y:S04]  /*0670*/  STG.E desc[UR6][R16.64+0x1c], R27 ;  /* 0x00001c1b10007986 */ /* 0x0023e8000c101906 */
[----:B--2---:R-:W-:Y:S03]  /*0680*/  STG.E desc[UR6][R18.64+0x20], R29 ;  /* 0x0000201d12007986 */ /* 0x004fe6000c101906 */
[----:B-----5:R-:W2:Y:S01]  /*0690*/  LDC.64 R2, c[0x0][0x3e0] ;  /* 0x0000f800ff027b82 */ /* 0x020ea20000000a00 */
[----:B0-----:R0:W-:Y:S04]  /*06a0*/  STG.E desc[UR6][R20.64+0x24], R5 ;  /* 0x0000240514007986 */ /* 0x0011e8000c101906 */
[----:B----4-:R4:W-:Y:S03]  /*06b0*/  STG.E desc[UR6][R22.64+0x28], R6 ;  /* 0x0000280616007986 */ /* 0x0109e6000c101906 */
[----:B-1----:R-:W1:Y:S01]  /*06c0*/  LDC.64 R16, c[0x0][0x3f0] ;  /* 0x0000fc00ff107b82 */ /* 0x002e620000000a00 */
[----:B---3--:R-:W-:Y:S07]  /*06d0*/  STG.E desc[UR6][R24.64+0x2c], R7 ;  /* 0x00002c0718007986 */ /* 0x008fee000c101906 */
[----:B0-----:R-:W0:Y:S08]  /*06e0*/  LDC.64 R4, c[0x0][0x3e8] ;  /* 0x0000fa00ff047b82 */ /* 0x001e300000000a00 */
[----:B------:R-:W3:Y:S01]  /*06f0*/  LDC.64 R18, c[0x0][0x3f8] ;  /* 0x0000fe00ff127b82 */ /* 0x000ee20000000a00 */
[----:B--2---:R-:W-:Y:S07]  /*0700*/  STG.E desc[UR6][R2.64+0x30], R8 ;  /* 0x0000300802007986 */ /* 0x004fee000c101906 */
[----:B------:R-:W2:Y:S08]  /*0710*/  LDC.64 R20, c[0x0][0x400] ;  /* 0x00010000ff147b82 */ /* 0x000eb00000000a00 */
[----:B----4-:R-:W4:Y:S01]  /*0720*/  LDC.64 R22, c[0x0][0x408] ;  /* 0x00010200ff167b82 */ /* 0x010f220000000a00 */
[----:B0-----:R-:W-:Y:S04]  /*0730*/  STG.E desc[UR6][R4.64+0x34], R9 ;  /* 0x0000340904007986 */ /* 0x001fe8000c101906 */
[----:B-1----:R-:W-:Y:S03]  /*0740*/  STG.E desc[UR6][R16.64+0x38], R10 ;  /* 0x0000380a10007986 */ /* 0x002fe6000c101906 */
[----:B------:R-:W0:Y:S01]  /*0750*/  LDC.64 R26, c[0x0][0x410] ;  /* 0x00010400ff1a7b82 */ /* 0x000e220000000a00 */
[----:B---3--:R-:W-:Y:S07]  /*0760*/  STG.E desc[UR6][R18.64+0x3c], R11 ;  /* 0x00003c0b12007986 */ /* 0x008fee000c101906 */
[----:B------:R-:W1:Y:S01]  /*0770*/  LDC.64 R28, c[0x0][0x418] ;  /* 0x00010600ff1c7b82 */ /* 0x000e620000000a00 */
[----:B--2---:R-:W-:Y:S04]  /*0780*/  STG.E desc[UR6][R20.64+0x40], R12 ;  /* 0x0000400c14007986 */ /* 0x004fe8000c101906 */
[----:B----4-:R-:W-:Y:S04]  /*0790*/  STG.E desc[UR6][R22.64+0x44], R13 ;  /* 0x0000440d16007986 */ /* 0x010fe8000c101906 */
[----:B0-----:R-:W-:Y:S04]  /*07a0*/  STG.E desc[UR6][R26.64+0x48], R14 ;  /* 0x0000480e1a007986 */ /* 0x001fe8000c101906 */
[----:B-1----:R-:W-:Y:S01]  /*07b0*/  STG.E desc[UR6][R28.64+0x4c], R15 ;  /* 0x00004c0f1c007986 */ /* 0x002fe2000c101906 */
[----:B------:R-:W-:Y:S05]  /*07c0*/  EXIT ;  /* 0x000000000000794d */ /* 0x000fea0003800000 */
.L_x_38:
        /* <DEDUP_REMOVED lines=11> */
.L_x_138:


//--------------------- .text._Z9kernel_60PfS_S_S_S_S_S_S_S_S_S_S_S_S_S_S_S_S_S_S_ --------------------------
	.section	.text._Z9kernel_60PfS_S_S_S_S_S_S_S_S_S_S_S_S_S_S_S_S_S_S_,"ax",@progbits
	.align	128
        .global         _Z9kernel_60PfS_S_S_S_S_S_S_S_S_S_S_S_S_S_S_S_S_S_S_
        .type           _Z9kernel_60PfS_S_S_S_S_S_S_S_S_S_S_S_S_S_S_S_S_S_S_,@function
        .size           _Z9kernel_60PfS_S_S_S_S_S_S_S_S_S_S_S_S_S_S_S_S_S_S_,(.L_x_139 - _Z9kernel_60PfS_S_S_S_S_S_S_S_S_S_S_S_S_S_S_S_S_S_S_)
        .other          _Z9kernel_60PfS_S_S_S_S_S_S_S_S_S_S_S_S_S_S_S_S_S_S_,@"STO_CUDA_ENTRY STV_DEFAULT"
_Z9kernel_60PfS_S_S_S_S_S_S_S_S_S_S_S_S_S_S_S_S_S_S_:
.text._Z9kernel_60PfS_S_S_S_S_S_S_S_S_S_S_S_S_S_S_S_S_S_S_:
        /* <DEDUP_REMOVED lines=72> */
[----:B------:R-:W-:Y:S01]  /*0480*/  UMOV UR7, 0x4046ef5f ;  /* 0x4046ef5f00077882 */ /* 0x000fe20000000000 */
[----:B------:R-:W-:Y:S03]  /*0490*/  LDS.128 R8, [UR4+0x10] ;  /* 0x00001004ff087984 */ /* 0x000fe60008000c00 */
[----:B------:R4:W5:Y:S04]  /*04a0*/  F2F.F32.F64 R29, R12 ;  /* 0x0000000c001d7310 */ /* 0x0009680000301000 */
[----:B----4-:R-:W4:Y:S01]  /*04b0*/  LDC.64 R12, c[0x0][0x3a0] ;  /* 0x0000e800ff0c7b82 */ /* 0x010f220000000a00 */
[----:B-----5:R-:W-:Y:S04]  /*04c0*/  STS [UR4+0x4], R29 ;  /* 0x0000041dff007988 */ /* 0x020fe80008000804 */
        /* <DEDUP_REMOVED lines=8> */
[----:B------:R-:W3:Y:S01]  /*0550*/  LDS.128 R4, [UR4+0x20] ;  /* 0x00002004ff047984 */ /* 0x000ee20008000c00 */
[----:B--2---:R-:W2:Y:S03]  /*0560*/  LDC.64 R26, c[0x0][0x3d0] ;  /* 0x0000f400ff1a7b82 */ /* 0x004ea60000000a00 */
[----:B-----5:R5:W-:Y:S04]  /*0570*/  STG.E desc[UR6][R2.64+0x4], R29 ;  /* 0x0000041d02007986 */ /* 0x020be8000c101906 */
[----:B------:R0:W-:Y:S04]  /*0580*/  STG.E desc[UR6][R20.64+0x8], R18 ;  /* 0x0000081214007986 */ /* 0x0001e8000c101906 */
[----:B-1----:R1:W-:Y:S01]  /*0590*/  STG.E desc[UR6][R22.64+0xc], R25 ;  /* 0x00000c1916007986 */ /* 0x0023e2000c101906 */
[----:B-----5:R-:W5:Y:S03]  /*05a0*/  LDC.64 R2, c[0x0][0x3b0] ;  /* 0x0000ec00ff027b82 */ /* 0x020f660000000a00 */
[----:B----4-:R-:W-:Y:S04]  /*05b0*/  STG.E desc[UR6][R12.64+0x10], R8 ;  /* 0x000010080c007986 */ /* 0x010fe8000c101906 */
[----:B------:R-:W4:Y:S01]  /*05c0*/  LDS.128 R12, [UR4+0x30] ;  /* 0x00003004ff0c7984 */ /* 0x000f220008000c00 */
[----:B0-----:R-:W0:Y:S03]  /*05d0*/  LDC.64 R20, c[0x0][0x3b8] ;  /* 0x0000ee00ff147b82 */ /* 0x001e260000000a00 */
[----:B------:R-:W-:Y:S04]  /*05e0*/  STG.E desc[UR6][R16.64+0x14], R19 ;  /* 0x0000141310007986 */ /* 0x000fe8000c101906 */
[----:B------:R-:W4:Y:S01]  /*05f0*/  LDS.128 R16, [UR4+0x40] ;  /* 0x00004004ff107984 */ /* 0x000f220008000c00 */
[----:B-1----:R-:W3:Y:S08]  /*0600*/  LDC.64 R22, c[0x0][0x3c0] ;  /* 0x0000f000ff167b82 */ /* 0x002ef00000000a00 */
[----:B------:R-:W1:Y:S01]  /*0610*/  LDC.64 R24, c[0x0][0x3c8] ;  /* 0x0000f200ff187b82 */ /* 0x000e620000000a00 */
[----:B-----5:R5:W-:Y:S07]  /*0620*/  STG.E desc[UR6][R2.64+0x18], R10 ;  /* 0x0000180a02007986 */ /* 0x020bee000c101906 */
[----:B------:R-:W4:Y:S01]  /*0630*/  LDC.64 R28, c[0x0][0x3d8] ;  /* 0x0000f600ff1c7b82 */ /* 0x000f220000000a00 */
[----:B0-----:R-:W-:Y:S07]  /*0640*/  STG.E desc[UR6][R20.64+0x1c], R11 ;  /* 0x00001c0b14007986 */ /* 0x001fee000c101906 */
[----:B-----5:R-:W0:Y:S01]  /*0650*/  LDC.64 R2, c[0x0][0x3e0] ;  /* 0x0000f800ff027b82 */ /* 0x020e220000000a00 */
[----:B---3--:R3:W-:Y:S07]  /*0660*/  STG.E desc[UR6][R22.64+0x20], R4 ;  /* 0x0000200416007986 */ /* 0x0087ee000c101906 */
[----:B------:R-:W5:Y:S01]  /*0670*/  LDC.64 R8, c[0x0][0x3e8] ;  /* 0x0000fa00ff087b82 */ /* 0x000f620000000a00 */
[----:B-1----:R1:W-:Y:S04]  /*0680*/  STG.E desc[UR6][R24.64+0x24], R0 ;  /* 0x0000240018007986 */ /* 0x0023e8000c101906 */
[----:B--2---:R2:W-:Y:S03]  /*0690*/  STG.E desc[UR6][R26.64+0x28], R6 ;  /* 0x000028061a007986 */ /* 0x0045e6000c101906 */
[----:B---3--:R-:W3:Y:S01]  /*06a0*/  LDC.64 R4, c[0x0][0x3f0] ;  /* 0x0000fc00ff047b82 */ /* 0x008ee20000000a00 */
[----:B----4-:R-:W-:Y:S07]  /*06b0*/  STG.E desc[UR6][R28.64+0x2c], R7 ;  /* 0x00002c071c007986 */ /* 0x010fee000c101906 */
[----:B------:R-:W4:Y:S01]  /*06c0*/  LDC.64 R20, c[0x0][0x3f8] ;  /* 0x0000fe00ff147b82 */ /* 0x000f220000000a00 */
[----:B0-----:R-:W-:Y:S07]  /*06d0*/  STG.E desc[UR6][R2.64+0x30], R12 ;  /* 0x0000300c02007986 */ /* 0x001fee000c101906 */
[----:B------:R-:W0:Y:S01]  /*06e0*/  LDC.64 R22, c[0x0][0x400] ;  /* 0x00010000ff167b82 */ /* 0x000e220000000a00 */
[----:B-----5:R-:W-:Y:S07]  /*06f0*/  STG.E desc[UR6][R8.64+0x34], R13 ;  /* 0x0000340d08007986 */ /* 0x020fee000c101906 */
[----:B------:R-:W5:Y:S01]  /*0700*/  LDC.64 R10, c[0x0][0x408] ;  /* 0x00010200ff0a7b82 */ /* 0x000f620000000a00 */
[----:B---3--:R-:W-:Y:S07]  /*0710*/  STG.E desc[UR6][R4.64+0x38], R14 ;  /* 0x0000380e04007986 */ /* 0x008fee000c101906 */
[----:B-1----:R-:W1:Y:S01]  /*0720*/  LDC.64 R24, c[0x0][0x410] ;  /* 0x00010400ff187b82 */ /* 0x002e620000000a00 */
[----:B----4-:R-:W-:Y:S07]  /*0730*/  STG.E desc[UR6][R20.64+0x3c], R15 ;  /* 0x00003c0f14007986 */ /* 0x010fee000c101906 */
[----:B--2---:R-:W2:Y:S01]  /*0740*/  LDC.64 R26, c[0x0][0x418] ;  /* 0x00010600ff1a7b82 */ /* 0x004ea20000000a00 */
[----:B0-----:R-:W-:Y:S04]  /*0750*/  STG.E desc[UR6][R22.64+0x40], R16 ;  /* 0x0000401016007986 */ /* 0x001fe8000c101906 */
[----:B-----5:R-:W-:Y:S04]  /*0760*/  STG.E desc[UR6][R10.64+0x44], R17 ;  /* 0x000044110a007986 */ /* 0x020fe8000c101906 */
[----:B-1----:R-:W-:Y:S04]  /*0770*/  STG.E desc[UR6][R24.64+0x48], R18 ;  /* 0x0000481218007986 */ /* 0x002fe8000c101906 */
[----:B--2---:R-:W-:Y:S01]  /*0780*/  STG.E desc[UR6][R26.64+0x4c], R19 ;  /* 0x00004c131a007986 */ /* 0x004fe2000c101906 */
[----:B------:R-:W-:Y:S05]  /*0790*/  EXIT ;  /* 0x000000000000794d */ /* 0x000fea0003800000 */
.L_x_39:
        /* <DEDUP_REMOVED lines=14> */
.L_x_139:


//--------------------- .text._Z9kernel_59PfS_S_S_S_S_S_S_S_S_S_S_S_S_S_S_S_S_S_S_ --------------------------
	.section	.text._Z9kernel_59PfS_S_S_S_S_S_S_S_S_S_S_S_S_S_S_S_S_S_S_,"ax",@progbits
	.align	128
        .global         _Z9kernel_59PfS_S_S_S_S_S_S_S_S_S_S_S_S_S_S_S_S_S_S_
        .type           _Z9kernel_59PfS_S_S_S_S_S_S_S_S_S_S_S_S_S_S_S_S_S_S_,@function
        .size           _Z9kernel_59PfS_S_S_S_S_S_S_S_S_S_S_S_S_S_S_S_S_S_S_,(.L_x_140 - _Z9kernel_59PfS_S_S_S_S_S_S_S_S_S_S_S_S_S_S_S_S_S_S_)
        .other          _Z9kernel_59PfS_S_S_S_S_S_S_S_S_S_S_S_S_S_S_S_S_S_S_,@"STO_CUDA_ENTRY STV_DEFAULT"
_Z9kernel_59PfS_S_S_S_S_S_S_S_S_S_S_S_S_S_S_S_S_S_S_:
.text._Z9kernel_59PfS_S_S_S_S_S_S_S_S_S_S_S_S_S_S_S_S_S_S_:
        /* <DEDUP_REMOVED lines=75> */
[----:B------:R-:W2:Y:S01]  /*04b0*/  LDCU.64 UR6, c[0x0][0x358] ;  /* 0x00006b00ff0677ac */ /* 0x000ea20008000a00 */
[----:B------:R-:W-:Y:S04]  /*04c0*/  LDS.128 R4, [UR4+0x10] ;  /* 0x00001004ff047984 */ /* 0x000fe80008000c00 */
[----:B------:R4:W3:Y:S04]  /*04d0*/  F2F.F32.F64 R29, R2 ;  /* 0x00000002001d7310 */ /* 0x0008e80000301000 */
[----:B----4-:R-:W-:Y:S04]  /*04e0*/  LDS.64 R2, [UR4+0x28] ;  /* 0x00002804ff027984 */ /* 0x010fe80008000a00 */
[----:B--2---:R2:W-:Y:S04]  /*04f0*/  STG.E desc[UR6][R14.64], R23 ;  /* 0x000000170e007986 */ /* 0x0045e8000c101906 */
[----:B---3--:R-:W-:Y:S04]  /*0500*/  STS [UR4+0x24], R29 ;  /* 0x0000241dff007988 */ /* 0x008fe80008000804 */
[----:B------:R-:W3:Y:S04]  /*0510*/  LDS R10, [R0] ;  /* 0x00000000000a7984 */ /* 0x000ee80000000800 */
[----:B------:R4:W-:Y:S01]  /*0520*/  STG.E desc[UR6][R16.64+0x4], R28 ;  /* 0x0000041c10007986 */ /* 0x0009e2000c101906 */
[----:B--2---:R-:W2:Y:S03]  /*0530*/  LDC.64 R22, c[0x0][0x3d0] ;  /* 0x0000f400ff167b82 */ /* 0x004ea60000000a00 */
[----:B-1----:R1:W-:Y:S05]  /*0540*/  STG.E desc[UR6][R18.64+0x8], R25 ;  /* 0x0000081912007986 */ /* 0x0023ea000c101906 */
[----:B----4-:R-:W4:Y:S08]  /*0550*/  LDC.64 R16, c[0x0][0x3b8] ;  /* 0x0000ee00ff107b82 */ /* 0x010f300000000a00 */
[----:B-1----:R-:W1:Y:S08]  /*0560*/  LDC.64 R18, c[0x0][0x3c0] ;  /* 0x0000f000ff127b82 */ /* 0x002e700000000a00 */
[----:B------:R-:W2:Y:S01]  /*0570*/  LDC.64 R24, c[0x0][0x3d8] ;  /* 0x0000f600ff187b82 */ /* 0x000ea20000000a00 */
[----:B---3--:R3:W0:Y:S07]  /*0580*/  F2F.F64.F32 R8, R10 ;  /* 0x0000000a00087310 */ /* 0x00862e0000201800 */
[----:B---3--:R-:W3:Y:S01]  /*0590*/  LDC.64 R10, c[0x0][0x3a8] ;  /* 0x0000ea00ff0a7b82 */ /* 0x008ee20000000a00 */
[----:B0-----:R-:W-:-:S06]  /*05a0*/  DMUL R8, R8, UR8 ;  /* 0x0000000808087c28 */ /* 0x001fcc0008000000 */
[----:B------:R0:W5:Y:S04]  /*05b0*/  F2F.F32.F64 R0, R8 ;  /* 0x0000000800007310 */ /* 0x0001680000301000 */
[----:B0-----:R-:W0:Y:S01]  /*05c0*/  LDC.64 R8, c[0x0][0x3a0] ;  /* 0x0000e800ff087b82 */ /* 0x001e220000000a00 */
[----:B-----5:R5:W-:Y:S04]  /*05d0*/  STG.E desc[UR6][R20.64+0xc], R0 ;  /* 0x00000c0014007986 */ /* 0x020be8000c101906 */
[----:B------:R-:W-:Y:S03]  /*05e0*/  STS [UR4+0xc], R0 ;  /* 0x00000c00ff007988 */ /* 0x000fe60008000804 */
[----:B-----5:R-:W5:Y:S01]  /*05f0*/  LDC.64 R20, c[0x0][0x3c8] ;  /* 0x0000f200ff147b82 */ /* 0x020f620000000a00 */
[----:B0-----:R-:W-:Y:S04]  /*0600*/  STG.E desc[UR6][R8.64+0x10], R26 ;  /* 0x0000101a08007986 */ /* 0x001fe8000c101906 */
[----:B---3--:R0:W-:Y:S04]  /*0610*/  STG.E desc[UR6][R10.64+0x14], R5 ;  /* 0x000014050a007986 */ /* 0x0081e8000c101906 */
[----:B------:R-:W3:Y:S04]  /*0620*/  LDS.128 R8, [UR4+0x30] ;  /* 0x00003004ff087984 */ /* 0x000ee80008000c00 */
[----:B------:R-:W-:Y:S04]  /*0630*/  STG.E desc[UR6][R12.64+0x18], R6 ;  /* 0x000018060c007986 */ /* 0x000fe8000c101906 */
[----:B------:R-:W3:Y:S01]  /*0640*/  LDS.128 R12, [UR4+0x40] ;  /* 0x00004004ff0c7984 */ /* 0x000ee20008000c00 */
[----:B0-----:R-:W3:Y:S03]  /*0650*/  LDC.64 R4, c[0x0][0x3e0] ;  /* 0x0000f800ff047b82 */ /* 0x001ee60000000a00 */
[----:B----4-:R0:W-:Y:S04]  /*0660*/  STG.E desc[UR6][R16.64+0x1c], R7 ;  /* 0x00001c0710007986 */ /* 0x0101e8000c101906 */
[----:B-1----:R1:W-:Y:S04]  /*0670*/  STG.E desc[UR6][R18.64+0x20], R27 ;  /* 0x0000201b12007986 */ /* 0x0023e8000c101906 */
[----:B-----5:R4:W-:Y:S01]  /*0680*/  STG.E desc[UR6][R20.64+0x24], R29 ;  /* 0x0000241d14007986 */ /* 0x0209e2000c101906 */
[----:B0-----:R-:W0:Y:S03]  /*0690*/  LDC.64 R16, c[0x0][0x3e8] ;  /* 0x0000fa00ff107b82 */ /* 0x001e260000000a00 */
[----:B--2---:R2:W-:Y:S04]  /*06a0*/  STG.E desc[UR6][R22.64+0x28], R2 ;  /* 0x0000280216007986 */ /* 0x0045e8000c101906 */
[----:B------:R5:W-:Y:S01]  /*06b0*/  STG.E desc[UR6][R24.64+0x2c], R3 ;  /* 0x00002c0318007986 */ /* 0x000be2000c101906 */
[----:B-1----:R-:W1:Y:S08]  /*06c0*/  LDC.64 R18, c[0x0][0x3f0] ;  /* 0x0000fc00ff127b82 */ /* 0x002e700000000a00 */
[----:B----4-:R-:W4:Y:S01]  /*06d0*/  LDC.64 R20, c[0x0][0x3f8] ;  /* 0x0000fe00ff147b82 */ /* 0x010f220000000a00 */
[----:B---3--:R-:W-:Y:S07]  /*06e0*/  STG.E desc[UR6][R4.64+0x30], R8 ;  /* 0x0000300804007986 */ /* 0x008fee000c101906 */
[----:B------:R-:W3:Y:S01]  /*06f0*/  LDC.64 R6, c[0x0][0x400] ;  /* 0x00010000ff067b82 */ /* 0x000ee20000000a00 */
[----:B0-----:R-:W-:Y:S07]  /*0700*/  STG.E desc[UR6][R16.64+0x34], R9 ;  /* 0x0000340910007986 */ /* 0x001fee000c101906 */
[----:B--2---:R-:W0:Y:S01]  /*0710*/  LDC.64 R22, c[0x0][0x408] ;  /* 0x00010200ff167b82 */ /* 0x004e220000000a00 */
[----:B-1----:R-:W-:Y:S07]  /*0720*/  STG.E desc[UR6][R18.64+0x38], R10 ;  /* 0x0000380a12007986 */ /* 0x002fee000c101906 */
[----:B-----5:R-:W1:Y:S01]  /*0730*/  LDC.64 R24, c[0x0][0x410] ;  /* 0x00010400ff187b82 */ /* 0x020e620000000a00 */
[----:B----4-:R-:W-:Y:S07]  /*0740*/  STG.E desc[UR6][R20.64+0x3c], R11 ;  /* 0x00003c0b14007986 */ /* 0x010fee000c101906 */
[----:B------:R-:W2:Y:S01]  /*0750*/  LDC.64 R26, c[0x0][0x418] ;  /* 0x00010600ff1a7b82 */ /* 0x000ea20000000a00 */
[----:B---3--:R-:W-:Y:S04]  /*0760*/  STG.E desc[UR6][R6.64+0x40], R12 ;  /* 0x0000400c06007986 */ /* 0x008fe8000c101906 */
[----:B0-----:R-:W-:Y:S04]  /*0770*/  STG.E desc[UR6][R22.64+0x44], R13 ;  /* 0x0000440d16007986 */ /* 0x001fe8000c101906 */
[----:B-1----:R-:W-:Y:S04]  /*0780*/  STG.E desc[UR6][R24.64+0x48], R14 ;  /* 0x0000480e18007986 */ /* 0x002fe8000c101906 */
[----:B--2---:R-:W-:Y:S01]  /*0790*/  STG.E desc[UR6][R26.64+0x4c], R15 ;  /* 0x00004c0f1a007986 */ /* 0x004fe2000c101906 */
[----:B------:R-:W-:Y:S05]  /*07a0*/  EXIT ;  /* 0x000000000000794d */ /* 0x000fea0003800000 */
.L_x_40:
        /* <DEDUP_REMOVED lines=13> */
.L_x_140:


//--------------------- .text._Z9kernel_58PfS_S_S_S_S_S_S_S_S_S_S_S_S_S_S_S_S_S_S_ --------------------------
	.section	.text._Z9kernel_58PfS_S_S_S_S_S_S_S_S_S_S_S_S_S_S_S_S_S_S_,"ax",@progbits
	.align	128
        .global         _Z9kernel_58PfS_S_S_S_S_S_S_S_S_S_S_S_S_S_S_S_S_S_S_
        .type           _Z9kernel_58PfS_S_S_S_S_S_S_S_S_S_S_S_S_S_S_S_S_S_S_,@function
        .size           _Z9kernel_58PfS_S_S_S_S_S_S_S_S_S_S_S_S_S_S_S_S_S_S_,(.L_x_141 - _Z9kernel_58PfS_S_S_S_S_S_S_S_S_S_S_S_S_S_S_S_S_S_S_)
        .other          _Z9kernel_58PfS_S_S_S_S_S_S_S_S_S_S_S_S_S_S_S_S_S_S_,@"STO_CUDA_ENTRY STV_DEFAULT"
_Z9kernel_58PfS_S_S_S_S_S_S_S_S_S_S_S_S_S_S_S_S_S_S_:
.text._Z9kernel_58PfS_S_S_S_S_S_S_S_S_S_S_S_S_S_S_S_S_S_S_:
        /* <DEDUP_REMOVED lines=70> */
[----:B----4-:R4:W5:Y:S02]  /*0460*/  F2F.F64.F32 R6, R11 ;  /* 0x0000000b00067310 */ /* 0x0109640000201800 */
[----:B----4-:R-:W4:Y:S01]  /*0470*/  LDC.64 R10, c[0x0][0x3a8] ;  /* 0x0000ea00ff0a7b82 */ /* 0x010f220000000a00 */
[----:B-----5:R-:W-:Y:S01]  /*0480*/  DMUL R2, R6, UR6 ;  /* 0x0000000606027c28 */ /* 0x020fe20008000000 */
[----:B------:R-:W-:Y:S01]  /*0490*/  UMOV UR6, 0x7ad080b6 ;  /* 0x7ad080b600067882 */ /* 0x000fe20000000000 */
[----:B------:R-:W-:Y:S01]  /*04a0*/  LDS.128 R4, [UR4+0x10] ;  /* 0x00001004ff047984 */ /* 0x000fe20008000c00 */
[----:B------:R-:W-:-:S03]  /*04b0*/  UMOV UR7, 0x402f02f8 ;  /* 0x402f02f800077882 */ /* 0x000fc60000000000 */
[----:B------:R5:W2:Y:S04]  /*04c0*/  F2F.F32.F64 R23, R2 ;  /* 0x0000000200177310 */ /* 0x000aa80000301000 */
[----:B-----5:R-:W-:Y:S04]  /*04d0*/  LDS.64 R2, [UR4+0x28] ;  /* 0x00002804ff027984 */ /* 0x020fe80008000a00 */
[----:B--2---:R-:W-:Y:S04]  /*04e0*/  STS [UR4+0x4], R23 ;  /* 0x00000417ff007988 */ /* 0x004fe80008000804 */
[----:B------:R-:W2:Y:S02]  /*04f0*/  LDS R12, [R0] ;  /* 0x00000000000c7984 */ /* 0x000ea40000000800 */
[----:B--2---:R2:W5:Y:S02]  /*0500*/  F2F.F64.F32 R8, R12 ;  /* 0x0000000c00087310 */ /* 0x0045640000201800 */
[----:B--2---:R-:W2:Y:S01]  /*0510*/  LDC.64 R12, c[0x0][0x3b0] ;  /* 0x0000ec00ff0c7b82 */ /* 0x004ea20000000a00 */
[----:B-----5:R-:W-:Y:S01]  /*0520*/  DMUL R8, R8, UR6 ;  /* 0x0000000608087c28 */ /* 0x020fe20008000000 */
[----:B------:R-:W5:Y:S05]  /*0530*/  LDCU.64 UR6, c[0x0][0x358] ;  /* 0x00006b00ff0677ac */ /* 0x000f6a0008000a00 */
[----:B------:R3:W5:Y:S04]  /*0540*/  F2F.F32.F64 R0, R8 ;  /* 0x0000000800007310 */ /* 0x0007680000301000 */
[----:B---3--:R-:W3:Y:S01]  /*0550*/  LDC.64 R8, c[0x0][0x3a0] ;  /* 0x0000e800ff087b82 */ /* 0x008ee20000000a00 */
[----:B-----5:R-:W-:Y:S04]  /*0560*/  STG.E desc[UR6][R14.64], R0 ;  /* 0x000000000e007986 */ /* 0x020fe8000c101906 */
[----:B------:R5:W-:Y:S04]  /*0570*/  STG.E desc[UR6][R16.64+0x4], R23 ;  /* 0x0000041710007986 */ /* 0x000be8000c101906 */
[----:B-1----:R1:W-:Y:S04]  /*0580*/  STG.E desc[UR6][R18.64+0x8], R28 ;  /* 0x0000081c12007986 */ /* 0x0023e8000c101906 */
[----:B0-----:R0:W-:Y:S01]  /*0590*/  STG.E desc[UR6][R20.64+0xc], R25 ;  /* 0x00000c1914007986 */ /* 0x0011e2000c101906 */
[----:B-----5:R-:W5:Y:S03]  /*05a0*/  LDC.64 R16, c[0x0][0x3b8] ;  /* 0x0000ee00ff107b82 */ /* 0x020f660000000a00 */
[----:B------:R-:W-:Y:S04]  /*05b0*/  STS [UR4], R0 ;  /* 0x00000000ff007988 */ /* 0x000fe80008000804 */
[----:B---3--:R-:W-:Y:S01]  /*05c0*/  STG.E desc[UR6][R8.64+0x10], R26 ;  /* 0x0000101a08007986 */ /* 0x008fe2000c101906 */
[----:B-1----:R-:W1:Y:S03]  /*05d0*/  LDC.64 R18, c[0x0][0x3c0] ;  /* 0x0000f000ff127b82 */ /* 0x002e660000000a00 */
[----:B----4-:R3:W-:Y:S04]  /*05e0*/  STG.E desc[UR6][R10.64+0x14], R5 ;  /* 0x000014050a007986 */ /* 0x0107e8000c101906 */
[----:B------:R-:W4:Y:S01]  /*05f0*/  LDS.128 R8, [UR4+0x30] ;  /* 0x00003004ff087984 */ /* 0x000f220008000c00 */
[----:B0-----:R-:W0:Y:S03]  /*0600*/  LDC.64 R20, c[0x0][0x3c8] ;  /* 0x0000f200ff147b82 */ /* 0x001e260000000a00 */
[----:B--2---:R-:W-:Y:S04]  /*0610*/  STG.E desc[UR6][R12.64+0x18], R6 ;  /* 0x000018060c007986 */ /* 0x004fe8000c101906 */
[----:B------:R-:W2:Y:S01]  /*0620*/  LDS.128 R12, [UR4+0x40] ;  /* 0x00004004ff0c7984 */ /* 0x000ea20008000c00 */
[----:B------:R-:W4:Y:S03]  /*0630*/  LDC.64 R22, c[0x0][0x3d0] ;  /* 0x0000f400ff167b82 */ /* 0x000f260000000a00 */
[----:B-----5:R5:W-:Y:S05]  /*0640*/  STG.E desc[UR6][R16.64+0x1c], R7 ;  /* 0x00001c0710007986 */ /* 0x020bea000c101906 */
[----:B------:R-:W2:Y:S01]  /*0650*/  LDC.64 R24, c[0x0][0x3d8] ;  /* 0x0000f600ff187b82 */ /* 0x000ea20000000a00 */
[----:B-1----:R1:W-:Y:S07]  /*0660*/  STG.E desc[UR6][R18.64+0x20], R27 ;  /* 0x0000201b12007986 */ /* 0x0023ee000c101906 */
[----:B---3--:R-:W3:Y:S01]  /*0670*/  LDC.64 R4, c[0x0][0x3e0] ;  /* 0x0000f800ff047b82 */ /* 0x008ee20000000a00 */
[----:B0-----:R0:W-:Y:S07]  /*0680*/  STG.E desc[UR6][R20.64+0x24], R29 ;  /* 0x0000241d14007986 */ /* 0x0011ee000c101906 */
[----:B-----5:R-:W5:Y:S01]  /*0690*/  LDC.64 R16, c[0x0][0x3e8] ;  /* 0x0000fa00ff107b82 */ /* 0x020f620000000a00 */
[----:B----4-:R4:W-:Y:S07]  /*06a0*/  STG.E desc[UR6][R22.64+0x28], R2 ;  /* 0x0000280216007986 */ /* 0x0109ee000c101906 */
[----:B-1----:R-:W1:Y:S01]  /*06b0*/  LDC.64 R18, c[0x0][0x3f0] ;  /* 0x0000fc00ff127b82 */ /* 0x002e620000000a00 */
[----:B--2---:R2:W-:Y:S07]  /*06c0*/  STG.E desc[UR6][R24.64+0x2c], R3 ;  /* 0x00002c0318007986 */ /* 0x0045ee000c101906 */
[----:B0-----:R-:W0:Y:S01]  /*06d0*/  LDC.64 R20, c[0x0][0x3f8] ;  /* 0x0000fe00ff147b82 */ /* 0x001e220000000a00 */
[----:B---3--:R-:W-:Y:S07]  /*06e0*/  STG.E desc[UR6][R4.64+0x30], R8 ;  /* 0x0000300804007986 */ /* 0x008fee000c101906 */
[----:B------:R-:W3:Y:S01]  /*06f0*/  LDC.64 R6, c[0x0][0x400] ;  /* 0x00010000ff067b82 */ /* 0x000ee20000000a00 */
[----:B-----5:R-:W-:Y:S07]  /*0700*/  STG.E desc[UR6][R16.64+0x34], R9 ;  /* 0x0000340910007986 */ /* 0x020fee000c101906 */
[----:B----4-:R-:W4:Y:S01]  /*0710*/  LDC.64 R22, c[0x0][0x408] ;  /* 0x00010200ff167b82 */ /* 0x010f220000000a00 */
[----:B-1----:R-:W-:Y:S07]  /*0720*/  STG.E desc[UR6][R18.64+0x38], R10 ;  /* 0x0000380a12007986 */ /* 0x002fee000c101906 */
[----:B--2---:R-:W1:Y:S01]  /*0730*/  LDC.64 R24, c[0x0][0x410] ;  /* 0x00010400ff187b82 */ /* 0x004e620000000a00 */
[----:B0-----:R-:W-:Y:S07]  /*0740*/  STG.E desc[UR6][R20.64+0x3c], R11 ;  /* 0x00003c0b14007986 */ /* 0x001fee000c101906 */
[----:B------:R-:W0:Y:S01]  /*0750*/  LDC.64 R26, c[0x0][0x418] ;  /* 0x00010600ff1a7b82 */ /* 0x000e220000000a00 */
[----:B---3--:R-:W-:Y:S04]  /*0760*/  STG.E desc[UR6][R6.64+0x40], R12 ;  /* 0x0000400c06007986 */ /* 0x008fe8000c101906 */
[----:B----4-:R-:W-:Y:S04]  /*0770*/  STG.E desc[UR6][R22.64+0x44], R13 ;  /* 0x0000440d16007986 */ /* 0x010fe8000c101906 */
[----:B-1----:R-:W-:Y:S04]  /*0780*/  STG.E desc[UR6][R24.64+0x48], R14 ;  /* 0x0000480e18007986 */ /* 0x002fe8000c101906 */
[----:B0-----:R-:W-:Y:S01]  /*0790*/  STG.E desc[UR6][R26.64+0x4c], R15 ;  /* 0x00004c0f1a007986 */ /* 0x001fe2000c101906 */
[----:B------:R-:W-:Y:S05]  /*07a0*/  EXIT ;  /* 0x000000000000794d */ /* 0x000fea0003800000 */
.L_x_41:
        /* <DEDUP_REMOVED lines=13> */
.L_x_141:


//--------------------- .text._Z9kernel_57PfS_S_S_S_S_S_S_S_S_S_S_S_S_S_S_S_S_S_S_ --------------------------
	.section	.text._Z9kernel_57PfS_S_S_S_S_S_S_S_S_S_S_S_S_S_S_S_S_S_S_,"ax",@progbits
	.align	128
        .global         _Z9kernel_57PfS_S_S_S_S_S_S_S_S_S_S_S_S_S_S_S_S_S_S_
        .type           _Z9kernel_57PfS_S_S_S_S_S_S_S_S_S_S_S_S_S_S_S_S_S_S_,@function
        .size           _Z9kernel_57PfS_S_S_S_S_S_S_S_S_S_S_S_S_S_S_S_S_S_S_,(.L_x_142 - _Z9kernel_57PfS_S_S_S_S_S_S_S_S_S_S_S_S_S_S_S_S_S_S_)
        .other          _Z9kernel_57PfS_S_S_S_S_S_S_S_S_S_S_S_S_S_S_S_S_S_S_,@"STO_CUDA_ENTRY STV_DEFAULT"
_Z9kernel_57PfS_S_S_S_S_S_S_S_S_S_S_S_S_S_S_S_S_S_S_:
.text._Z9kernel_57PfS_S_S_S_S_S_S_S_S_S_S_S_S_S_S_S_S_S_S_:
        /* <DEDUP_REMOVED lines=76> */
[----:B------:R-:W2:Y:S01]  /*04c0*/  LDCU.64 UR6, c[0x0][0x358] ;  /* 0x00006b00ff0677ac */ /* 0x000ea20008000a00 */
[----:B------:R-:W-:Y:S08]  /*04d0*/  LDS.128 R8, [UR4+0x10] ;  /* 0x00001004ff087984 */ /* 0x000ff00008000c00 */
[----:B------:R-:W5:Y:S01]  /*04e0*/  F2F.F32.F64 R4, R4 ;  /* 0x0000000400047310 */ /* 0x000f620000301000 */
[----:B--2---:R2:W-:Y:S04]  /*04f0*/  STG.E desc[UR6][R14.64], R25 ;  /* 0x000000190e007986 */ /* 0x0045e8000c101906 */
[----:B---3--:R-:W-:Y:S04]  /*0500*/  STG.E desc[UR6][R16.64+0x4], R28 ;  /* 0x0000041c10007986 */ /* 0x008fe8000c101906 */
[----:B-----5:R3:W-:Y:S04]  /*0510*/  STS [UR4+0xc], R4 ;  /* 0x00000c04ff007988 */ /* 0x0207e80008000804 */
[----:B------:R-:W5:Y:S01]  /*0520*/  LDS R3, [R2] ;  /* 0x0000000002037984 */ /* 0x000f620000000800 */
[----:B--2---:R-:W2:Y:S03]  /*0530*/  LDC.64 R24, c[0x0][0x3d8] ;  /* 0x0000f600ff187b82 */ /* 0x004ea60000000a00 */
[----:B-1----:R1:W-:Y:S05]  /*0540*/  STG.E desc[UR6][R18.64+0x8], R23 ;  /* 0x0000081712007986 */ /* 0x0023ea000c101906 */
[----:B---3--:R-:W3:Y:S08]  /*0550*/  LDC.64 R4, c[0x0][0x3a8] ;  /* 0x0000ea00ff047b82 */ /* 0x008ef00000000a00 */
[----:B------:R-:W2:Y:S08]  /*0560*/  LDC.64 R16, c[0x0][0x3b8] ;  /* 0x0000ee00ff107b82 */ /* 0x000eb00000000a00 */
[----:B-1----:R-:W1:Y:S08]  /*0570*/  LDC.64 R18, c[0x0][0x3c0] ;  /* 0x0000f000ff127b82 */ /* 0x002e700000000a00 */
[----:B------:R-:W1:Y:S01]  /*0580*/  LDC.64 R22, c[0x0][0x3d0] ;  /* 0x0000f400ff167b82 */ /* 0x000e620000000a00 */
[----:B-----5:R5:W0:Y:S02]  /*0590*/  F2F.F64.F32 R6, R3 ;  /* 0x0000000300067310 */ /* 0x020a240000201800 */
[----:B-----5:R-:W5:Y:S01]  /*05a0*/  LDS.64 R2, [UR4+0x28] ;  /* 0x00002804ff027984 */ /* 0x020f620008000a00 */
[----:B0-----:R-:W-:-:S06]  /*05b0*/  DMUL R6, R6, UR8 ;  /* 0x0000000806067c28 */ /* 0x001fcc0008000000 */
[----:B------:R0:W4:Y:S04]  /*05c0*/  F2F.F32.F64 R26, R6 ;  /* 0x00000006001a7310 */ /* 0x0001280000301000 */
[----:B0-----:R-:W0:Y:S01]  /*05d0*/  LDC.64 R6, c[0x0][0x3a0] ;  /* 0x0000e800ff067b82 */ /* 0x001e220000000a00 */
[----:B----4-:R4:W-:Y:S04]  /*05e0*/  STG.E desc[UR6][R20.64+0xc], R26 ;  /* 0x00000c1a14007986 */ /* 0x0109e8000c101906 */
[----:B------:R-:W-:Y:S03]  /*05f0*/  STS [UR4+0xc], R26 ;  /* 0x00000c1aff007988 */ /* 0x000fe60008000804 */
[----:B----4-:R-:W4:Y:S01]  /*0600*/  LDC.64 R20, c[0x0][0x3c8] ;  /* 0x0000f200ff147b82 */ /* 0x010f220000000a00 */
[----:B0-----:R-:W-:Y:S04]  /*0610*/  STG.E desc[UR6][R6.64+0x10], R8 ;  /* 0x0000100806007986 */ /* 0x001fe8000c101906 */
[----:B---3--:R0:W-:Y:S04]  /*0620*/  STG.E desc[UR6][R4.64+0x14], R9 ;  /* 0x0000140904007986 */ /* 0x0081e8000c101906 */
[----:B------:R-:W3:Y:S04]  /*0630*/  LDS.128 R4, [UR4+0x30] ;  /* 0x00003004ff047984 */ /* 0x000ee80008000c00 */
[----:B------:R5:W-:Y:S04]  /*0640*/  STG.E desc[UR6][R12.64+0x18], R10 ;  /* 0x0000180a0c007986 */ /* 0x000be8000c101906 */
[----:B------:R-:W3:Y:S01]  /*0650*/  LDS.128 R12, [UR4+0x40] ;  /* 0x00004004ff0c7984 */ /* 0x000ee20008000c00 */
[----:B0-----:R-:W0:Y:S03]  /*0660*/  LDC.64 R8, c[0x0][0x3e8] ;  /* 0x0000fa00ff087b82 */ /* 0x001e260000000a00 */
[----:B--2---:R2:W-:Y:S04]  /*0670*/  STG.E desc[UR6][R16.64+0x1c], R29 ;  /* 0x00001c1d10007986 */ /* 0x0045e8000c101906 */
[----:B-1----:R1:W-:Y:S01]  /*0680*/  STG.E desc[UR6][R18.64+0x20], R27 ;  /* 0x0000201b12007986 */ /* 0x0023e2000c101906 */
[----:B-----5:R-:W3:Y:S03]  /*0690*/  LDC.64 R10, c[0x0][0x3e0] ;  /* 0x0000f800ff0a7b82 */ /* 0x020ee60000000a00 */
[----:B----4-:R4:W-:Y:S04]  /*06a0*/  STG.E desc[UR6][R20.64+0x24], R0 ;  /* 0x0000240014007986 */ /* 0x0109e8000c101906 */
[----:B------:R5:W-:Y:S01]  /*06b0*/  STG.E desc[UR6][R22.64+0x28], R2 ;  /* 0x0000280216007986 */ /* 0x000be2000c101906 */
[----:B--2---:R-:W2:Y:S03]  /*06c0*/  LDC.64 R16, c[0x0][0x3f0] ;  /* 0x0000fc00ff107b82 */ /* 0x004ea60000000a00 */
[----:B------:R2:W-:Y:S05]  /*06d0*/  STG.E desc[UR6][R24.64+0x2c], R3 ;  /* 0x00002c0318007986 */ /* 0x0005ea000c101906 */
[----:B-1----:R-:W1:Y:S08]  /*06e0*/  LDC.64 R18, c[0x0][0x3f8] ;  /* 0x0000fe00ff127b82 */ /* 0x002e700000000a00 */
[----:B----4-:R-:W4:Y:S01]  /*06f0*/  LDC.64 R20, c[0x0][0x400] ;  /* 0x00010000ff147b82 */ /* 0x010f220000000a00 */
[----:B---3--:R-:W-:Y:S04]  /*0700*/  STG.E desc[UR6][R10.64+0x30], R4 ;  /* 0x000030040a007986 */ /* 0x008fe8000c101906 */
[----:B0-----:R-:W-:Y:S03]  /*0710*/  STG.E desc[UR6][R8.64+0x34], R5 ;  /* 0x0000340508007986 */ /* 0x001fe6000c101906 */
[----:B-----5:R-:W0:Y:S01]  /*0720*/  LDC.64 R22, c[0x0][0x408] ;  /* 0x00010200ff167b82 */ /* 0x020e220000000a00 */
[----:B--2---:R-:W-:Y:S07]  /*0730*/  STG.E desc[UR6][R16.64+0x38], R6 ;  /* 0x0000380610007986 */ /* 0x004fee000c101906 */
[----:B------:R-:W2:Y:S01]  /*0740*/  LDC.64 R28, c[0x0][0x410] ;  /* 0x00010400ff1c7b82 */ /* 0x000ea20000000a00 */
[----:B-1----:R-:W-:Y:S07]  /*0750*/  STG.E desc[UR6][R18.64+0x3c], R7 ;  /* 0x00003c0712007986 */ /* 0x002fee000c101906 */
[----:B------:R-:W1:Y:S01]  /*0760*/  LDC.64 R24, c[0x0][0x418] ;  /* 0x00010600ff187b82 */ /* 0x000e620000000a00 */
[----:B----4-:R-:W-:Y:S04]  /*0770*/  STG.E desc[UR6][R20.64+0x40], R12 ;  /* 0x0000400c14007986 */ /* 0x010fe8000c101906 */
[----:B0-----:R-:W-:Y:S04]  /*0780*/  STG.E desc[UR6][R22.64+0x44], R13 ;  /* 0x0000440d16007986 */ /* 0x001fe8000c101906 */
[----:B--2---:R-:W-:Y:S04]  /*0790*/  STG.E desc[UR6][R28.64+0x48], R14 ;  /* 0x0000480e1c007986 */ /* 0x004fe8000c101906 */
[----:B-1----:R-:W-:Y:S01]  /*07a0*/  STG.E desc[UR6][R24.64+0x4c], R15 ;  /* 0x00004c0f18007986 */ /* 0x002fe2000c101906 */
[----:B------:R-:W-:Y:S05]  /*07b0*/  EXIT ;  /* 0x000000000000794d */ /* 0x000fea0003800000 */
.L_x_42:
        /* <DEDUP_REMOVED lines=12> */
.L_x_142:


//--------------------- .text._Z9kernel_56PfS_S_S_S_S_S_S_S_S_S_S_S_S_S_S_S_S_S_S_ --------------------------
	.section	.text._Z9kernel_56PfS_S_S_S_S_S_S_S_S_S_S_S_S_S_S_S_S_S_S_,"ax",@progbits
	.align	128
        .global         _Z9kernel_56PfS_S_S_S_S_S_S_S_S_S_S_S_S_S_S_S_S_S_S_
        .type           _Z9kernel_56PfS_S_S_S_S_S_S_S_S_S_S_S_S_S_S_S_S_S_S_,@function
        .size           _Z9kernel_56PfS_S_S_S_S_S_S_S_S_S_S_S_S_S_S_S_S_S_S_,(.L_x_143 - _Z9kernel_56PfS_S_S_S_S_S_S_S_S_S_S_S_S_S_S_S_S_S_S_)
        .other          _Z9kernel_56PfS_S_S_S_S_S_S_S_S_S_S_S_S_S_S_S_S_S_S_,@"STO_CUDA_ENTRY STV_DEFAULT"
_Z9kernel_56PfS_S_S_S_S_S_S_S_S_S_S_S_S_S_S_S_S_S_S_:
.text._Z9kernel_56PfS_S_S_S_S_S_S_S_S_S_S_S_S_S_S_S_S_S_S_:
        /* <DEDUP_REMOVED lines=87> */
[----:B-----5:R2:W-:Y:S04]  /*0570*/  STG.E desc[UR6][R10.64+0x8], R17 ;  /* 0x000008110a007986 */ /* 0x0205e8000c101906 */
[----:B------:R5:W-:Y:S04]  /*0580*/  STG.E desc[UR6][R12.64+0xc], R19 ;  /* 0x00000c130c007986 */ /* 0x000be8000c101906 */
[----:B------:R-:W-:Y:S01]  /*0590*/  LDS.128 R8, [UR4+0x40] ;  /* 0x00004004ff087984 */ /* 0x000fe20008000c00 */
[----:B--2---:R-:W2:Y:S08]  /*05a0*/  LDC.64 R16, c[0x0][0x3c8] ;  /* 0x0000f200ff107b82 */ /* 0x004eb00000000a00 */
[----:B-----5:R-:W5:Y:S01]  /*05b0*/  LDC.64 R12, c[0x0][0x3b8] ;  /* 0x0000ee00ff0c7b82 */ /* 0x020f620000000a00 */
        /* <DEDUP_REMOVED lines=9> */
[----:B-----5:R5:W-:Y:S04]  /*0650*/  STG.E desc[UR6][R12.64+0x1c], R25 ;  /* 0x00001c190c007986 */ /* 0x020be8000c101906 */
[----:B----4-:R4:W-:Y:S04]  /*0660*/  STG.E desc[UR6][R14.64+0x20], R23 ;  /* 0x000020170e007986 */ /* 0x0109e8000c101906 */
[----:B--2---:R2:W-:Y:S01]  /*0670*/  STG.E desc[UR6][R16.64+0x24], R27 ;  /* 0x0000241b10007986 */ /* 0x0045e2000c101906 */
[----:B0-----:R-:W0:Y:S03]  /*0680*/  LDC.64 R28, c[0x0][0x400] ;  /* 0x00010000ff1c7b82 */ /* 0x001e260000000a00 */
[----:B-1----:R1:W-:Y:S04]  /*0690*/  STG.E desc[UR6][R18.64+0x28], R2 ;  /* 0x0000280212007986 */ /* 0x0023e8000c101906 */
[----:B------:R3:W-:Y:S01]  /*06a0*/  STG.E desc[UR6][R20.64+0x2c], R3 ;  /* 0x00002c0314007986 */ /* 0x0007e2000c101906 */
[----:B-----5:R-:W3:Y:S03]  /*06b0*/  LDC.64 R12, c[0x0][0x3e0] ;  /* 0x0000f800ff0c7b82 */ /* 0x020ee60000000a00 */
[----:B------:R-:W-:Y:S05]  /*06c0*/  STS [UR4+0x10], R0 ;  /* 0x00001000ff007988 */ /* 0x000fea0008000804 */
[----:B----4-:R-:W4:Y:S08]  /*06d0*/  LDC.64 R14, c[0x0][0x3e8] ;  /* 0x0000fa00ff0e7b82 */ /* 0x010f300000000a00 */
[----:B--2---:R-:W2:Y:S08]  /*06e0*/  LDC.64 R16, c[0x0][0x3f0] ;  /* 0x0000fc00ff107b82 */ /* 0x004eb00000000a00 */
[----:B-1----:R-:W1:Y:S01]  /*06f0*/  LDC.64 R18, c[0x0][0x3f8] ;  /* 0x0000fe00ff127b82 */ /* 0x002e620000000a00 */
[----:B---3--:R-:W-:Y:S07]  /*0700*/  STG.E desc[UR6][R12.64+0x30], R4 ;  /* 0x000030040c007986 */ /* 0x008fee000c101906 */
[----:B------:R-:W3:Y:S01]  /*0710*/  LDC.64 R20, c[0x0][0x408] ;  /* 0x00010200ff147b82 */ /* 0x000ee20000000a00 */
[----:B----4-:R-:W-:Y:S07]  /*0720*/  STG.E desc[UR6][R14.64+0x34], R5 ;  /* 0x000034050e007986 */ /* 0x010fee000c101906 */
[----:B------:R-:W4:Y:S01]  /*0730*/  LDC.64 R24, c[0x0][0x410] ;  /* 0x00010400ff187b82 */ /* 0x000f220000000a00 */
[----:B--2---:R-:W-:Y:S07]  /*0740*/  STG.E desc[UR6][R16.64+0x38], R6 ;  /* 0x0000380610007986 */ /* 0x004fee000c101906 */
[----:B------:R-:W2:Y:S01]  /*0750*/  LDC.64 R22, c[0x0][0x418] ;  /* 0x00010600ff167b82 */ /* 0x000ea20000000a00 */
[----:B-1----:R-:W-:Y:S04]  /*0760*/  STG.E desc[UR6][R18.64+0x3c], R7 ;  /* 0x00003c0712007986 */ /* 0x002fe8000c101906 */
[----:B0-----:R-:W-:Y:S04]  /*0770*/  STG.E desc[UR6][R28.64+0x40], R8 ;  /* 0x000040081c007986 */ /* 0x001fe8000c101906 */
[----:B---3--:R-:W-:Y:S04]  /*0780*/  STG.E desc[UR6][R20.64+0x44], R9 ;  /* 0x0000440914007986 */ /* 0x008fe8000c101906 */
[----:B----4-:R-:W-:Y:S04]  /*0790*/  STG.E desc[UR6][R24.64+0x48], R10 ;  /* 0x0000480a18007986 */ /* 0x010fe8000c101906 */
[----:B--2---:R-:W-:Y:S01]  /*07a0*/  STG.E desc[UR6][R22.64+0x4c], R11 ;  /* 0x00004c0b16007986 */ /* 0x004fe2000c101906 */
[----:B------:R-:W-:Y:S05]  /*07b0*/  EXIT ;  /* 0x000000000000794d */ /* 0x000fea0003800000 */
.L_x_43:
        /* <DEDUP_REMOVED lines=12> */
.L_x_143:


//--------------------- .text._Z9kernel_55PfS_S_S_S_S_S_S_S_S_S_S_S_S_S_S_S_S_S_S_ --------------------------
	.section	.text._Z9kernel_55PfS_S_S_S_S_S_S_S_S_S_S_S_S_S_S_S_S_S_S_,"ax",@progbits
	.align	128
        .global         _Z9kernel_55PfS_S_S_S_S_S_S_S_S_S_S_S_S_S_S_S_S_S_S_
        .type           _Z9kernel_55PfS_S_S_S_S_S_S_S_S_S_S_S_S_S_S_S_S_S_S_,@function
        .size           _Z9kernel_55PfS_S_S_S_S_S_S_S_S_S_S_S_S_S_S_S_S_S_S_,(.L_x_144 - _Z9kernel_55PfS_S_S_S_S_S_S_S_S_S_S_S_S_S_S_S_S_S_S_)
        .other          _Z9kernel_55PfS_S_S_S_S_S_S_S_S_S_S_S_S_S_S_S_S_S_S_,@"STO_CUDA_ENTRY STV_DEFAULT"
_Z9kernel_55PfS_S_S_S_S_S_S_S_S_S_S_S_S_S_S_S_S_S_S_:
.text._Z9kernel_55PfS_S_S_S_S_S_S_S_S_S_S_S_S_S_S_S_S_S_S_:
        /* <DEDUP_REMOVED lines=68> */
[----:B--2---:R-:W2:Y:S02]  /*0440*/  F2F.F64.F32 R4, R8 ;  /* 0x0000000800047310 */ /* 0x004ea40000201800 */
[----:B--2---:R-:W-:Y:S01]  /*0450*/  DMUL R4, R4, UR6 ;  /* 0x0000000604047c28 */ /* 0x004fe20008000000 */
[----:B------:R-:W-:Y:S01]  /*0460*/  UMOV UR6, 0xb9841aac ;  /* 0xb9841aac00067882 */ /* 0x000fe20000000000 */
[----:B------:R-:W-:-:S04]  /*0470*/  UMOV UR7, 0x4043dbdd ;  /* 0x4043dbdd00077882 */ /* 0x000fc80000000000 */
[----:B------:R-:W2:Y:S02]  /*0480*/  F2F.F32.F64 R19, R4 ;  /* 0x0000000400137310 */ /* 0x000ea40000301000 */
[----:B--2---:R-:W-:Y:S04]  /*0490*/  STS [UR4+0x8], R19 ;  /* 0x00000813ff007988 */ /* 0x004fe80008000804 */
[----:B------:R-:W2:Y:S02]  /*04a0*/  LDS R9, [R0] ;  /* 0x0000000000097984 */ /* 0x000ea40000000800 */
[----:B--2---:R2:W3:Y:S02]  /*04b0*/  F2F.F64.F32 R6, R9 ;  /* 0x0000000900067310 */ /* 0x0044e40000201800 */
[----:B--2---:R-:W2:Y:S01]  /*04c0*/  LDC.64 R8, c[0x0][0x3a0] ;  /* 0x0000e800ff087b82 */ /* 0x004ea20000000a00 */
[----:B---3--:R-:W-:Y:S01]  /*04d0*/  DMUL R6, R6, UR6 ;  /* 0x0000000606067c28 */ /* 0x008fe20008000000 */
[----:B------:R-:W3:Y:S05]  /*04e0*/  LDCU.64 UR6, c[0x0][0x358] ;  /* 0x00006b00ff0677ac */ /* 0x000eea0008000a00 */
[----:B------:R1:W0:Y:S04]  /*04f0*/  F2F.F32.F64 R21, R6 ;  /* 0x0000000600157310 */ /* 0x0002280000301000 */
[----:B-1----:R-:W-:Y:S04]  /*0500*/  LDS.128 R4, [UR4+0x20] ;  /* 0x00002004ff047984 */ /* 0x002fe80008000c00 */
[----:B---3--:R1:W-:Y:S04]  /*0510*/  STG.E desc[UR6][R22.64], R18 ;  /* 0x0000001216007986 */ /* 0x0083e8000c101906 */
[----:B0-----:R-:W-:Y:S04]  /*0520*/  STS [UR4+0x4], R21 ;  /* 0x00000415ff007988 */ /* 0x001fe80008000804 */
[----:B------:R-:W0:Y:S04]  /*0530*/  LDS R20, [R0] ;  /* 0x0000000000147984 */ /* 0x000e280000000800 */
[----:B------:R-:W-:Y:S01]  /*0540*/  STG.E desc[UR6][R12.64+0x4], R21 ;  /* 0x000004150c007986 */ /* 0x000fe2000c101906 */
[----:B-1----:R-:W1:Y:S03]  /*0550*/  LDC.64 R22, c[0x0][0x3d8] ;  /* 0x0000f600ff167b82 */ /* 0x002e660000000a00 */
[----:B------:R3:W-:Y:S04]  /*0560*/  STG.E desc[UR6][R14.64+0x8], R19 ;  /* 0x000008130e007986 */ /* 0x0007e8000c101906 */
[----:B----4-:R4:W-:Y:S04]  /*0570*/  STG.E desc[UR6][R2.64+0xc], R28 ;  /* 0x00000c1c02007986 */ /* 0x0109e8000c101906 */
[----:B------:R-:W-:Y:S01]  /*0580*/  LDS.128 R12, [UR4+0x40] ;  /* 0x00004004ff0c7984 */ /* 0x000fe20008000c00 */
[----:B---3--:R-:W3:Y:S08]  /*0590*/  LDC.64 R18, c[0x0][0x3c8] ;  /* 0x0000f200ff127b82 */ /* 0x008ef00000000a00 */
[----:B----4-:R-:W4:Y:S01]  /*05a0*/  LDC.64 R2, c[0x0][0x3b8] ;  /* 0x0000ee00ff027b82 */ /* 0x010f220000000a00 */
[----:B0-----:R0:W5:Y:S07]  /*05b0*/  F2F.F64.F32 R16, R20 ;  /* 0x0000001400107310 */ /* 0x00116e0000201800 */
[----:B0-----:R-:W0:Y:S01]  /*05c0*/  LDC.64 R20, c[0x0][0x3d0] ;  /* 0x0000f400ff147b82 */ /* 0x001e220000000a00 */
[----:B-----5:R-:W-:-:S06]  /*05d0*/  DMUL R16, R16, UR8 ;  /* 0x0000000810107c28 */ /* 0x020fcc0008000000 */
[----:B------:R5:W2:Y:S04]  /*05e0*/  F2F.F32.F64 R0, R16 ;  /* 0x0000001000007310 */ /* 0x000aa80000301000 */
[----:B-----5:R-:W5:Y:S01]  /*05f0*/  LDC.64 R16, c[0x0][0x3c0] ;  /* 0x0000f000ff107b82 */ /* 0x020f620000000a00 */
[----:B--2---:R-:W-:Y:S04]  /*0600*/  STG.E desc[UR6][R8.64+0x10], R0 ;  /* 0x0000100008007986 */ /* 0x004fe8000c101906 */
[----:B------:R-:W-:Y:S04]  /*0610*/  STG.E desc[UR6][R10.64+0x14], R24 ;  /* 0x000014180a007986 */ /* 0x000fe8000c101906 */
[----:B------:R-:W2:Y:S04]  /*0620*/  LDS.128 R8, [UR4+0x30] ;  /* 0x00003004ff087984 */ /* 0x000ea80008000c00 */
[----:B------:R1:W-:Y:S04]  /*0630*/  STG.E desc[UR6][R26.64+0x18], R29 ;  /* 0x0000181d1a007986 */ /* 0x0003e8000c101906 */
[----:B----4-:R4:W-:Y:S04]  /*0640*/  STG.E desc[UR6][R2.64+0x1c], R25 ;  /* 0x00001c1902007986 */ /* 0x0109e8000c101906 */
[----:B-----5:R5:W-:Y:S04]  /*0650*/  STG.E desc[UR6][R16.64+0x20], R4 ;  /* 0x0000200410007986 */ /* 0x020be8000c101906 */
[----:B---3--:R3:W-:Y:S01]  /*0660*/  STG.E desc[UR6][R18.64+0x24], R5 ;  /* 0x0000240512007986 */ /* 0x0087e2000c101906 */
[----:B-1----:R-:W1:Y:S03]  /*0670*/  LDC.64 R26, c[0x0][0x400] ;  /* 0x00010000ff1a7b82 */ /* 0x002e660000000a00 */
[----:B0-----:R0:W-:Y:S04]  /*0680*/  STG.E desc[UR6][R20.64+0x28], R6 ;  /* 0x0000280614007986 */ /* 0x0011e8000c101906 */
[----:B------:R-:W-:Y:S01]  /*0690*/  STG.E desc[UR6][R22.64+0x2c], R7 ;  /* 0x00002c0716007986 */ /* 0x000fe2000c101906 */
[----:B----4-:R-:W2:Y:S03]  /*06a0*/  LDC.64 R2, c[0x0][0x3e0] ;  /* 0x0000f800ff027b82 */ /* 0x010ea60000000a00 */
[----:B------:R-:W-:Y:S05]  /*06b0*/  STS [UR4+0x10], R0 ;  /* 0x00001000ff007988 */ /* 0x000fea0008000804 */
[----:B-----5:R-:W4:Y:S08]  /*06c0*/  LDC.64 R16, c[0x0][0x3e8] ;  /* 0x0000fa00ff107b82 */ /* 0x020f300000000a00 */
[----:B---3--:R-:W3:Y:S08]  /*06d0*/  LDC.64 R18, c[0x0][0x3f0] ;  /* 0x0000fc00ff127b82 */ /* 0x008ef00000000a00 */
[----:B0-----:R-:W0:Y:S01]  /*06e0*/  LDC.64 R20, c[0x0][0x3f8] ;  /* 0x0000fe00ff147b82 */ /* 0x001e220000000a00 */
[----:B--2---:R-:W-:Y:S07]  /*06f0*/  STG.E desc[UR6][R2.64+0x30], R8 ;  /* 0x0000300802007986 */ /* 0x004fee000c101906 */
[----:B------:R-:W2:Y:S01]  /*0700*/  LDC.64 R28, c[0x0][0x408] ;  /* 0x00010200ff1c7b82 */ /* 0x000ea20000000a00 */
[----:B----4-:R-:W-:Y:S07]  /*0710*/  STG.E desc[UR6][R16.64+0x34], R9 ;  /* 0x0000340910007986 */ /* 0x010fee000c101906 */
[----:B------:R-:W4:Y:S01]  /*0720*/  LDC.64 R24, c[0x0][0x410] ;  /* 0x00010400ff187b82 */ /* 0x000f220000000a00 */
[----:B---3--:R-:W-:Y:S07]  /*0730*/  STG.E desc[UR6][R18.64+0x38], R10 ;  /* 0x0000380a12007986 */ /* 0x008fee000c101906 */
[----:B------:R-:W3:Y:S01]  /*0740*/  LDC.64 R4, c[0x0][0x418] ;  /* 0x00010600ff047b82 */ /* 0x000ee20000000a00 */
[----:B0-----:R-:W-:Y:S04]  /*0750*/  STG.E desc[UR6][R20.64+0x3c], R11 ;  /* 0x00003c0b14007986 */ /* 0x001fe8000c101906 */
[----:B-1----:R-:W-:Y:S04]  /*0760*/  STG.E desc[UR6][R26.64+0x40], R12 ;  /* 0x0000400c1a007986 */ /* 0x002fe8000c101906 */
[----:B--2---:R-:W-:Y:S04]  /*0770*/  STG.E desc[UR6][R28.64+0x44], R13 ;  /* 0x0000440d1c007986 */ /* 0x004fe8000c101906 */
[----:B----4-:R-:W-:Y:S04]  /*0780*/  STG.E desc[UR6][R24.64+0x48], R14 ;  /* 0x0000480e18007986 */ /* 0x010fe8000c101906 */
[----:B---3--:R-:W-:Y:S01]  /*0790*/  STG.E desc[UR6][R4.64+0x4c], R15 ;  /* 0x00004c0f04007986 */ /* 0x008fe2000c101906 */
[----:B------:R-:W-:Y:S05]  /*07a0*/  EXIT ;  /* 0x000000000000794d */ /* 0x000fea0003800000 */
.L_x_44:
        /* <DEDUP_REMOVED lines=13> */
.L_x_144:


//--------------------- .text._Z9kernel_54PfS_S_S_S_S_S_S_S_S_S_S_S_S_S_S_S_S_S_S_ --------------------------
	.section	.text._Z9kernel_54PfS_S_S_S_S_S_S_S_S_S_S_S_S_S_S_S_S_S_S_,"ax",@progbits
	.align	128
        .global         _Z9kernel_54PfS_S_S_S_S_S_S_S_S_S_S_S_S_S_S_S_S_S_S_
        .type           _Z9kernel_54PfS_S_S_S_S_S_S_S_S_S_S_S_S_S_S_S_S_S_S_,@function
        .size           _Z9kernel_54PfS_S_S_S_S_S_S_S_S_S_S_S_S_S_S_S_S_S_S_,(.L_x_145 - _Z9kernel_54PfS_S_S_S_S_S_S_S_S_S_S_S_S_S_S_S_S_S_S_)
        .other          _Z9kernel_54PfS_S_S_S_S_S_S_S_S_S_S_S_S_S_S_S_S_S_S_,@"STO_CUDA_ENTRY STV_DEFAULT"
_Z9kernel_54PfS_S_S_S_S_S_S_S_S_S_S_S_S_S_S_S_S_S_S_:
.text._Z9kernel_54PfS_S_S_S_S_S_S_S_S_S_S_S_S_S_S_S_S_S_S_:
        /* <DEDUP_REMOVED lines=12> */
[----:B0-----:R-:W-:-:S05]  /*00c0*/  LEA R4, R4, UR4, 0x2 ;  /* 0x0000000404047c11 */ /* 0x001fca000f8e10ff */
        /* <DEDUP_REMOVED lines=60> */
[----:B------:R-:W2:Y:S01]  /*0490*/  LDCU.64 UR6, c[0x0][0x358] ;  /* 0x00006b00ff0677ac */ /* 0x000ea20008000a00 */
[----:B------:R-:W-:Y:S04]  /*04a0*/  LDS.128 R8, [UR4+0x10] ;  /* 0x00001004ff087984 */ /* 0x000fe80008000c00 */
[----:B------:R4:W5:Y:S04]  /*04b0*/  F2F.F32.F64 R27, R12 ;  /* 0x0000000c001b7310 */ /* 0x0009680000301000 */
[----:B----4-:R-:W4:Y:S01]  /*04c0*/  LDC.64 R12, c[0x0][0x3a0] ;  /* 0x0000e800ff0c7b82 */ /* 0x010f220000000a00 */
[----:B--2---:R2:W-:Y:S04]  /*04d0*/  STG.E desc[UR6][R16.64], R23 ;  /* 0x0000001710007986 */ /* 0x0045e8000c101906 */
[----:B-----5:R-:W-:Y:S04]  /*04e0*/  STS [UR4+0x4], R27 ;  /* 0x0000041bff007988 */ /* 0x020fe80008000804 */
[----:B------:R-:W5:Y:S04]  /*04f0*/  LDS R22, [R4] ;  /* 0x0000000004167984 */ /* 0x000f680000000800 */
[----:B------:R-:W4:Y:S01]  /*0500*/  LDS.128 R4, [UR4+0x20] ;  /* 0x00002004ff047984 */ /* 0x000f220008000c00 */
[----:B--2---:R-:W2:Y:S03]  /*0510*/  LDC.64 R16, c[0x0][0x3b0] ;  /* 0x0000ec00ff107b82 */ /* 0x004ea60000000a00 */
[----:B---3--:R3:W-:Y:S05]  /*0520*/  STG.E desc[UR6][R18.64+0x4], R27 ;  /* 0x0000041b12007986 */ /* 0x0087ea000c101906 */
[----:B---3--:R-:W3:Y:S01]  /*0530*/  LDC.64 R26, c[0x0][0x3d8] ;  /* 0x0000f600ff1a7b82 */ /* 0x008ee20000000a00 */
[----:B-----5:R5:W1:Y:S07]  /*0540*/  F2F.F64.F32 R14, R22 ;  /* 0x00000016000e7310 */ /* 0x020a6e0000201800 */
[----:B-----5:R-:W5:Y:S01]  /*0550*/  LDC.64 R22, c[0x0][0x3c8] ;  /* 0x0000f200ff167b82 */ /* 0x020f620000000a00 */
[----:B-1----:R-:W-:-:S06]  /*0560*/  DMUL R14, R14, UR8 ;  /* 0x000000080e0e7c28 */ /* 0x002fcc0008000000 */
[----:B------:R1:W0:Y:S04]  /*0570*/  F2F.F32.F64 R0, R14 ;  /* 0x0000000e00007310 */ /* 0x0002280000301000 */
[----:B-1----:R-:W1:Y:S01]  /*0580*/  LDC.64 R14, c[0x0][0x3a8] ;  /* 0x0000ea00ff0e7b82 */ /* 0x002e620000000a00 */
[----:B0-----:R0:W-:Y:S04]  /*0590*/  STG.E desc[UR6][R2.64+0x8], R0 ;  /* 0x0000080002007986 */ /* 0x0011e8000c101906 */
[----:B------:R2:W-:Y:S04]  /*05a0*/  STG.E desc[UR6][R20.64+0xc], R25 ;  /* 0x00000c1914007986 */ /* 0x0005e8000c101906 */
[----:B----4-:R-:W-:Y:S01]  /*05b0*/  STG.E desc[UR6][R12.64+0x10], R28 ;  /* 0x0000101c0c007986 */ /* 0x010fe2000c101906 */
[----:B0-----:R-:W0:Y:S03]  /*05c0*/  LDC.64 R2, c[0x0][0x3b8] ;  /* 0x0000ee00ff027b82 */ /* 0x001e260000000a00 */
[----:B------:R-:W-:Y:S04]  /*05d0*/  STS [UR4+0x8], R0 ;  /* 0x00000800ff007988 */ /* 0x000fe80008000804 */
[----:B-1----:R1:W-:Y:S01]  /*05e0*/  STG.E desc[UR6][R14.64+0x14], R9 ;  /* 0x000014090e007986 */ /* 0x0023e2000c101906 */
[----:B--2---:R-:W2:Y:S03]  /*05f0*/  LDC.64 R20, c[0x0][0x3c0] ;  /* 0x0000f000ff147b82 */ /* 0x004ea60000000a00 */
[----:B------:R-:W4:Y:S04]  /*0600*/  LDS.128 R12, [UR4+0x30] ;  /* 0x00003004ff0c7984 */ /* 0x000f280008000c00 */
[----:B------:R-:W-:Y:S01]  /*0610*/  STG.E desc[UR6][R16.64+0x18], R10 ;  /* 0x0000180a10007986 */ /* 0x000fe2000c101906 */
[----:B------:R-:W3:Y:S03]  /*0620*/  LDC.64 R24, c[0x0][0x3d0] ;  /* 0x0000f400ff187b82 */ /* 0x000ee60000000a00 */
[----:B------:R-:W4:Y:S04]  /*0630*/  LDS.128 R16, [UR4+0x40] ;  /* 0x00004004ff107984 */ /* 0x000f280008000c00 */
[----:B0-----:R0:W-:Y:S01]  /*0640*/  STG.E desc[UR6][R2.64+0x1c], R11 ;  /* 0x00001c0b02007986 */ /* 0x0011e2000c101906 */
[----:B-1----:R-:W1:Y:S03]  /*0650*/  LDC.64 R8, c[0x0][0x3f0] ;  /* 0x0000fc00ff087b82 */ /* 0x002e660000000a00 */
[----:B--2---:R2:W-:Y:S05]  /*0660*/  STG.E desc[UR6][R20.64+0x20], R4 ;  /* 0x0000200414007986 */ /* 0x0045ea000c101906 */
[----:B0-----:R-:W4:Y:S01]  /*0670*/  LDC.64 R2, c[0x0][0x3e0] ;  /* 0x0000f800ff027b82 */ /* 0x001f220000000a00 */
[----:B-----5:R0:W-:Y:S04]  /*0680*/  STG.E desc[UR6][R22.64+0x24], R29 ;  /* 0x0000241d16007986 */ /* 0x0201e8000c101906 */
[----:B---3--:R3:W-:Y:S03]  /*0690*/  STG.E desc[UR6][R24.64+0x28], R6 ;  /* 0x0000280618007986 */ /* 0x0087e6000c101906 */
[----:B--2---:R-:W2:Y:S01]  /*06a0*/  LDC.64 R4, c[0x0][0x3e8] ;  /* 0x0000fa00ff047b82 */ /* 0x004ea20000000a00 */
[----:B------:R5:W-:Y:S07]  /*06b0*/  STG.E desc[UR6][R26.64+0x2c], R7 ;  /* 0x00002c071a007986 */ /* 0x000bee000c101906 */
[----:B------:R-:W5:Y:S08]  /*06c0*/  LDC.64 R20, c[0x0][0x3f8] ;  /* 0x0000fe00ff147b82 */ /* 0x000f700000000a00 */
[----:B------:R-:W5:Y:S01]  /*06d0*/  LDC.64 R10, c[0x0][0x400] ;  /* 0x00010000ff0a7b82 */ /* 0x000f620000000a00 */
[----:B----4-:R-:W-:Y:S07]  /*06e0*/  STG.E desc[UR6][R2.64+0x30], R12 ;  /* 0x0000300c02007986 */ /* 0x010fee000c101906 */
[----:B0-----:R-:W0:Y:S01]  /*06f0*/  LDC.64 R22, c[0x0][0x408] ;  /* 0x00010200ff167b82 */ /* 0x001e220000000a00 */
[----:B--2---:R-:W-:Y:S04]  /*0700*/  STG.E desc[UR6][R4.64+0x34], R13 ;  /* 0x0000340d04007986 */ /* 0x004fe8000c101906 */
[----:B-1----:R-:W-:Y:S03]  /*0710*/  STG.E desc[UR6][R8.64+0x38], R14 ;  /* 0x0000380e08007986 */ /* 0x002fe6000c101906 */
[----:B---3--:R-:W1:Y:S01]  /*0720*/  LDC.64 R24, c[0x0][0x410] ;  /* 0x00010400ff187b82 */ /* 0x008e620000000a00 */
[----:B-----5:R-:W-:Y:S07]  /*0730*/  STG.E desc[UR6][R20.64+0x3c], R15 ;  /* 0x00003c0f14007986 */ /* 0x020fee000c101906 */
[----:B------:R-:W2:Y:S01]  /*0740*/  LDC.64 R26, c[0x0][0x418] ;  /* 0x00010600ff1a7b82 */ /* 0x000ea20000000a00 */
[----:B------:R-:W-:Y:S04]  /*0750*/  STG.E desc[UR6][R10.64+0x40], R16 ;  /* 0x000040100a007986 */ /* 0x000fe8000c101906 */
[----:B0-----:R-:W-:Y:S04]  /*0760*/  STG.E desc[UR6][R22.64+0x44], R17 ;  /* 0x0000441116007986 */ /* 0x001fe8000c101906 */
[----:B-1----:R-:W-:Y:S04]  /*0770*/  STG.E desc[UR6][R24.64+0x48], R18 ;  /* 0x0000481218007986 */ /* 0x002fe8000c101906 */
[----:B--2---:R-:W-:Y:S01]  /*0780*/  STG.E desc[UR6][R26.64+0x4c], R19 ;  /* 0x00004c131a007986 */ /* 0x004fe2000c101906 */
[----:B------:R-:W-:Y:S05]  /*0790*/  EXIT ;  /* 0x000000000000794d */ /* 0x000fea0003800000 */
.L_x_45:
        /* <DEDUP_REMOVED lines=14> */
.L_x_145:


//--------------------- .text._Z9kernel_53PfS_S_S_S_S_S_S_S_S_S_S_S_S_S_S_S_S_S_S_ --------------------------
	.section	.text._Z9kernel_53PfS_S_S_S_S_S_S_S_S_S_S_S_S_S_S_S_S_S_S_,"ax",@progbits
	.align	128
        .global         _Z9kernel_53PfS_S_S_S_S_S_S_S_S_S_S_S_S_S_S_S_S_S_S_
        .type           _Z9kernel_53PfS_S_S_S_S_S_S_S_S_S_S_S_S_S_S_S_S_S_S_,@function
        .size           _Z9kernel_53PfS_S_S_S_S_S_S_S_S_S_S_S_S_S_S_S_S_S_S_,(.L_x_146 - _Z9kernel_53PfS_S_S_S_S_S_S_S_S_S_S_S_S_S_S_S_S_S_S_)
        .other          _Z9kernel_53PfS_S_S_S_S_S_S_S_S_S_S_S_S_S_S_S_S_S_S_,@"STO_CUDA_ENTRY STV_DEFAULT"
_Z9kernel_53PfS_S_S_S_S_S_S_S_S_S_S_S_S_S_S_S_S_S_S_:
.text._Z9kernel_53PfS_S_S_S_S_S_S_S_S_S_S_S_S_S_S_S_S_S_S_:
        /* <DEDUP_REMOVED lines=86> */
[----:B----4-:R4:W-:Y:S04]  /*0560*/  STG.E desc[UR6][R2.64+0x8], R23 ;  /* 0x0000081702007986 */ /* 0x0109e8000c101906 */
[----:B------:R4:W-:Y:S01]  /*0570*/  STG.E desc[UR6][R16.64+0xc], R19 ;  /* 0x00000c1310007986 */ /* 0x0009e2000c101906 */
[----:B---3--:R-:W3:Y:S03]  /*0580*/  LDC.64 R20, c[0x0][0x3c8] ;  /* 0x0000f200ff147b82 */ /* 0x008ee60000000a00 */
[----:B-----5:R-:W-:Y:S04]  /*0590*/  STG.E desc[UR6][R8.64+0x10], R28 ;  /* 0x0000101c08007986 */ /* 0x020fe8000c101906 */
[----:B0-----:R-:W-:Y:S01]  /*05a0*/  STG.E desc[UR6][R12.64+0x14], R26 ;  /* 0x0000141a0c007986 */ /* 0x001fe2000c101906 */
[----:B----4-:R-:W0:Y:S03]  /*05b0*/  LDC.64 R2, c[0x0][0x3b0] ;  /* 0x0000ec00ff027b82 */ /* 0x010e260000000a00 */
[----:B------:R-:W-:Y:S05]  /*05c0*/  LDS.128 R12, [UR4+0x40] ;  /* 0x00004004ff0c7984 */ /* 0x000fea0008000c00 */
[----:B------:R-:W4:Y:S01]  /*05d0*/  LDC.64 R16, c[0x0][0x3b8] ;  /* 0x0000ee00ff107b82 */ /* 0x000f220000000a00 */
[----:B-1----:R-:W1:Y:S07]  /*05e0*/  F2F.F64.F32 R10, R11 ;  /* 0x0000000b000a7310 */ /* 0x002e6e0000201800 */
[----:B------:R-:W5:Y:S01]  /*05f0*/  LDC.64 R18, c[0x0][0x3c0] ;  /* 0x0000f000ff127b82 */ /* 0x000f620000000a00 */
[----:B0-----:R0:W-:Y:S07]  /*0600*/  STG.E desc[UR6][R2.64+0x18], R27 ;  /* 0x0000181b02007986 */ /* 0x0011ee000c101906 */
[----:B------:R-:W2:Y:S01]  /*0610*/  LDC.64 R22, c[0x0][0x3d0] ;  /* 0x0000f400ff167b82 */ /* 0x000ea20000000a00 */
[----:B-1----:R-:W-:-:S07]  /*0620*/  DMUL R10, R10, UR8 ;  /* 0x000000080a0a7c28 */ /* 0x002fce0008000000 */
[----:B0-----:R-:W0:Y:S01]  /*0630*/  LDC.64 R2, c[0x0][0x3e0] ;  /* 0x0000f800ff027b82 */ /* 0x001e220000000a00 */
[----:B------:R1:W4:Y:S07]  /*0640*/  F2F.F32.F64 R0, R10 ;  /* 0x0000000a00007310 */ /* 0x00032e0000301000 */
[----:B------:R-:W0:Y:S01]  /*0650*/  LDC.64 R26, c[0x0][0x408] ;  /* 0x00010200ff1a7b82 */ /* 0x000e220000000a00 */
[----:B-1----:R-:W0:Y:S04]  /*0660*/  LDS.128 R8, [UR4+0x30] ;  /* 0x00003004ff087984 */ /* 0x002e280008000c00 */
[----:B----4-:R1:W-:Y:S04]  /*0670*/  STG.E desc[UR6][R16.64+0x1c], R0 ;  /* 0x00001c0010007986 */ /* 0x0103e8000c101906 */
[----:B-----5:R4:W-:Y:S04]  /*0680*/  STG.E desc[UR6][R18.64+0x20], R4 ;  /* 0x0000200412007986 */ /* 0x0209e8000c101906 */
[----:B---3--:R3:W-:Y:S01]  /*0690*/  STG.E desc[UR6][R20.64+0x24], R29 ;  /* 0x0000241d14007986 */ /* 0x0087e2000c101906 */
[----:B-1----:R-:W1:Y:S03]  /*06a0*/  LDC.64 R16, c[0x0][0x3f0] ;  /* 0x0000fc00ff107b82 */ /* 0x002e660000000a00 */
[----:B--2---:R2:W-:Y:S04]  /*06b0*/  STG.E desc[UR6][R22.64+0x28], R6 ;  /* 0x0000280616007986 */ /* 0x0045e8000c101906 */
[----:B------:R5:W-:Y:S01]  /*06c0*/  STG.E desc[UR6][R24.64+0x2c], R7 ;  /* 0x00002c0718007986 */ /* 0x000be2000c101906 */
[----:B----4-:R-:W4:Y:S03]  /*06d0*/  LDC.64 R4, c[0x0][0x3e8] ;  /* 0x0000fa00ff047b82 */ /* 0x010f260000000a00 */
[----:B------:R-:W-:Y:S05]  /*06e0*/  STS [UR4+0x1c], R0 ;  /* 0x00001c00ff007988 */ /* 0x000fea0008000804 */
[----:B------:R-:W5:Y:S01]  /*06f0*/  LDC.64 R18, c[0x0][0x3f8] ;  /* 0x0000fe00ff127b82 */ /* 0x000f620000000a00 */
[----:B0-----:R-:W-:Y:S07]  /*0700*/  STG.E desc[UR6][R2.64+0x30], R8 ;  /* 0x0000300802007986 */ /* 0x001fee000c101906 */
[----:B---3--:R-:W0:Y:S08]  /*0710*/  LDC.64 R20, c[0x0][0x400] ;  /* 0x00010000ff147b82 */ /* 0x008e300000000a00 */
[----:B--2---:R-:W2:Y:S01]  /*0720*/  LDC.64 R22, c[0x0][0x410] ;  /* 0x00010400ff167b82 */ /* 0x004ea20000000a00 */
[----:B----4-:R-:W-:Y:S04]  /*0730*/  STG.E desc[UR6][R4.64+0x34], R9 ;  /* 0x0000340904007986 */ /* 0x010fe8000c101906 */
[----:B-1----:R-:W-:Y:S03]  /*0740*/  STG.E desc[UR6][R16.64+0x38], R10 ;  /* 0x0000380a10007986 */ /* 0x002fe6000c101906 */
[----:B-----5:R-:W1:Y:S01]  /*0750*/  LDC.64 R24, c[0x0][0x418] ;  /* 0x00010600ff187b82 */ /* 0x020e620000000a00 */
[----:B------:R-:W-:Y:S04]  /*0760*/  STG.E desc[UR6][R18.64+0x3c], R11 ;  /* 0x00003c0b12007986 */ /* 0x000fe8000c101906 */
[----:B0-----:R-:W-:Y:S04]  /*0770*/  STG.E desc[UR6][R20.64+0x40], R12 ;  /* 0x0000400c14007986 */ /* 0x001fe8000c101906 */
[----:B------:R-:W-:Y:S04]  /*0780*/  STG.E desc[UR6][R26.64+0x44], R13 ;  /* 0x0000440d1a007986 */ /* 0x000fe8000c101906 */
[----:B--2---:R-:W-:Y:S04]  /*0790*/  STG.E desc[UR6][R22.64+0x48], R14 ;  /* 0x0000480e16007986 */ /* 0x004fe8000c101906 */
[----:B-1----:R-:W-:Y:S01]  /*07a0*/  STG.E desc[UR6][R24.64+0x4c], R15 ;  /* 0x00004c0f18007986 */ /* 0x002fe2000c101906 */
[----:B------:R-:W-:Y:S05]  /*07b0*/  EXIT ;  /* 0x000000000000794d */ /* 0x000fea0003800000 */
.L_x_46:
        /* <DEDUP_REMOVED lines=12> */
.L_x_146:


//--------------------- .text._Z9kernel_52PfS_S_S_S_S_S_S_S_S_S_S_S_S_S_S_S_S_S_S_ --------------------------
	.section	.text._Z9kernel_52PfS_S_S_S_S_S_S_S_S_S_S_S_S_S_S_S_S_S_S_,"ax",@progbits
	.align	128
        .global         _Z9kernel_52PfS_S_S_S_S_S_S_S_S_S_S_S_S_S_S_S_S_S_S_
        .type           _Z9kernel_52PfS_S_S_S_S_S_S_S_S_S_S_S_S_S_S_S_S_S_S_,@function
        .size           _Z9kernel_52PfS_S_S_S_S_S_S_S_S_S_S_S_S_S_S_S_S_S_S_,(.L_x_147 - _Z9kernel_52PfS_S_S_S_S_S_S_S_S_S_S_S_S_S_S_S_S_S_S_)
        .other          _Z9kernel_52PfS_S_S_S_S_S_S_S_S_S_S_S_S_S_S_S_S_S_S_,@"STO_CUDA_ENTRY STV_DEFAULT"
_Z9kernel_52PfS_S_S_S_S_S_S_S_S_S_S_S_S_S_S_S_S_S_S_:
.text._Z9kernel_52PfS_S_S_S_S_S_S_S_S_S_S_S_S_S_S_S_S_S_S_:
        /* <DEDUP_REMOVED lines=78> */
[----:B------:R-:W0:Y:S05]  /*04e0*/  LDCU.64 UR6, c[0x0][0x358] ;  /* 0x00006b00ff0677ac */ /* 0x000e2a0008000a00 */
[----:B------:R5:W2:Y:S04]  /*04f0*/  F2F.F32.F64 R29, R8 ;  /* 0x00000008001d7310 */ /* 0x000aa80000301000 */
[----:B-----5:R-:W5:Y:S01]  /*0500*/  LDC.64 R8, c[0x0][0x3a8] ;  /* 0x0000ea00ff087b82 */ /* 0x020f620000000a00 */
[----:B0-----:R0:W-:Y:S04]  /*0510*/  STG.E desc[UR6][R10.64], R23 ;  /* 0x000000170a007986 */ /* 0x0011e8000c101906 */
[----:B--2---:R-:W-:Y:S04]  /*0520*/  STS [UR4+0x20], R29 ;  /* 0x0000201dff007988 */ /* 0x004fe80008000804 */
[----:B------:R2:W1:Y:S04]  /*0530*/  LDS R18, [R4] ;  /* 0x0000000004127984 */ /* 0x0004680000000800 */
[----:B------:R2:W-:Y:S01]  /*0540*/  STG.E desc[UR6][R12.64+0x4], R0 ;  /* 0x000004000c007986 */ /* 0x0005e2000c101906 */
[----:B0-----:R-:W0:Y:S03]  /*0550*/  LDC.64 R22, c[0x0][0x3d8] ;  /* 0x0000f600ff167b82 */ /* 0x001e260000000a00 */
[----:B---3--:R3:W-:Y:S04]  /*0560*/  STG.E desc[UR6][R14.64+0x8], R28 ;  /* 0x0000081c0e007986 */ /* 0x0087e8000c101906 */
[----:B----4-:R4:W-:Y:S01]  /*0570*/  STG.E desc[UR6][R16.64+0xc], R19 ;  /* 0x00000c1310007986 */ /* 0x0109e2000c101906 */
[----:B--2---:R-:W2:Y:S08]  /*0580*/  LDC.64 R4, c[0x0][0x3a0] ;  /* 0x0000e800ff047b82 */ /* 0x004eb00000000a00 */
[----:B------:R-:W0:Y:S08]  /*0590*/  LDC.64 R12, c[0x0][0x3b0] ;  /* 0x0000ec00ff0c7b82 */ /* 0x000e300000000a00 */
[----:B---3--:R-:W3:Y:S08]  /*05a0*/  LDC.64 R14, c[0x0][0x3b8] ;  /* 0x0000ee00ff0e7b82 */ /* 0x008ef00000000a00 */
[----:B----4-:R-:W4:Y:S01]  /*05b0*/  LDC.64 R16, c[0x0][0x3c0] ;  /* 0x0000f000ff107b82 */ /* 0x010f220000000a00 */
[----:B--2---:R-:W-:Y:S01]  /*05c0*/  STG.E desc[UR6][R4.64+0x10], R26 ;  /* 0x0000101a04007986 */ /* 0x004fe2000c101906 */
[----:B-1----:R1:W2:Y:S03]  /*05d0*/  F2F.F64.F32 R6, R18 ;  /* 0x0000001200067310 */ /* 0x0022a60000201800 */
[----:B-----5:R-:W-:Y:S04]  /*05e0*/  STG.E desc[UR6][R8.64+0x14], R24 ;  /* 0x0000141808007986 */ /* 0x020fe8000c101906 */
[----:B------:R-:W-:Y:S01]  /*05f0*/  LDS.128 R8, [UR4+0x40] ;  /* 0x00004004ff087984 */ /* 0x000fe20008000c00 */
[----:B-1----:R-:W1:Y:S01]  /*0600*/  LDC.64 R18, c[0x0][0x3c8] ;  /* 0x0000f200ff127b82 */ /* 0x002e620000000a00 */
[----:B--2---:R-:W-:-:S06]  /*0610*/  DMUL R6, R6, UR8 ;  /* 0x0000000806067c28 */ /* 0x004fcc0008000000 */
[----:B------:R2:W0:Y:S04]  /*0620*/  F2F.F32.F64 R0, R6 ;  /* 0x0000000600007310 */ /* 0x0004280000301000 */
[----:B--2---:R-:W2:Y:S04]  /*0630*/  LDS.128 R4, [UR4+0x30] ;  /* 0x00003004ff047984 */ /* 0x004ea80008000c00 */
[----:B0-----:R0:W-:Y:S04]  /*0640*/  STG.E desc[UR6][R12.64+0x18], R0 ;  /* 0x000018000c007986 */ /* 0x0011e8000c101906 */
[----:B---3--:R3:W-:Y:S04]  /*0650*/  STG.E desc[UR6][R14.64+0x1c], R25 ;  /* 0x00001c190e007986 */ /* 0x0087e8000c101906 */
[----:B----4-:R4:W-:Y:S01]  /*0660*/  STG.E desc[UR6][R16.64+0x20], R29 ;  /* 0x0000201d10007986 */ /* 0x0109e2000c101906 */
[----:B0-----:R-:W2:Y:S03]  /*0670*/  LDC.64 R12, c[0x0][0x3e0] ;  /* 0x0000f800ff0c7b82 */ /* 0x001ea60000000a00 */
[----:B-1----:R0:W-:Y:S04]  /*0680*/  STG.E desc[UR6][R18.64+0x24], R27 ;  /* 0x0000241b12007986 */ /* 0x0021e8000c101906 */
[----:B------:R1:W-:Y:S01]  /*0690*/  STG.E desc[UR6][R20.64+0x28], R2 ;  /* 0x0000280214007986 */ /* 0x0003e2000c101906 */
[----:B---3--:R-:W3:Y:S03]  /*06a0*/  LDC.64 R14, c[0x0][0x3e8] ;  /* 0x0000fa00ff0e7b82 */ /* 0x008ee60000000a00 */
[----:B------:R5:W-:Y:S04]  /*06b0*/  STG.E desc[UR6][R22.64+0x2c], R3 ;  /* 0x00002c0316007986 */ /* 0x000be8000c101906 */
[----:B------:R-:W-:Y:S01]  /*06c0*/  STS [UR4+0x18], R0 ;  /* 0x00001800ff007988 */ /* 0x000fe20008000804 */
[----:B----4-:R-:W4:Y:S08]  /*06d0*/  LDC.64 R16, c[0x0][0x3f0] ;  /* 0x0000fc00ff107b82 */ /* 0x010f300000000a00 */
[----:B0-----:R-:W0:Y:S01]  /*06e0*/  LDC.64 R18, c[0x0][0x3f8] ;  /* 0x0000fe00ff127b82 */ /* 0x001e220000000a00 */
[----:B--2---:R-:W-:Y:S07]  /*06f0*/  STG.E desc[UR6][R12.64+0x30], R4 ;  /* 0x000030040c007986 */ /* 0x004fee000c101906 */
[----:B-1----:R-:W1:Y:S01]  /*0700*/  LDC.64 R20, c[0x0][0x400] ;  /* 0x00010000ff147b82 */ /* 0x002e620000000a00 */
[----:B---3--:R-:W-:Y:S07]  /*0710*/  STG.E desc[UR6][R14.64+0x34], R5 ;  /* 0x000034050e007986 */ /* 0x008fee000c101906 */
[----:B-----5:R-:W2:Y:S01]  /*0720*/  LDC.64 R22, c[0x0][0x408] ;  /* 0x00010200ff167b82 */ /* 0x020ea20000000a00 */
[----:B----4-:R-:W-:Y:S07]  /*0730*/  STG.E desc[UR6][R16.64+0x38], R6 ;  /* 0x0000380610007986 */ /* 0x010fee000c101906 */
[----:B------:R-:W3:Y:S01]  /*0740*/  LDC.64 R24, c[0x0][0x410] ;  /* 0x00010400ff187b82 */ /* 0x000ee20000000a00 */
[----:B0-----:R-:W-:Y:S07]  /*0750*/  STG.E desc[UR6][R18.64+0x3c], R7 ;  /* 0x00003c0712007986 */ /* 0x001fee000c101906 */
[----:B------:R-:W0:Y:S01]  /*0760*/  LDC.64 R28, c[0x0][0x418] ;  /* 0x00010600ff1c7b82 */ /* 0x000e220000000a00 */
[----:B-1----:R-:W-:Y:S04]  /*0770*/  STG.E desc[UR6][R20.64+0x40], R8 ;  /* 0x0000400814007986 */ /* 0x002fe8000c101906 */
[----:B--2---:R-:W-:Y:S04]  /*0780*/  STG.E desc[UR6][R22.64+0x44], R9 ;  /* 0x0000440916007986 */ /* 0x004fe8000c101906 */
[----:B---3--:R-:W-:Y:S04]  /*0790*/  STG.E desc[UR6][R24.64+0x48], R10 ;  /* 0x0000480a18007986 */ /* 0x008fe8000c101906 */
[----:B0-----:R-:W-:Y:S01]  /*07a0*/  STG.E desc[UR6][R28.64+0x4c], R11 ;  /* 0x00004c0b1c007986 */ /* 0x001fe2000c101906 */
[----:B------:R-:W-:Y:S05]  /*07b0*/  EXIT ;  /* 0x000000000000794d */ /* 0x000fea0003800000 */
.L_x_47:
        /* <DEDUP_REMOVED lines=12> */
.L_x_147:


//--------------------- .text._Z9kernel_51PfS_S_S_S_S_S_S_S_S_S_S_S_S_S_S_S_S_S_S_ --------------------------
	.section	.text._Z9kernel_51PfS_S_S_S_S_S_S_S_S_S_S_S_S_S_S_S_S_S_S_,"ax",@progbits
	.align	128
        .global         _Z9kernel_51PfS_S_S_S_S_S_S_S_S_S_S_S_S_S_S_S_S_S_S_
        .type           _Z9kernel_51PfS_S_S_S_S_S_S_S_S_S_S_S_S_S_S_S_S_S_S_,@function
        .size           _Z9kernel_51PfS_S_S_S_S_S_S_S_S_S_S_S_S_S_S_S_S_S_S_,(.L_x_148 - _Z9kernel_51PfS_S_S_S_S_S_S_S_S_S_S_S_S_S_S_S_S_S_S_)
        .other          _Z9kernel_51PfS_S_S_S_S_S_S_S_S_S_S_S_S_S_S_S_S_S_S_,@"STO_CUDA_ENTRY STV_DEFAULT"
_Z9kernel_51PfS_S_S_S_S_S_S_S_S_S_S_S_S_S_S_S_S_S_S_:
.text._Z9kernel_51PfS_S_S_S_S_S_S_S_S_S_S_S_S_S_S_S_S_S_S_:
        /* <DEDUP_REMOVED lines=79> */
[----:B-----5:R5:W2:Y:S02]  /*04f0*/  F2F.F64.F32 R2, R10 ;  /* 0x0000000a00027310 */ /* 0x020aa40000201800 */
[----:B-----5:R-:W5:Y:S01]  /*0500*/  LDC.64 R10, c[0x0][0x3a8] ;  /* 0x0000ea00ff0a7b82 */ /* 0x020f620000000a00 */
[----:B--2---:R-:W-:Y:S01]  /*0510*/  DMUL R2, R2, UR6 ;  /* 0x0000000602027c28 */ /* 0x004fe20008000000 */
[----:B------:R-:W2:Y:S05]  /*0520*/  LDCU.64 UR6, c[0x0][0x358] ;  /* 0x00006b00ff0677ac */ /* 0x000eaa0008000a00 */
[----:B------:R3:W2:Y:S04]  /*0530*/  F2F.F32.F64 R0, R2 ;  /* 0x0000000200007310 */ /* 0x0006a80000301000 */
[----:B---3--:R-:W3:Y:S01]  /*0540*/  LDC.64 R2, c[0x0][0x390] ;  /* 0x0000e400ff027b82 */ /* 0x008ee20000000a00 */
[----:B--2---:R2:W-:Y:S04]  /*0550*/  STG.E desc[UR6][R18.64], R0 ;  /* 0x0000000012007986 */ /* 0x0045e8000c101906 */
[----:B------:R1:W-:Y:S04]  /*0560*/  STG.E desc[UR6][R14.64+0x4], R23 ;  /* 0x000004170e007986 */ /* 0x0003e8000c101906 */
[----:B------:R-:W-:Y:S01]  /*0570*/  STS [UR4], R0 ;  /* 0x00000000ff007988 */ /* 0x000fe20008000804 */
[----:B--2---:R-:W2:Y:S03]  /*0580*/  LDC.64 R18, c[0x0][0x3c8] ;  /* 0x0000f200ff127b82 */ /* 0x004ea60000000a00 */
[----:B---3--:R3:W-:Y:S05]  /*0590*/  STG.E desc[UR6][R2.64+0x8], R12 ;  /* 0x0000080c02007986 */ /* 0x0087ea000c101906 */
[----:B-1----:R-:W1:Y:S01]  /*05a0*/  LDC.64 R22, c[0x0][0x3d8] ;  /* 0x0000f600ff167b82 */ /* 0x002e620000000a00 */
[----:B------:R0:W-:Y:S04]  /*05b0*/  STG.E desc[UR6][R16.64+0xc], R21 ;  /* 0x00000c1510007986 */ /* 0x0001e8000c101906 */
[----:B----4-:R-:W-:Y:S03]  /*05c0*/  STG.E desc[UR6][R8.64+0x10], R13 ;  /* 0x0000100d08007986 */ /* 0x010fe6000c101906 */
[----:B---3--:R-:W3:Y:S01]  /*05d0*/  LDC.64 R2, c[0x0][0x3b8] ;  /* 0x0000ee00ff027b82 */ /* 0x008ee20000000a00 */
[----:B-----5:R-:W-:Y:S04]  /*05e0*/  STG.E desc[UR6][R10.64+0x14], R26 ;  /* 0x0000141a0a007986 */ /* 0x020fe8000c101906 */
[----:B------:R-:W4:Y:S03]  /*05f0*/  LDS.128 R8, [UR4+0x30] ;  /* 0x00003004ff087984 */ /* 0x000f260008000c00 */
[----:B0-----:R-:W0:Y:S01]  /*0600*/  LDC.64 R16, c[0x0][0x3c0] ;  /* 0x0000f000ff107b82 */ /* 0x001e220000000a00 */
[----:B------:R-:W5:Y:S04]  /*0610*/  LDS.128 R12, [UR4+0x40] ;  /* 0x00004004ff0c7984 */ /* 0x000f680008000c00 */
[----:B------:R2:W-:Y:S03]  /*0620*/  STG.E desc[UR6][R28.64+0x18], R24 ;  /* 0x000018181c007986 */ /* 0x0005e6000c101906 */
[----:B------:R-:W1:Y:S01]  /*0630*/  LDC.64 R20, c[0x0][0x3d0] ;  /* 0x0000f400ff147b82 */ /* 0x000e620000000a00 */
[----:B---3--:R3:W-:Y:S07]  /*0640*/  STG.E desc[UR6][R2.64+0x1c], R25 ;  /* 0x00001c1902007986 */ /* 0x0087ee000c101906 */
[----:B--2---:R-:W5:Y:S01]  /*0650*/  LDC.64 R28, c[0x0][0x400] ;  /* 0x00010000ff1c7b82 */ /* 0x004f620000000a00 */
[----:B0-----:R0:W-:Y:S07]  /*0660*/  STG.E desc[UR6][R16.64+0x20], R4 ;  /* 0x0000200410007986 */ /* 0x0011ee000c101906 */
[----:B---3--:R-:W4:Y:S01]  /*0670*/  LDC.64 R2, c[0x0][0x3e0] ;  /* 0x0000f800ff027b82 */ /* 0x008f220000000a00 */
[----:B------:R2:W-:Y:S04]  /*0680*/  STG.E desc[UR6][R18.64+0x24], R27 ;  /* 0x0000241b12007986 */ /* 0x0005e8000c101906 */
[----:B-1----:R1:W-:Y:S03]  /*0690*/  STG.E desc[UR6][R20.64+0x28], R6 ;  /* 0x0000280614007986 */ /* 0x0023e6000c101906 */
[----:B0-----:R-:W0:Y:S01]  /*06a0*/  LDC.64 R4, c[0x0][0x3e8] ;  /* 0x0000fa00ff047b82 */ /* 0x001e220000000a00 */
[----:B------:R3:W-:Y:S07]  /*06b0*/  STG.E desc[UR6][R22.64+0x2c], R7 ;  /* 0x00002c0716007986 */ /* 0x0007ee000c101906 */
[----:B------:R-:W3:Y:S08]  /*06c0*/  LDC.64 R16, c[0x0][0x3f0] ;  /* 0x0000fc00ff107b82 */ /* 0x000ef00000000a00 */
[----:B--2---:R-:W2:Y:S01]  /*06d0*/  LDC.64 R18, c[0x0][0x3f8] ;  /* 0x0000fe00ff127b82 */ /* 0x004ea20000000a00 */
[----:B----4-:R-:W-:Y:S07]  /*06e0*/  STG.E desc[UR6][R2.64+0x30], R8 ;  /* 0x0000300802007986 */ /* 0x010fee000c101906 */
[----:B-1----:R-:W1:Y:S01]  /*06f0*/  LDC.64 R20, c[0x0][0x408] ;  /* 0x00010200ff147b82 */ /* 0x002e620000000a00 */
[----:B0-----:R-:W-:Y:S07]  /*0700*/  STG.E desc[UR6][R4.64+0x34], R9 ;  /* 0x0000340904007986 */ /* 0x001fee000c101906 */
[----:B------:R-:W0:Y:S01]  /*0710*/  LDC.64 R24, c[0x0][0x410] ;  /* 0x00010400ff187b82 */ /* 0x000e220000000a00 */
[----:B---3--:R-:W-:Y:S07]  /*0720*/  STG.E desc[UR6][R16.64+0x38], R10 ;  /* 0x0000380a10007986 */ /* 0x008fee000c101906 */
[----:B------:R-:W3:Y:S01]  /*0730*/  LDC.64 R22, c[0x0][0x418] ;  /* 0x00010600ff167b82 */ /* 0x000ee20000000a00 */
[----:B--2---:R-:W-:Y:S04]  /*0740*/  STG.E desc[UR6][R18.64+0x3c], R11 ;  /* 0x00003c0b12007986 */ /* 0x004fe8000c101906 */
[----:B-----5:R-:W-:Y:S04]  /*0750*/  STG.E desc[UR6][R28.64+0x40], R12 ;  /* 0x0000400c1c007986 */ /* 0x020fe8000c101906 */
[----:B-1----:R-:W-:Y:S04]  /*0760*/  STG.E desc[UR6][R20.64+0x44], R13 ;  /* 0x0000440d14007986 */ /* 0x002fe8000c101906 */
[----:B0-----:R-:W-:Y:S04]  /*0770*/  STG.E desc[UR6][R24.64+0x48], R14 ;  /* 0x0000480e18007986 */ /* 0x001fe8000c101906 */
[----:B---3--:R-:W-:Y:S01]  /*0780*/  STG.E desc[UR6][R22.64+0x4c], R15 ;  /* 0x00004c0f16007986 */ /* 0x008fe2000c101906 */
[----:B------:R-:W-:Y:S05]  /*0790*/  EXIT ;  /* 0x000000000000794d */ /* 0x000fea0003800000 */
.L_x_48:
        /* <DEDUP_REMOVED lines=14> */
.L_x_148:


//--------------------- .text._Z9kernel_50PfS_S_S_S_S_S_S_S_S_S_S_S_S_S_S_S_S_S_S_ --------------------------
	.section	.text._Z9kernel_50PfS_S_S_S_S_S_S_S_S_S_S_S_S_S_S_S_S_S_S_,"ax",@progbits
	.align	128
        .global         _Z9kernel_50PfS_S_S_S_S_S_S_S_S_S_S_S_S_S_S_S_S_S_S_
        .type           _Z9kernel_50PfS_S_S_S_S_S_S_S_S_S_S_S_S_S_S_S_S_S_S_,@function
        .size           _Z9kernel_50PfS_S_S_S_S_S_S_S_S_S_S_S_S_S_S_S_S_S_S_,(.L_x_149 - _Z9kernel_50PfS_S_S_S_S_S_S_S_S_S_S_S_S_S_S_S_S_S_S_)
        .other          _Z9kernel_50PfS_S_S_S_S_S_S_S_S_S_S_S_S_S_S_S_S_S_S_,@"STO_CUDA_ENTRY STV_DEFAULT"
_Z9kernel_50PfS_S_S_S_S_S_S_S_S_S_S_S_S_S_S_S_S_S_S_:
.text._Z9kernel_50PfS_S_S_S_S_S_S_S_S_S_S_S_S_S_S_S_S_S_S_:
        /* <DEDUP_REMOVED lines=66> */
[----:B-----5:R-:W-:Y:S04]  /*0420*/  STS [UR4], R12 ;  /* 0x0000000cff007988 */ /* 0x020fe80008000804 */
[----:B------:R-:W5:Y:S02]  /*0430*/  LDS R8, [R0] ;  /* 0x0000000000087984 */ /* 0x000f640000000800 */
        /* <DEDUP_REMOVED lines=15> */
[----:B------:R5:W-:Y:S01]  /*0530*/  STG.E desc[UR6][R14.64+0x4], R23 ;  /* 0x000004170e007986 */ /* 0x000be2000c101906 */
[----:B--2---:R-:W2:Y:S08]  /*0540*/  LDC.64 R18, c[0x0][0x3c8] ;  /* 0x0000f200ff127b82 */ /* 0x004eb00000000a00 */
[----:B-----5:R-:W5:Y:S01]  /*0550*/  LDC.64 R22, c[0x0][0x3d8] ;  /* 0x0000f600ff167b82 */ /* 0x020f620000000a00 */
        /* <DEDUP_REMOVED lines=17> */
[----:B0-----:R0:W-:Y:S01]  /*0670*/  STG.E desc[UR6][R16.64+0x20], R4 ;  /* 0x0000200410007986 */ /* 0x0011e2000c101906 */
[----:B--2---:R-:W2:Y:S03]  /*0680*/  LDC.64 R28, c[0x0][0x400] ;  /* 0x00010000ff1c7b82 */ /* 0x004ea60000000a00 */
[----:B------:R1:W-:Y:S04]  /*0690*/  STG.E desc[UR6][R18.64+0x24], R27 ;  /* 0x0000241b12007986 */ /* 0x0003e8000c101906 */
[----:B---3--:R3:W-:Y:S01]  /*06a0*/  STG.E desc[UR6][R20.64+0x28], R6 ;  /* 0x0000280614007986 */ /* 0x0087e2000c101906 */
[----:B----4-:R-:W4:Y:S03]  /*06b0*/  LDC.64 R2, c[0x0][0x3e0] ;  /* 0x0000f800ff027b82 */ /* 0x010f260000000a00 */
[----:B-----5:R5:W-:Y:S05]  /*06c0*/  STG.E desc[UR6][R22.64+0x2c], R7 ;  /* 0x00002c0716007986 */ /* 0x020bea000c101906 */
[----:B0-----:R-:W0:Y:S08]  /*06d0*/  LDC.64 R4, c[0x0][0x3e8] ;  /* 0x0000fa00ff047b82 */ /* 0x001e300000000a00 */
[----:B------:R-:W5:Y:S08]  /*06e0*/  LDC.64 R16, c[0x0][0x3f0] ;  /* 0x0000fc00ff107b82 */ /* 0x000f700000000a00 */
[----:B-1----:R-:W1:Y:S01]  /*06f0*/  LDC.64 R18, c[0x0][0x3f8] ;  /* 0x0000fe00ff127b82 */ /* 0x002e620000000a00 */
[----:B----4-:R-:W-:Y:S07]  /*0700*/  STG.E desc[UR6][R2.64+0x30], R8 ;  /* 0x0000300802007986 */ /* 0x010fee000c101906 */
[----:B---3--:R-:W3:Y:S01]  /*0710*/  LDC.64 R20, c[0x0][0x408] ;  /* 0x00010200ff147b82 */ /* 0x008ee20000000a00 */
[----:B0-----:R-:W-:Y:S07]  /*0720*/  STG.E desc[UR6][R4.64+0x34], R9 ;  /* 0x0000340904007986 */ /* 0x001fee000c101906 */
[----:B------:R-:W0:Y:S01]  /*0730*/  LDC.64 R24, c[0x0][0x410] ;  /* 0x00010400ff187b82 */ /* 0x000e220000000a00 */
[----:B-----5:R-:W-:Y:S07]  /*0740*/  STG.E desc[UR6][R16.64+0x38], R10 ;  /* 0x0000380a10007986 */ /* 0x020fee000c101906 */
[----:B------:R-:W4:Y:S01]  /*0750*/  LDC.64 R22, c[0x0][0x418] ;  /* 0x00010600ff167b82 */ /* 0x000f220000000a00 */
[----:B-1----:R-:W-:Y:S04]  /*0760*/  STG.E desc[UR6][R18.64+0x3c], R11 ;  /* 0x00003c0b12007986 */ /* 0x002fe8000c101906 */
[----:B--2---:R-:W-:Y:S04]  /*0770*/  STG.E desc[UR6][R28.64+0x40], R12 ;  /* 0x0000400c1c007986 */ /* 0x004fe8000c101906 */
[----:B---3--:R-:W-:Y:S04]  /*0780*/  STG.E desc[UR6][R20.64+0x44], R13 ;  /* 0x0000440d14007986 */ /* 0x008fe8000c101906 */
[----:B0-----:R-:W-:Y:S04]  /*0790*/  STG.E desc[UR6][R24.64+0x48], R14 ;  /* 0x0000480e18007986 */ /* 0x001fe8000c101906 */
[----:B----4-:R-:W-:Y:S01]  /*07a0*/  STG.E desc[UR6][R22.64+0x4c], R15 ;  /* 0x00004c0f16007986 */ /* 0x010fe2000c101906 */
[----:B------:R-:W-:Y:S05]  /*07b0*/  EXIT ;  /* 0x000000000000794d */ /* 0x000fea0003800000 */
.L_x_49:
        /* <DEDUP_REMOVED lines=12> */
.L_x_149:


//--------------------- .text._Z9kernel_49PfS_S_S_S_S_S_S_S_S_S_S_S_S_S_S_S_S_S_S_ --------------------------
	.section	.text._Z9kernel_49PfS_S_S_S_S_S_S_S_S_S_S_S_S_S_S_S_S_S_S_,"ax",@progbits
	.align	128
        .global         _Z9kernel_49PfS_S_S_S_S_S_S_S_S_S_S_S_S_S_S_S_S_S_S_
        .type           _Z9kernel_49PfS_S_S_S_S_S_S_S_S_S_S_S_S_S_S_S_S_S_S_,@function
        .size           _Z9kernel_49PfS_S_S_S_S_S_S_S_S_S_S_S_S_S_S_S_S_S_S_,(.L_x_150 - _Z9kernel_49PfS_S_S_S_S_S_S_S_S_S_S_S_S_S_S_S_S_S_S_)
        .other          _Z9kernel_49PfS_S_S_S_S_S_S_S_S_S_S_S_S_S_S_S_S_S_S_,@"STO_CUDA_ENTRY STV_DEFAULT"
_Z9kernel_49PfS_S_S_S_S_S_S_S_S_S_S_S_S_S_S_S_S_S_S_:
.text._Z9kernel_49PfS_S_S_S_S_S_S_S_S_S_S_S_S_S_S_S_S_S_S_:
        /* <DEDUP_REMOVED lines=80> */
[----:B--2---:R-:W-:Y:S04]  /*0500*/  STG.E desc[UR6][R14.64], R10 ;  /* 0x0000000a0e007986 */ /* 0x004fe8000c101906 */
[----:B-1----:R-:W-:Y:S04]  /*0510*/  STS [UR4+0x1c], R25 ;  /* 0x00001c19ff007988 */ /* 0x002fe80008000804 */
[----:B------:R-:W1:Y:S04]  /*0520*/  LDS R8, [R0] ;  /* 0x0000000000087984 */ /* 0x000e680000000800 */
[----:B----4-:R2:W-:Y:S04]  /*0530*/  STG.E desc[UR6][R2.64+0x4], R21 ;  /* 0x0000041502007986 */ /* 0x0105e8000c101906 */
[----:B-----5:R3:W-:Y:S01]  /*0540*/  STG.E desc[UR6][R16.64+0x8], R12 ;  /* 0x0000080c10007986 */ /* 0x0207e2000c101906 */
[----:B--2---:R-:W2:Y:S08]  /*0550*/  LDC.64 R2, c[0x0][0x3b8] ;  /* 0x0000ee00ff027b82 */ /* 0x004eb00000000a00 */
[----:B---3--:R-:W3:Y:S08]  /*0560*/  LDC.64 R16, c[0x0][0x3c0] ;  /* 0x0000f000ff107b82 */ /* 0x008ef00000000a00 */
[----:B------:R-:W4:Y:S01]  /*0570*/  LDC.64 R20, c[0x0][0x3d0] ;  /* 0x0000f400ff147b82 */ /* 0x000f220000000a00 */
[----:B-1----:R-:W1:Y:S02]  /*0580*/  F2F.F64.F32 R8, R8 ;  /* 0x0000000800087310 */ /* 0x002e640000201800 */
[----:B-1----:R-:W-:-:S05]  /*0590*/  DMUL R22, R8, UR8 ;  /* 0x0000000808167c28 */ /* 0x002fca0008000000 */
[----:B------:R-:W1:Y:S01]  /*05a0*/  LDC.64 R8, c[0x0][0x3a8] ;  /* 0x0000ea00ff087b82 */ /* 0x000e620000000a00 */
[----:B------:R5:W0:Y:S07]  /*05b0*/  F2F.F32.F64 R0, R22 ;  /* 0x0000001600007310 */ /* 0x000a2e0000301000 */
[----:B-----5:R-:W5:Y:S01]  /*05c0*/  LDC.64 R22, c[0x0][0x3d8] ;  /* 0x0000f600ff167b82 */ /* 0x020f620000000a00 */
[----:B0-----:R0:W-:Y:S04]  /*05d0*/  STG.E desc[UR6][R18.64+0xc], R0 ;  /* 0x00000c0012007986 */ /* 0x0011e8000c101906 */
[----:B------:R2:W-:Y:S04]  /*05e0*/  STG.E desc[UR6][R28.64+0x10], R13 ;  /* 0x0000100d1c007986 */ /* 0x0005e8000c101906 */
[----:B-1----:R-:W-:Y:S01]  /*05f0*/  STG.E desc[UR6][R8.64+0x14], R11 ;  /* 0x0000140b08007986 */ /* 0x002fe2000c101906 */
[----:B0-----:R-:W0:Y:S03]  /*0600*/  LDC.64 R18, c[0x0][0x3c8] ;  /* 0x0000f200ff127b82 */ /* 0x001e260000000a00 */
[----:B------:R-:W1:Y:S04]  /*0610*/  LDS.128 R8, [UR4+0x30] ;  /* 0x00003004ff087984 */ /* 0x000e680008000c00 */
[----:B------:R-:W1:Y:S01]  /*0620*/  LDS.128 R12, [UR4+0x40] ;  /* 0x00004004ff0c7984 */ /* 0x000e620008000c00 */
[----:B--2---:R-:W2:Y:S03]  /*0630*/  LDC.64 R28, c[0x0][0x3e8] ;  /* 0x0000fa00ff1c7b82 */ /* 0x004ea60000000a00 */
[----:B------:R4:W-:Y:S04]  /*0640*/  STG.E desc[UR6][R26.64+0x18], R24 ;  /* 0x000018181a007986 */ /* 0x0009e8000c101906 */
[----:B------:R5:W-:Y:S04]  /*0650*/  STG.E desc[UR6][R2.64+0x1c], R25 ;  /* 0x00001c1902007986 */ /* 0x000be8000c101906 */
[----:B---3--:R3:W-:Y:S01]  /*0660*/  STG.E desc[UR6][R16.64+0x20], R4 ;  /* 0x0000200410007986 */ /* 0x0087e2000c101906 */
[----:B----4-:R-:W4:Y:S03]  /*0670*/  LDC.64 R26, c[0x0][0x400] ;  /* 0x00010000ff1a7b82 */ /* 0x010f260000000a00 */
[----:B------:R-:W-:Y:S04]  /*0680*/  STS [UR4+0xc], R0 ;  /* 0x00000c00ff007988 */ /* 0x000fe80008000804 */
[----:B0-----:R0:W-:Y:S01]  /*0690*/  STG.E desc[UR6][R18.64+0x24], R5 ;  /* 0x0000240512007986 */ /* 0x0011e2000c101906 */
[----:B-----5:R-:W1:Y:S03]  /*06a0*/  LDC.64 R2, c[0x0][0x3e0] ;  /* 0x0000f800ff027b82 */ /* 0x020e660000000a00 */
[----:B------:R5:W-:Y:S04]  /*06b0*/  STG.E desc[UR6][R20.64+0x28], R6 ;  /* 0x0000280614007986 */ /* 0x000be8000c101906 */
[----:B------:R-:W-:Y:S01]  /*06c0*/  STG.E desc[UR6][R22.64+0x2c], R7 ;  /* 0x00002c0716007986 */ /* 0x000fe2000c101906 */
[----:B---3--:R-:W3:Y:S08]  /*06d0*/  LDC.64 R16, c[0x0][0x3f0] ;  /* 0x0000fc00ff107b82 */ /* 0x008ef00000000a00 */
[----:B0-----:R-:W0:Y:S08]  /*06e0*/  LDC.64 R18, c[0x0][0x3f8] ;  /* 0x0000fe00ff127b82 */ /* 0x001e300000000a00 */
[----:B-----5:R-:W5:Y:S01]  /*06f0*/  LDC.64 R20, c[0x0][0x408] ;  /* 0x00010200ff147b82 */ /* 0x020f620000000a00 */
[----:B-1----:R-:W-:Y:S04]  /*0700*/  STG.E desc[UR6][R2.64+0x30], R8 ;  /* 0x0000300802007986 */ /* 0x002fe8000c101906 */
[----:B--2---:R-:W-:Y:S03]  /*0710*/  STG.E desc[UR6][R28.64+0x34], R9 ;  /* 0x000034091c007986 */ /* 0x004fe6000c101906 */
[----:B------:R-:W1:Y:S01]  /*0720*/  LDC.64 R24, c[0x0][0x410] ;  /* 0x00010400ff187b82 */ /* 0x000e620000000a00 */
[----:B---3--:R-:W-:Y:S07]  /*0730*/  STG.E desc[UR6][R16.64+0x38], R10 ;  /* 0x0000380a10007986 */ /* 0x008fee000c101906 */
[----:B------:R-:W2:Y:S01]  /*0740*/  LDC.64 R4, c[0x0][0x418] ;  /* 0x00010600ff047b82 */ /* 0x000ea20000000a00 */
[----:B0-----:R-:W-:Y:S04]  /*0750*/  STG.E desc[UR6][R18.64+0x3c], R11 ;  /* 0x00003c0b12007986 */ /* 0x001fe8000c101906 */
[----:B----4-:R-:W-:Y:S04]  /*0760*/  STG.E desc[UR6][R26.64+0x40], R12 ;  /* 0x0000400c1a007986 */ /* 0x010fe8000c101906 */
[----:B-----5:R-:W-:Y:S04]  /*0770*/  STG.E desc[UR6][R20.64+0x44], R13 ;  /* 0x0000440d14007986 */ /* 0x020fe8000c101906 */
[----:B-1----:R-:W-:Y:S04]  /*0780*/  STG.E desc[UR6][R24.64+0x48], R14 ;  /* 0x0000480e18007986 */ /* 0x002fe8000c101906 */
[----:B--2---:R-:W-:Y:S01]  /*0790*/  STG.E desc[UR6][R4.64+0x4c], R15 ;  /* 0x00004c0f04007986 */ /* 0x004fe2000c101906 */
[----:B------:R-:W-:Y:S05]  /*07a0*/  EXIT ;  /* 0x000000000000794d */ /* 0x000fea0003800000 */
.L_x_50:
        /* <DEDUP_REMOVED lines=13> */
.L_x_150:


//--------------------- .text._Z9kernel_48PfS_S_S_S_S_S_S_S_S_S_S_S_S_S_S_S_S_S_S_ --------------------------
	.section	.text._Z9kernel_48PfS_S_S_S_S_S_S_S_S_S_S_S_S_S_S_S_S_S_S_,"ax",@progbits
	.align	128
        .global         _Z9kernel_48PfS_S_S_S_S_S_S_S_S_S_S_S_S_S_S_S_S_S_S_
        .type           _Z9kernel_48PfS_S_S_S_S_S_S_S_S_S_S_S_S_S_S_S_S_S_S_,@function
        .size           _Z9kernel_48PfS_S_S_S_S_S_S_S_S_S_S_S_S_S_S_S_S_S_S_,(.L_x_151 - _Z9kernel_48PfS_S_S_S_S_S_S_S_S_S_S_S_S_S_S_S_S_S_S_)
        .other          _Z9kernel_48PfS_S_S_S_S_S_S_S_S_S_S_S_S_S_S_S_S_S_S_,@"STO_CUDA_ENTRY STV_DEFAULT"
_Z9kernel_48PfS_S_S_S_S_S_S_S_S_S_S_S_S_S_S_S_S_S_S_:
.text._Z9kernel_48PfS_S_S_S_S_S_S_S_S_S_S_S_S_S_S_S_S_S_S_:
        /* <DEDUP_REMOVED lines=60> */
[----:B----4-:R-:W-:Y:S01]  /*03c0*/  LDS R9, [UR4] ;  /* 0x00000004ff097984 */ /* 0x010fe20008000800 */
[----:B-----5:R-:W-:Y:S01]  /*03d0*/  DMUL R2, R2, UR6 ;  /* 0x0000000602027c28 */ /* 0x020fe20008000000 */
[----:B------:R-:W-:Y:S01]  /*03e0*/  UMOV UR6, 0xd5065732 ;  /* 0xd506573200067882 */ /* 0x000fe20000000000 */
[----:B------:R-:W-:-:S04]  /*03f0*/  UMOV UR7, 0x40336306 ;  /* 0x4033630600077882 */ /* 0x000fc80000000000 */
        /* <DEDUP_REMOVED lines=8> */
[----:B------:R5:W2:Y:S04]  /*0480*/  F2F.F32.F64 R23, R4 ;  /* 0x0000000400177310 */ /* 0x000aa80000301000 */
[----:B-----5:R-:W5:Y:S01]  /*0490*/  LDC.64 R4, c[0x0][0x3a0] ;  /* 0x0000e800ff047b82 */ /* 0x020f620000000a00 */
[----:B--2---:R-:W-:Y:S04]  /*04a0*/  STS [UR4+0x20], R23 ;  /* 0x00002017ff007988 */ /* 0x004fe80008000804 */
[----:B------:R-:W2:Y:S02]  /*04b0*/  LDS R6, [R0] ;  /* 0x0000000000067984 */ /* 0x000ea40000000800 */
[----:B--2---:R-:W2:Y:S02]  /*04c0*/  F2F.F64.F32 R6, R6 ;  /* 0x0000000600067310 */ /* 0x004ea40000201800 */
[----:B--2---:R-:W-:Y:S01]  /*04d0*/  DMUL R2, R6, UR6 ;  /* 0x0000000606027c28 */ /* 0x004fe20008000000 */
[----:B------:R-:W2:Y:S05]  /*04e0*/  LDCU.64 UR6, c[0x0][0x358] ;  /* 0x00006b00ff0677ac */ /* 0x000eaa0008000a00 */
[----:B------:R3:W1:Y:S04]  /*04f0*/  F2F.F32.F64 R27, R2 ;  /* 0x00000002001b7310 */ /* 0x0006680000301000 */
[----:B---3--:R-:W-:Y:S04]  /*0500*/  LDS.64 R2, [UR4+0x28] ;  /* 0x00002804ff027984 */ /* 0x008fe80008000a00 */
[----:B--2---:R2:W-:Y:S04]  /*0510*/  STG.E desc[UR6][R18.64], R9 ;  /* 0x0000000912007986 */ /* 0x0045e8000c101906 */
[----:B-1----:R-:W-:Y:S04]  /*0520*/  STS [UR4+0x24], R27 ;  /* 0x0000241bff007988 */ /* 0x002fe80008000804 */
[----:B------:R-:W1:Y:S01]  /*0530*/  LDS R7, [R0] ;  /* 0x0000000000077984 */ /* 0x000e620000000800 */
[----:B--2---:R-:W2:Y:S03]  /*0540*/  LDC.64 R8, c[0x0][0x3b0] ;  /* 0x0000ec00ff087b82 */ /* 0x004ea60000000a00 */
[----:B----4-:R-:W-:Y:S04]  /*0550*/  STG.E desc[UR6][R10.64+0x4], R20 ;  /* 0x000004140a007986 */ /* 0x010fe8000c101906 */
[----:B------:R3:W-:Y:S01]  /*0560*/  STG.E desc[UR6][R12.64+0x8], R26 ;  /* 0x0000081a0c007986 */ /* 0x0007e2000c101906 */
[----:B------:R-:W4:Y:S03]  /*0570*/  LDC.64 R18, c[0x0][0x3d0] ;  /* 0x0000f400ff127b82 */ /* 0x000f260000000a00 */
[----:B------:R0:W-:Y:S04]  /*0580*/  STG.E desc[UR6][R14.64+0xc], R21 ;  /* 0x00000c150e007986 */ /* 0x0001e8000c101906 */
[----:B-----5:R-:W-:Y:S01]  /*0590*/  STG.E desc[UR6][R4.64+0x10], R24 ;  /* 0x0000101804007986 */ /* 0x020fe2000c101906 */
[----:B---3--:R-:W3:Y:S08]  /*05a0*/  LDC.64 R12, c[0x0][0x3b8] ;  /* 0x0000ee00ff0c7b82 */ /* 0x008ef00000000a00 */
[----:B0-----:R-:W0:Y:S08]  /*05b0*/  LDC.64 R14, c[0x0][0x3c0] ;  /* 0x0000f000ff0e7b82 */ /* 0x001e300000000a00 */
[----:B------:R-:W5:Y:S01]  /*05c0*/  LDC.64 R20, c[0x0][0x3d8] ;  /* 0x0000f600ff147b82 */ /* 0x000f620000000a00 */
[----:B-1----:R-:W1:Y:S02]  /*05d0*/  F2F.F64.F32 R6, R7 ;  /* 0x0000000700067310 */ /* 0x002e640000201800 */
[----:B-1----:R-:W-:Y:S01]  /*05e0*/  DMUL R16, R6, UR8 ;  /* 0x0000000806107c28 */ /* 0x002fe20008000000 */
[----:B------:R-:W1:Y:S05]  /*05f0*/  LDS.128 R4, [UR4+0x30] ;  /* 0x00003004ff047984 */ /* 0x000e6a0008000c00 */
[----:B------:R2:W4:Y:S04]  /*0600*/  F2F.F32.F64 R0, R16 ;  /* 0x0000001000007310 */ /* 0x0005280000301000 */
[----:B--2---:R-:W2:Y:S01]  /*0610*/  LDC.64 R16, c[0x0][0x3c8] ;  /* 0x0000f200ff107b82 */ /* 0x004ea20000000a00 */
[----:B----4-:R4:W-:Y:S04]  /*0620*/  STG.E desc[UR6][R28.64+0x14], R0 ;  /* 0x000014001c007986 */ /* 0x0109e8000c101906 */
[----:B------:R-:W-:Y:S04]  /*0630*/  STG.E desc[UR6][R8.64+0x18], R22 ;  /* 0x0000181608007986 */ /* 0x000fe8000c101906 */
[----:B------:R-:W1:Y:S04]  /*0640*/  LDS.128 R8, [UR4+0x40] ;  /* 0x00004004ff087984 */ /* 0x000e680008000c00 */
[----:B---3--:R3:W-:Y:S01]  /*0650*/  STG.E desc[UR6][R12.64+0x1c], R25 ;  /* 0x00001c190c007986 */ /* 0x0087e2000c101906 */
[----:B----4-:R-:W4:Y:S03]  /*0660*/  LDC.64 R28, c[0x0][0x3f8] ;  /* 0x0000fe00ff1c7b82 */ /* 0x010f260000000a00 */
[----:B0-----:R0:W-:Y:S04]  /*0670*/  STG.E desc[UR6][R14.64+0x20], R23 ;  /* 0x000020170e007986 */ /* 0x0011e8000c101906 */
[----:B--2---:R2:W-:Y:S01]  /*0680*/  STG.E desc[UR6][R16.64+0x24], R27 ;  /* 0x0000241b10007986 */ /* 0x0045e2000c101906 */
[----:B---3--:R-:W1:Y:S03]  /*0690*/  LDC.64 R12, c[0x0][0x3e0] ;  /* 0x0000f800ff0c7b82 */ /* 0x008e660000000a00 */
[----:B------:R3:W-:Y:S04]  /*06a0*/  STG.E desc[UR6][R18.64+0x28], R2 ;  /* 0x0000280212007986 */ /* 0x0007e8000c101906 */
[----:B-----5:R5:W-:Y:S01]  /*06b0*/  STG.E desc[UR6][R20.64+0x2c], R3 ;  /* 0x00002c0314007986 */ /* 0x020be2000c101906 */
[----:B0-----:R-:W0:Y:S03]  /*06c0*/  LDC.64 R14, c[0x0][0x3e8] ;  /* 0x0000fa00ff0e7b82 */ /* 0x001e260000000a00 */
[----:B------:R-:W-:Y:S05]  /*06d0*/  STS [UR4+0x14], R0 ;  /* 0x00001400ff007988 */ /* 0x000fea0008000804 */
[----:B--2---:R-:W2:Y:S08]  /*06e0*/  LDC.64 R16, c[0x0][0x3f0] ;  /* 0x0000fc00ff107b82 */ /* 0x004eb00000000a00 */
[----:B---3--:R-:W3:Y:S01]  /*06f0*/  LDC.64 R18, c[0x0][0x400] ;  /* 0x00010000ff127b82 */ /* 0x008ee20000000a00 */
[----:B-1----:R-:W-:Y:S07]  /*0700*/  STG.E desc[UR6][R12.64+0x30], R4 ;  /* 0x000030040c007986 */ /* 0x002fee000c101906 */
[----:B-----5:R-:W1:Y:S01]  /*0710*/  LDC.64 R20, c[0x0][0x408] ;  /* 0x00010200ff147b82 */ /* 0x020e620000000a00 */
[----:B0-----:R-:W-:Y:S07]  /*0720*/  STG.E desc[UR6][R14.64+0x34], R5 ;  /* 0x000034050e007986 */ /* 0x001fee000c101906 */
[----:B------:R-:W0:Y:S01]  /*0730*/  LDC.64 R24, c[0x0][0x410] ;  /* 0x00010400ff187b82 */ /* 0x000e220000000a00 */
[----:B--2---:R-:W-:Y:S04]  /*0740*/  STG.E desc[UR6][R16.64+0x38], R6 ;  /* 0x0000380610007986 */ /* 0x004fe8000c101906 */
[----:B----4-:R-:W-:Y:S03]  /*0750*/  STG.E desc[UR6][R28.64+0x3c], R7 ;  /* 0x00003c071c007986 */ /* 0x010fe6000c101906 */
[----:B------:R-:W2:Y:S01]  /*0760*/  LDC.64 R22, c[0x0][0x418] ;  /* 0x00010600ff167b82 */ /* 0x000ea20000000a00 */
[----:B---3--:R-:W-:Y:S04]  /*0770*/  STG.E desc[UR6][R18.64+0x40], R8 ;  /* 0x0000400812007986 */ /* 0x008fe8000c101906 */
[----:B-1----:R-:W-:Y:S04]  /*0780*/  STG.E desc[UR6][R20.64+0x44], R9 ;  /* 0x0000440914007986 */ /* 0x002fe8000c101906 */
[----:B0-----:R-:W-:Y:S04]  /*0790*/  STG.E desc[UR6][R24.64+0x48], R10 ;  /* 0x0000480a18007986 */ /* 0x001fe8000c101906 */
[----:B--2---:R-:W-:Y:S01]  /*07a0*/  STG.E desc[UR6][R22.64+0x4c], R11 ;  /* 0x00004c0b16007986 */ /* 0x004fe2000c101906 */
[----:B------:R-:W-:Y:S05]  /*07b0*/  EXIT ;  /* 0x000000000000794d */ /* 0x000fea0003800000 */
.L_x_51:
        /* <DEDUP_REMOVED lines=12> */
.L_x_151:


//--------------------- .text._Z9kernel_47PfS_S_S_S_S_S_S_S_S_S_S_S_S_S_S_S_S_S_S_ --------------------------
	.section	.text._Z9kernel_47PfS_S_S_S_S_S_S_S_S_S_S_S_S_S_S_S_S_S_S_,"ax",@progbits
	.align	128
        .global         _Z9kernel_47PfS_S_S_S_S_S_S_S_S_S_S_S_S_S_S_S_S_S_S_
        .type           _Z9kernel_47PfS_S_S_S_S_S_S_S_S_S_S_S_S_S_S_S_S_S_S_,@function
        .size           _Z9kernel_47PfS_S_S_S_S_S_S_S_S_S_S_S_S_S_S_S_S_S_S_,(.L_x_152 - _Z9kernel_47PfS_S_S_S_S_S_S_S_S_S_S_S_S_S_S_S_S_S_S_)
        .other          _Z9kernel_47PfS_S_S_S_S_S_S_S_S_S_S_S_S_S_S_S_S_S_S_,@"STO_CUDA_ENTRY STV_DEFAULT"
_Z9kernel_47PfS_S_S_S_S_S_S_S_S_S_S_S_S_S_S_S_S_S_S_:
.text._Z9kernel_47PfS_S_S_S_S_S_S_S_S_S_S_S_S_S_S_S_S_S_S_:
        /* <DEDUP_REMOVED lines=75> */
[----:B--2---:R2:W4:Y:S02]  /*04b0*/  F2F.F64.F32 R6, R9 ;  /* 0x0000000900067310 */ /* 0x0045240000201800 */
[----:B--2---:R-:W2:Y:S01]  /*04c0*/  LDC.64 R8, c[0x0][0x3a0] ;  /* 0x0000e800ff087b82 */ /* 0x004ea20000000a00 */
[----:B----4-:R-:W-:Y:S01]  /*04d0*/  DMUL R6, R6, UR6 ;  /* 0x0000000606067c28 */ /* 0x010fe20008000000 */
[----:B------:R-:W4:Y:S09]  /*04e0*/  LDCU.64 UR6, c[0x0][0x358] ;  /* 0x00006b00ff0677ac */ /* 0x000f320008000a00 */
[----:B------:R-:W1:Y:S01]  /*04f0*/  F2F.F32.F64 R6, R6 ;  /* 0x0000000600067310 */ /* 0x000e620000301000 */
[----:B----4-:R4:W-:Y:S04]  /*0500*/  STG.E desc[UR6][R12.64], R24 ;  /* 0x000000180c007986 */ /* 0x0109e8000c101906 */
[----:B---3--:R3:W-:Y:S04]  /*0510*/  STG.E desc[UR6][R14.64+0x4], R25 ;  /* 0x000004190e007986 */ /* 0x0087e8000c101906 */
[----:B-1----:R-:W-:Y:S04]  /*0520*/  STS [UR4+0x14], R6 ;  /* 0x00001406ff007988 */ /* 0x002fe80008000804 */
[----:B------:R-:W1:Y:S01]  /*0530*/  LDS R10, [R0] ;  /* 0x00000000000a7984 */ /* 0x000e620000000800 */
[----:B----4-:R-:W4:Y:S03]  /*0540*/  LDC.64 R12, c[0x0][0x3b0] ;  /* 0x0000ec00ff0c7b82 */ /* 0x010f260000000a00 */
[----:B------:R-:W4:Y:S04]  /*0550*/  LDS.128 R4, [UR4+0x20] ;  /* 0x00002004ff047984 */ /* 0x000f280008000c00 */
[----:B------:R5:W-:Y:S01]  /*0560*/  STG.E desc[UR6][R16.64+0x8], R22 ;  /* 0x0000081610007986 */ /* 0x000be2000c101906 */
[----:B---3--:R-:W3:Y:S03]  /*0570*/  LDC.64 R24, c[0x0][0x3d8] ;  /* 0x0000f600ff187b82 */ /* 0x008ee60000000a00 */
[----:B0-----:R0:W-:Y:S04]  /*0580*/  STG.E desc[UR6][R18.64+0xc], R23 ;  /* 0x00000c1712007986 */ /* 0x0011e8000c101906 */
[----:B--2---:R-:W-:Y:S01]  /*0590*/  STG.E desc[UR6][R8.64+0x10], R26 ;  /* 0x0000101a08007986 */ /* 0x004fe2000c101906 */
[----:B-----5:R-:W2:Y:S08]  /*05a0*/  LDC.64 R16, c[0x0][0x3b8] ;  /* 0x0000ee00ff107b82 */ /* 0x020eb00000000a00 */
[----:B0-----:R-:W0:Y:S08]  /*05b0*/  LDC.64 R18, c[0x0][0x3c0] ;  /* 0x0000f000ff127b82 */ /* 0x001e300000000a00 */
[----:B------:R-:W5:Y:S01]  /*05c0*/  LDC.64 R22, c[0x0][0x3d0] ;  /* 0x0000f400ff167b82 */ /* 0x000f620000000a00 */
[----:B-1----:R-:W1:Y:S02]  /*05d0*/  F2F.F64.F32 R10, R10 ;  /* 0x0000000a000a7310 */ /* 0x002e640000201800 */
[----:B-1----:R-:W-:Y:S01]  /*05e0*/  DMUL R20, R10, UR8 ;  /* 0x000000080a147c28 */ /* 0x002fe20008000000 */
[----:B------:R-:W1:Y:S05]  /*05f0*/  LDS.128 R8, [UR4+0x30] ;  /* 0x00003004ff087984 */ /* 0x000e6a0008000c00 */
[----:B------:R4:W3:Y:S04]  /*0600*/  F2F.F32.F64 R0, R20 ;  /* 0x0000001400007310 */ /* 0x0008e80000301000 */
[----:B----4-:R-:W4:Y:S01]  /*0610*/  LDC.64 R20, c[0x0][0x3c8] ;  /* 0x0000f200ff147b82 */ /* 0x010f220000000a00 */
[----:B---3--:R3:W-:Y:S04]  /*0620*/  STG.E desc[UR6][R28.64+0x14], R0 ;  /* 0x000014001c007986 */ /* 0x0087e8000c101906 */
[----:B------:R-:W-:Y:S04]  /*0630*/  STG.E desc[UR6][R12.64+0x18], R2 ;  /* 0x000018020c007986 */ /* 0x000fe8000c101906 */
[----:B------:R-:W1:Y:S04]  /*0640*/  LDS.128 R12, [UR4+0x40] ;  /* 0x00004004ff0c7984 */ /* 0x000e680008000c00 */
[----:B--2---:R2:W-:Y:S01]  /*0650*/  STG.E desc[UR6][R16.64+0x1c], R3 ;  /* 0x00001c0310007986 */ /* 0x0045e2000c101906 */
[----:B---3--:R-:W3:Y:S03]  /*0660*/  LDC.64 R28, c[0x0][0x3f8] ;  /* 0x0000fe00ff1c7b82 */ /* 0x008ee60000000a00 */
[----:B0-----:R0:W-:Y:S04]  /*0670*/  STG.E desc[UR6][R18.64+0x20], R4 ;  /* 0x0000200412007986 */ /* 0x0011e8000c101906 */
[----:B----4-:R4:W-:Y:S01]  /*0680*/  STG.E desc[UR6][R20.64+0x24], R27 ;  /* 0x0000241b14007986 */ /* 0x0109e2000c101906 */
[----:B--2---:R-:W2:Y:S03]  /*0690*/  LDC.64 R16, c[0x0][0x3e8] ;  /* 0x0000fa00ff107b82 */ /* 0x004ea60000000a00 */
[----:B-----5:R5:W-:Y:S04]  /*06a0*/  STG.E desc[UR6][R22.64+0x28], R6 ;  /* 0x0000280616007986 */ /* 0x020be8000c101906 */
[----:B------:R3:W-:Y:S01]  /*06b0*/  STG.E desc[UR6][R24.64+0x2c], R7 ;  /* 0x00002c0718007986 */ /* 0x0007e2000c101906 */
[----:B0-----:R-:W1:Y:S03]  /*06c0*/  LDC.64 R4, c[0x0][0x3e0] ;  /* 0x0000f800ff047b82 */ /* 0x001e660000000a00 */
[----:B------:R-:W-:Y:S05]  /*06d0*/  STS [UR4+0x14], R0 ;  /* 0x00001400ff007988 */ /* 0x000fea0008000804 */
[----:B------:R-:W0:Y:S08]  /*06e0*/  LDC.64 R18, c[0x0][0x3f0] ;  /* 0x0000fc00ff127b82 */ /* 0x000e300000000a00 */
[----:B------:R-:W3:Y:S08]  /*06f0*/  LDC.64 R2, c[0x0][0x400] ;  /* 0x00010000ff027b82 */ /* 0x000ef00000000a00 */
[----:B----4-:R-:W4:Y:S01]  /*0700*/  LDC.64 R20, c[0x0][0x408] ;  /* 0x00010200ff147b82 */ /* 0x010f220000000a00 */
[----:B-1----:R-:W-:Y:S04]  /*0710*/  STG.E desc[UR6][R4.64+0x30], R8 ;  /* 0x0000300804007986 */ /* 0x002fe8000c101906 */
[----:B--2---:R-:W-:Y:S03]  /*0720*/  STG.E desc[UR6][R16.64+0x34], R9 ;  /* 0x0000340910007986 */ /* 0x004fe6000c101906 */
[----:B-----5:R-:W1:Y:S01]  /*0730*/  LDC.64 R22, c[0x0][0x410] ;  /* 0x00010400ff167b82 */ /* 0x020e620000000a00 */
[----:B0-----:R-:W-:Y:S04]  /*0740*/  STG.E desc[UR6][R18.64+0x38], R10 ;  /* 0x0000380a12007986 */ /* 0x001fe8000c101906 */
[----:B---3--:R-:W-:Y:S03]  /*0750*/  STG.E desc[UR6][R28.64+0x3c], R11 ;  /* 0x00003c0b1c007986 */ /* 0x008fe6000c101906 */
[----:B------:R-:W0:Y:S01]  /*0760*/  LDC.64 R24, c[0x0][0x418] ;  /* 0x00010600ff187b82 */ /* 0x000e220000000a00 */
[----:B------:R-:W-:Y:S04]  /*0770*/  STG.E desc[UR6][R2.64+0x40], R12 ;  /* 0x0000400c02007986 */ /* 0x000fe8000c101906 */
[----:B----4-:R-:W-:Y:S04]  /*0780*/  STG.E desc[UR6][R20.64+0x44], R13 ;  /* 0x0000440d14007986 */ /* 0x010fe8000c101906 */
[----:B-1----:R-:W-:Y:S04]  /*0790*/  STG.E desc[UR6][R22.64+0x48], R14 ;  /* 0x0000480e16007986 */ /* 0x002fe8000c101906 */
[----:B0-----:R-:W-:Y:S01]  /*07a0*/  STG.E desc[UR6][R24.64+0x4c], R15 ;  /* 0x00004c0f18007986 */ /* 0x001fe2000c101906 */
[----:B------:R-:W-:Y:S05]  /*07b0*/  EXIT ;  /* 0x000000000000794d */ /* 0x000fea0003800000 */
.L_x_52:
        /* <DEDUP_REMOVED lines=12> */
.L_x_152:


//--------------------- .text._Z9kernel_46PfS_S_S_S_S_S_S_S_S_S_S_S_S_S_S_S_S_S_S_ --------------------------
	.section	.text._Z9kernel_46PfS_S_S_S_S_S_S_S_S_S_S_S_S_S_S_S_S_S_S_,"ax",@progbits
	.align	128
        .global         _Z9kernel_46PfS_S_S_S_S_S_S_S_S_S_S_S_S_S_S_S_S_S_S_
        .type           _Z9kernel_46PfS_S_S_S_S_S_S_S_S_S_S_S_S_S_S_S_S_S_S_,@function
        .size           _Z9kernel_46PfS_S_S_S_S_S_S_S_S_S_S_S_S_S_S_S_S_S_S_,(.L_x_153 - _Z9kernel_46PfS_S_S_S_S_S_S_S_S_S_S_S_S_S_S_S_S_S_S_)
        .other          _Z9kernel_46PfS_S_S_S_S_S_S_S_S_S_S_S_S_S_S_S_S_S_S_,@"STO_CUDA_ENTRY STV_DEFAULT"
_Z9kernel_46PfS_S_S_S_S_S_S_S_S_S_S_S_S_S_S_S_S_S_S_:
.text._Z9kernel_46PfS_S_S_S_S_S_S_S_S_S_S_S_S_S_S_S_S_S_S_:
        /* <DEDUP_REMOVED lines=65> */
[----:B----4-:R4:W5:Y:S02]  /*0410*/  F2F.F64.F32 R4, R8 ;  /* 0x0000000800047310 */ /* 0x0109640000201800 */
[----:B----4-:R-:W4:Y:S01]  /*0420*/  LDC.64 R8, c[0x0][0x3a0] ;  /* 0x0000e800ff087b82 */ /* 0x010f220000000a00 */
        /* <DEDUP_REMOVED lines=26> */
[----:B------:R-:W2:Y:S01]  /*05d0*/  LDC.64 R20, c[0x0][0x3c8] ;  /* 0x0000f200ff147b82 */ /* 0x000ea20000000a00 */
        /* <DEDUP_REMOVED lines=8> */
[----:B----4-:R4:W-:Y:S04]  /*0660*/  STG.E desc[UR6][R18.64+0x20], R4 ;  /* 0x0000200412007986 */ /* 0x0109e8000c101906 */
[----:B--2---:R2:W-:Y:S01]  /*0670*/  STG.E desc[UR6][R20.64+0x24], R29 ;  /* 0x0000241d14007986 */ /* 0x0045e2000c101906 */
[----:B-1----:R-:W1:Y:S03]  /*0680*/  LDC.64 R16, c[0x0][0x3f0] ;  /* 0x0000fc00ff107b82 */ /* 0x002e660000000a00 */
[----:B---3--:R3:W-:Y:S04]  /*0690*/  STG.E desc[UR6][R22.64+0x28], R6 ;  /* 0x0000280616007986 */ /* 0x0087e8000c101906 */
[----:B------:R5:W-:Y:S01]  /*06a0*/  STG.E desc[UR6][R24.64+0x2c], R7 ;  /* 0x00002c0718007986 */ /* 0x000be2000c101906 */
[----:B----4-:R-:W4:Y:S03]  /*06b0*/  LDC.64 R4, c[0x0][0x3e8] ;  /* 0x0000fa00ff047b82 */ /* 0x010f260000000a00 */
[----:B------:R-:W-:Y:S05]  /*06c0*/  STS [UR4+0x1c], R0 ;  /* 0x00001c00ff007988 */ /* 0x000fea0008000804 */
[----:B------:R-:W5:Y:S01]  /*06d0*/  LDC.64 R18, c[0x0][0x3f8] ;  /* 0x0000fe00ff127b82 */ /* 0x000f620000000a00 */
[----:B0-----:R-:W-:Y:S07]  /*06e0*/  STG.E desc[UR6][R2.64+0x30], R8 ;  /* 0x0000300802007986 */ /* 0x001fee000c101906 */
[----:B--2---:R-:W0:Y:S08]  /*06f0*/  LDC.64 R20, c[0x0][0x400] ;  /* 0x00010000ff147b82 */ /* 0x004e300000000a00 */
[----:B---3--:R-:W2:Y:S01]  /*0700*/  LDC.64 R22, c[0x0][0x410] ;  /* 0x00010400ff167b82 */ /* 0x008ea20000000a00 */
        /* <DEDUP_REMOVED lines=9> */
.L_x_53:
        /* <DEDUP_REMOVED lines=14> */
.L_x_153:


//--------------------- .text._Z9kernel_45PfS_S_S_S_S_S_S_S_S_S_S_S_S_S_S_S_S_S_S_ --------------------------
	.section	.text._Z9kernel_45PfS_S_S_S_S_S_S_S_S_S_S_S_S_S_S_S_S_S_S_,"ax",@progbits
	.align	128
        .global         _Z9kernel_45PfS_S_S_S_S_S_S_S_S_S_S_S_S_S_S_S_S_S_S_
        .type           _Z9kernel_45PfS_S_S_S_S_S_S_S_S_S_S_S_S_S_S_S_S_S_S_,@function
        .size           _Z9kernel_45PfS_S_S_S_S_S_S_S_S_S_S_S_S_S_S_S_S_S_S_,(.L_x_154 - _Z9kernel_45PfS_S_S_S_S_S_S_S_S_S_S_S_S_S_S_S_S_S_S_)
        .other          _Z9kernel_45PfS_S_S_S_S_S_S_S_S_S_S_S_S_S_S_S_S_S_S_,@"STO_CUDA_ENTRY STV_DEFAULT"
_Z9kernel_45PfS_S_S_S_S_S_S_S_S_S_S_S_S_S_S_S_S_S_S_:
.text._Z9kernel_45PfS_S_S_S_S_S_S_S_S_S_S_S_S_S_S_S_S_S_S_:
        /* <DEDUP_REMOVED lines=10> */
[----:B------:R-:W-:Y:S04]  /*00a0*/  LDS R21, [UR4] ;  /* 0x00000004ff157984 */ /* 0x000fe80008000800 */
        /* <DEDUP_REMOVED lines=114> */
.L_x_54:
        /* <DEDUP_REMOVED lines=11> */
.L_x_154:


//--------------------- .text._Z9kernel_44PfS_S_S_S_S_S_S_S_S_S_S_S_S_S_S_S_S_S_S_ --------------------------
	.section	.text._Z9kernel_44PfS_S_S_S_S_S_S_S_S_S_S_S_S_S_S_S_S_S_S_,"ax",@progbits
	.align	128
        .global         _Z9kernel_44PfS_S_S_S_S_S_S_S_S_S_S_S_S_S_S_S_S_S_S_
        .type           _Z9kernel_44PfS_S_S_S_S_S_S_S_S_S_S_S_S_S_S_S_S_S_S_,@function
        .size           _Z9kernel_44PfS_S_S_S_S_S_S_S_S_S_S_S_S_S_S_S_S_S_S_,(.L_x_155 - _Z9kernel_44PfS_S_S_S_S_S_S_S_S_S_S_S_S_S_S_S_S_S_S_)
        .other          _Z9kernel_44PfS_S_S_S_S_S_S_S_S_S_S_S_S_S_S_S_S_S_S_,@"STO_CUDA_ENTRY STV_DEFAULT"
_Z9kernel_44PfS_S_S_S_S_S_S_S_S_S_S_S_S_S_S_S_S_S_S_:
.text._Z9kernel_44PfS_S_S_S_S_S_S_S_S_S_S_S_S_S_S_S_S_S_S_:
        /* <DEDUP_REMOVED lines=73> */
[----:B------:R-:W-:Y:S01]  /*0490*/  LDS.128 R4, [UR4] ;  /* 0x00000004ff047984 */ /* 0x000fe20008000c00 */
[----:B------:R-:W-:-:S07]  /*04a0*/  UMOV UR7, 0x403c22bc ;  /* 0x403c22bc00077882 */ /* 0x000fce0000000000 */
[----:B------:R-:W4:Y:S02]  /*04b0*/  F2F.F32.F64 R14, R14 ;  /* 0x0000000e000e7310 */ /* 0x000f240000301000 */
[----:B----4-:R-:W-:Y:S04]  /*04c0*/  STS [UR4+0x10], R14 ;  /* 0x0000100eff007988 */ /* 0x010fe80008000804 */
[----:B------:R-:W4:Y:S02]  /*04d0*/  LDS R12, [R8] ;  /* 0x00000000080c7984 */ /* 0x000f240000000800 */
[----:B----4-:R-:W4:Y:S02]  /*04e0*/  F2F.F64.F32 R12, R12 ;  /* 0x0000000c000c7310 */ /* 0x010f240000201800 */
[----:B----4-:R-:W-:Y:S01]  /*04f0*/  DMUL R26, R12, UR6 ;  /* 0x000000060c1a7c28 */ /* 0x010fe20008000000 */
[----:B------:R-:W2:Y:S01]  /*0500*/  LDCU.64 UR6, c[0x0][0x358] ;  /* 0x00006b00ff0677ac */ /* 0x000ea20008000a00 */
[----:B------:R-:W4:Y:S04]  /*0510*/  LDC.64 R12, c[0x0][0x3a0] ;  /* 0x0000e800ff0c7b82 */ /* 0x000f280000000a00 */
[----:B------:R3:W1:Y:S04]  /*0520*/  F2F.F32.F64 R3, R26 ;  /* 0x0000001a00037310 */ /* 0x0006680000301000 */
[----:B---3--:R-:W3:Y:S01]  /*0530*/  LDC.64 R26, c[0x0][0x3d8] ;  /* 0x0000f600ff1a7b82 */ /* 0x008ee20000000a00 */
[----:B--2---:R2:W-:Y:S04]  /*0540*/  STG.E desc[UR6][R28.64], R4 ;  /* 0x000000041c007986 */ /* 0x0045e8000c101906 */
[----:B-1----:R-:W-:Y:S04]  /*0550*/  STS [UR4+0x24], R3 ;  /* 0x00002403ff007988 */ /* 0x002fe80008000804 */
[----:B------:R-:W1:Y:S04]  /*0560*/  LDS.128 R8, [UR4+0x20] ;  /* 0x00002004ff087984 */ /* 0x000e680008000c00 */
[----:B------:R5:W-:Y:S01]  /*0570*/  STG.E desc[UR6][R20.64+0x4], R17 ;  /* 0x0000041114007986 */ /* 0x000be2000c101906 */
[----:B--2---:R-:W2:Y:S03]  /*0580*/  LDC.64 R4, c[0x0][0x3b0] ;  /* 0x0000ec00ff047b82 */ /* 0x004ea60000000a00 */
[----:B------:R-:W-:Y:S04]  /*0590*/  STG.E desc[UR6][R22.64+0x8], R6 ;  /* 0x0000080616007986 */ /* 0x000fe8000c101906 */
[----:B0-----:R0:W-:Y:S01]  /*05a0*/  STG.E desc[UR6][R24.64+0xc], R7 ;  /* 0x00000c0718007986 */ /* 0x0011e2000c101906 */
[----:B------:R-:W3:Y:S03]  /*05b0*/  LDC.64 R28, c[0x0][0x3e0] ;  /* 0x0000f800ff1c7b82 */ /* 0x000ee60000000a00 */
[----:B----4-:R-:W-:Y:S04]  /*05c0*/  STG.E desc[UR6][R12.64+0x10], R14 ;  /* 0x0000100e0c007986 */ /* 0x010fe8000c101906 */
[----:B------:R-:W4:Y:S01]  /*05d0*/  LDS.128 R12, [UR4+0x30] ;  /* 0x00003004ff0c7984 */ /* 0x000f220008000c00 */
[----:B-----5:R-:W1:Y:S03]  /*05e0*/  LDC.64 R20, c[0x0][0x3c0] ;  /* 0x0000f000ff147b82 */ /* 0x020e660000000a00 */
[----:B------:R-:W-:Y:S04]  /*05f0*/  STG.E desc[UR6][R18.64+0x14], R16 ;  /* 0x0000141012007986 */ /* 0x000fe8000c101906 */
[----:B------:R-:W5:Y:S01]  /*0600*/  LDS.128 R16, [UR4+0x40] ;  /* 0x00004004ff107984 */ /* 0x000f620008000c00 */
[----:B0-----:R-:W0:Y:S03]  /*0610*/  LDC.64 R6, c[0x0][0x3b8] ;  /* 0x0000ee00ff067b82 */ /* 0x001e260000000a00 */
[----:B--2---:R2:W-:Y:S05]  /*0620*/  STG.E desc[UR6][R4.64+0x18], R2 ;  /* 0x0000180204007986 */ /* 0x0045ea000c101906 */
[----:B------:R-:W3:Y:S08]  /*0630*/  LDC.64 R22, c[0x0][0x3c8] ;  /* 0x0000f200ff167b82 */ /* 0x000ef00000000a00 */
[----:B------:R-:W4:Y:S01]  /*0640*/  LDC.64 R24, c[0x0][0x3d0] ;  /* 0x0000f400ff187b82 */ /* 0x000f220000000a00 */
[----:B0-----:R0:W-:Y:S07]  /*0650*/  STG.E desc[UR6][R6.64+0x1c], R0 ;  /* 0x00001c0006007986 */ /* 0x0011ee000c101906 */
[----:B--2---:R-:W2:Y:S01]  /*0660*/  LDC.64 R4, c[0x0][0x3e8] ;  /* 0x0000fa00ff047b82 */ /* 0x004ea20000000a00 */
[----:B-1----:R1:W-:Y:S04]  /*0670*/  STG.E desc[UR6][R20.64+0x20], R8 ;  /* 0x0000200814007986 */ /* 0x0023e8000c101906 */
[----:B---3--:R3:W-:Y:S03]  /*0680*/  STG.E desc[UR6][R22.64+0x24], R3 ;  /* 0x0000240316007986 */ /* 0x0087e6000c101906 */
[----:B0-----:R-:W0:Y:S01]  /*0690*/  LDC.64 R6, c[0x0][0x3f0] ;  /* 0x0000fc00ff067b82 */ /* 0x001e220000000a00 */
[----:B----4-:R4:W-:Y:S07]  /*06a0*/  STG.E desc[UR6][R24.64+0x28], R10 ;  /* 0x0000280a18007986 */ /* 0x0109ee000c101906 */
[----:B-1----:R-:W1:Y:S01]  /*06b0*/  LDC.64 R8, c[0x0][0x3f8] ;  /* 0x0000fe00ff087b82 */ /* 0x002e620000000a00 */
[----:B------:R-:W-:Y:S04]  /*06c0*/  STG.E desc[UR6][R26.64+0x2c], R11 ;  /* 0x00002c0b1a007986 */ /* 0x000fe8000c101906 */
[----:B------:R-:W-:Y:S03]  /*06d0*/  STG.E desc[UR6][R28.64+0x30], R12 ;  /* 0x0000300c1c007986 */ /* 0x000fe6000c101906 */
[----:B------:R-:W5:Y:S01]  /*06e0*/  LDC.64 R20, c[0x0][0x400] ;  /* 0x00010000ff147b82 */ /* 0x000f620000000a00 */
[----:B--2---:R-:W-:Y:S07]  /*06f0*/  STG.E desc[UR6][R4.64+0x34], R13 ;  /* 0x0000340d04007986 */ /* 0x004fee000c101906 */
[----:B---3--:R-:W2:Y:S01]  /*0700*/  LDC.64 R2, c[0x0][0x408] ;  /* 0x00010200ff027b82 */ /* 0x008ea20000000a00 */
[----:B0-----:R-:W-:Y:S07]  /*0710*/  STG.E desc[UR6][R6.64+0x38], R14 ;  /* 0x0000380e06007986 */ /* 0x001fee000c101906 */
[----:B------:R-:W0:Y:S01]  /*0720*/  LDC.64 R22, c[0x0][0x410] ;  /* 0x00010400ff167b82 */ /* 0x000e220000000a00 */
[----:B-1----:R-:W-:Y:S07]  /*0730*/  STG.E desc[UR6][R8.64+0x3c], R15 ;  /* 0x00003c0f08007986 */ /* 0x002fee000c101906 */
[----:B----4-:R-:W1:Y:S01]  /*0740*/  LDC.64 R24, c[0x0][0x418] ;  /* 0x00010600ff187b82 */ /* 0x010e620000000a00 */
[----:B-----5:R-:W-:Y:S04]  /*0750*/  STG.E desc[UR6][R20.64+0x40], R16 ;  /* 0x0000401014007986 */ /* 0x020fe8000c101906 */
[----:B--2---:R-:W-:Y:S04]  /*0760*/  STG.E desc[UR6][R2.64+0x44], R17 ;  /* 0x0000441102007986 */ /* 0x004fe8000c101906 */
[----:B0-----:R-:W-:Y:S04]  /*0770*/  STG.E desc[UR6][R22.64+0x48], R18 ;  /* 0x0000481216007986 */ /* 0x001fe8000c101906 */
[----:B-1----:R-:W-:Y:S01]  /*0780*/  STG.E desc[UR6][R24.64+0x4c], R19 ;  /* 0x00004c1318007986 */ /* 0x002fe2000c101906 */
[----:B------:R-:W-:Y:S05]  /*0790*/  EXIT ;  /* 0x000000000000794d */ /* 0x000fea0003800000 */
.L_x_55:
        /* <DEDUP_REMOVED lines=14> */
.L_x_155:


//--------------------- .text._Z9kernel_43PfS_S_S_S_S_S_S_S_S_S_S_S_S_S_S_S_S_S_S_ --------------------------
	.section	.text._Z9kernel_43PfS_S_S_S_S_S_S_S_S_S_S_S_S_S_S_S_S_S_S_,"ax",@progbits
	.align	128
        .global         _Z9kernel_43PfS_S_S_S_S_S_S_S_S_S_S_S_S_S_S_S_S_S_S_
        .type           _Z9kernel_43PfS_S_S_S_S_S_S_S_S_S_S_S_S_S_S_S_S_S_S_,@function
        .size           _Z9kernel_43PfS_S_S_S_S_S_S_S_S_S_S_S_S_S_S_S_S_S_S_,(.L_x_156 - _Z9kernel_43PfS_S_S_S_S_S_S_S_S_S_S_S_S_S_S_S_S_S_S_)
        .other          _Z9kernel_43PfS_S_S_S_S_S_S_S_S_S_S_S_S_S_S_S_S_S_S_,@"STO_CUDA_ENTRY STV_DEFAULT"
_Z9kernel_43PfS_S_S_S_S_S_S_S_S_S_S_S_S_S_S_S_S_S_S_:
.text._Z9kernel_43PfS_S_S_S_S_S_S_S_S_S_S_S_S_S_S_S_S_S_S_:
        /* <DEDUP_REMOVED lines=11> */
[----:B------:R-:W-:Y:S04]  /*00b0*/  LDS.64 R28, [UR4+0x10] ;  /* 0x00001004ff1c7984 */ /* 0x000fe80008000a00 */
        /* <DEDUP_REMOVED lines=67> */
[----:B------:R-:W4:Y:S01]  /*04f0*/  LDCU.64 UR6, c[0x0][0x358] ;  /* 0x00006b00ff0677ac */ /* 0x000f220008000a00 */
[----:B------:R-:W4:Y:S04]  /*0500*/  LDC.64 R10, c[0x0][0x380] ;  /* 0x0000e000ff0a7b82 */ /* 0x000f280000000a00 */
[----:B------:R5:W2:Y:S04]  /*0510*/  F2F.F32.F64 R2, R12 ;  /* 0x0000000c00027310 */ /* 0x000aa80000301000 */
[----:B-----5:R-:W5:Y:S01]  /*0520*/  LDC.64 R12, c[0x0][0x3a8] ;  /* 0x0000ea00ff0c7b82 */ /* 0x020f620000000a00 */
[----:B--2---:R-:W-:Y:S04]  /*0530*/  STS [UR4+0x20], R2 ;  /* 0x00002002ff007988 */ /* 0x004fe80008000804 */
[----:B------:R-:W2:Y:S04]  /*0540*/  LDS.128 R4, [UR4+0x20] ;  /* 0x00002004ff047984 */ /* 0x000ea80008000c00 */
[----:B----4-:R4:W-:Y:S04]  /*0550*/  STG.E desc[UR6][R10.64], R21 ;  /* 0x000000150a007986 */ /* 0x0109e8000c101906 */
[----:B------:R-:W-:Y:S04]  /*0560*/  STG.E desc[UR6][R14.64+0x4], R23 ;  /* 0x000004170e007986 */ /* 0x000fe8000c101906 */
[----:B---3--:R3:W-:Y:S04]  /*0570*/  STG.E desc[UR6][R16.64+0x8], R25 ;  /* 0x0000081910007986 */ /* 0x0087e8000c101906 */
[----:B-1----:R1:W-:Y:S01]  /*0580*/  STG.E desc[UR6][R18.64+0xc], R27 ;  /* 0x00000c1b12007986 */ /* 0x0023e2000c101906 */
[----:B----4-:R-:W4:Y:S03]  /*0590*/  LDC.64 R20, c[0x0][0x3c0] ;  /* 0x0000f000ff147b82 */ /* 0x010f260000000a00 */
[----:B0-----:R-:W-:Y:S04]  /*05a0*/  STG.E desc[UR6][R8.64+0x10], R28 ;  /* 0x0000101c08007986 */ /* 0x001fe8000c101906 */
[----:B------:R-:W0:Y:S01]  /*05b0*/  LDS.128 R8, [UR4+0x30] ;  /* 0x00003004ff087984 */ /* 0x000e220008000c00 */
[----:B---3--:R-:W3:Y:S03]  /*05c0*/  LDC.64 R16, c[0x0][0x3b0] ;  /* 0x0000ec00ff107b82 */ /* 0x008ee60000000a00 */
[----:B-----5:R-:W-:Y:S04]  /*05d0*/  STG.E desc[UR6][R12.64+0x14], R29 ;  /* 0x0000141d0c007986 */ /* 0x020fe8000c101906 */
[----:B------:R-:W5:Y:S01]  /*05e0*/  LDS.128 R12, [UR4+0x40] ;  /* 0x00004004ff0c7984 */ /* 0x000f620008000c00 */
[----:B-1----:R-:W1:Y:S08]  /*05f0*/  LDC.64 R18, c[0x0][0x3b8] ;  /* 0x0000ee00ff127b82 */ /* 0x002e700000000a00 */
[----:B------:R-:W2:Y:S08]  /*0600*/  LDC.64 R22, c[0x0][0x3c8] ;  /* 0x0000f200ff167b82 */ /* 0x000eb00000000a00 */
[----:B------:R-:W0:Y:S01]  /*0610*/  LDC.64 R24, c[0x0][0x3d0] ;  /* 0x0000f400ff187b82 */ /* 0x000e220000000a00 */
[----:B---3--:R3:W-:Y:S04]  /*0620*/  STG.E desc[UR6][R16.64+0x18], R3 ;  /* 0x0000180310007986 */ /* 0x0087e8000c101906 */
[----:B-1----:R1:W-:Y:S03]  /*0630*/  STG.E desc[UR6][R18.64+0x1c], R0 ;  /* 0x00001c0012007986 */ /* 0x0023e6000c101906 */
[----:B------:R-:W5:Y:S01]  /*0640*/  LDC.64 R26, c[0x0][0x3d8] ;  /* 0x0000f600ff1a7b82 */ /* 0x000f620000000a00 */
[----:B----4-:R-:W-:Y:S04]  /*0650*/  STG.E desc[UR6][R20.64+0x20], R2 ;  /* 0x0000200214007986 */ /* 0x010fe8000c101906 */
[----:B--2---:R2:W-:Y:S03]  /*0660*/  STG.E desc[UR6][R22.64+0x24], R5 ;  /* 0x0000240516007986 */ /* 0x0045e6000c101906 */
[----:B---3--:R-:W3:Y:S01]  /*0670*/  LDC.64 R16, c[0x0][0x3e8] ;  /* 0x0000fa00ff107b82 */ /* 0x008ee20000000a00 */
[----:B0-----:R0:W-:Y:S07]  /*0680*/  STG.E desc[UR6][R24.64+0x28], R6 ;  /* 0x0000280618007986 */ /* 0x0011ee000c101906 */
[----:B-1----:R-:W1:Y:S08]  /*0690*/  LDC.64 R18, c[0x0][0x3f0] ;  /* 0x0000fc00ff127b82 */ /* 0x002e700000000a00 */
[----:B--2---:R-:W2:Y:S01]  /*06a0*/  LDC.64 R4, c[0x0][0x3e0] ;  /* 0x0000f800ff047b82 */ /* 0x004ea20000000a00 */
[----:B-----5:R-:W-:Y:S07]  /*06b0*/  STG.E desc[UR6][R26.64+0x2c], R7 ;  /* 0x00002c071a007986 */ /* 0x020fee000c101906 */
[----:B------:R-:W4:Y:S08]  /*06c0*/  LDC.64 R28, c[0x0][0x3f8] ;  /* 0x0000fe00ff1c7b82 */ /* 0x000f300000000a00 */
[----:B------:R-:W5:Y:S08]  /*06d0*/  LDC.64 R20, c[0x0][0x400] ;  /* 0x00010000ff147b82 */ /* 0x000f700000000a00 */
[----:B------:R-:W5:Y:S01]  /*06e0*/  LDC.64 R2, c[0x0][0x408] ;  /* 0x00010200ff027b82 */ /* 0x000f620000000a00 */
[----:B--2---:R-:W-:Y:S04]  /*06f0*/  STG.E desc[UR6][R4.64+0x30], R8 ;  /* 0x0000300804007986 */ /* 0x004fe8000c101906 */
[----:B---3--:R-:W-:Y:S03]  /*0700*/  STG.E desc[UR6][R16.64+0x34], R9 ;  /* 0x0000340910007986 */ /* 0x008fe6000c101906 */
[----:B------:R-:W2:Y:S01]  /*0710*/  LDC.64 R22, c[0x0][0x410] ;  /* 0x00010400ff167b82 */ /* 0x000ea20000000a00 */
[----:B-1----:R-:W-:Y:S04]  /*0720*/  STG.E desc[UR6][R18.64+0x38], R10 ;  /* 0x0000380a12007986 */ /* 0x002fe8000c101906 */
[----:B----4-:R-:W-:Y:S03]  /*0730*/  STG.E desc[UR6][R28.64+0x3c], R11 ;  /* 0x00003c0b1c007986 */ /* 0x010fe6000c101906 */
[----:B0-----:R-:W0:Y:S01]  /*0740*/  LDC.64 R24, c[0x0][0x418] ;  /* 0x00010600ff187b82 */ /* 0x001e220000000a00 */
[----:B-----5:R-:W-:Y:S04]  /*0750*/  STG.E desc[UR6][R20.64+0x40], R12 ;  /* 0x0000400c14007986 */ /* 0x020fe8000c101906 */
[----:B------:R-:W-:Y:S04]  /*0760*/  STG.E desc[UR6][R2.64+0x44], R13 ;  /* 0x0000440d02007986 */ /* 0x000fe8000c101906 */
[----:B--2---:R-:W-:Y:S04]  /*0770*/  STG.E desc[UR6][R22.64+0x48], R14 ;  /* 0x0000480e16007986 */ /* 0x004fe8000c101906 */
[----:B0-----:R-:W-:Y:S01]  /*0780*/  STG.E desc[UR6][R24.64+0x4c], R15 ;  /* 0x00004c0f18007986 */ /* 0x001fe2000c101906 */
[----:B------:R-:W-:Y:S05]  /*0790*/  EXIT ;  /* 0x000000000000794d */ /* 0x000fea0003800000 */
.L_x_56:
        /* <DEDUP_REMOVED lines=14> */
.L_x_156:


//--------------------- .text._Z9kernel_42PfS_S_S_S_S_S_S_S_S_S_S_S_S_S_S_S_S_S_S_ --------------------------
	.section	.text._Z9kernel_42PfS_S_S_S_S_S_S_S_S_S_S_S_S_S_S_S_S_S_S_,"ax",@progbits
	.align	128
        .global         _Z9kernel_42PfS_S_S_S_S_S_S_S_S_S_S_S_S_S_S_S_S_S_S_
        .type           _Z9kernel_42PfS_S_S_S_S_S_S_S_S_S_S_S_S_S_S_S_S_S_S_,@function
        .size           _Z9kernel_42PfS_S_S_S_S_S_S_S_S_S_S_S_S_S_S_S_S_S_S_,(.L_x_157 - _Z9kernel_42PfS_S_S_S_S_S_S_S_S_S_S_S_S_S_S_S_S_S_S_)
        .other          _Z9kernel_42PfS_S_S_S_S_S_S_S_S_S_S_S_S_S_S_S_S_S_S_,@"STO_CUDA_ENTRY STV_DEFAULT"
_Z9kernel_42PfS_S_S_S_S_S_S_S_S_S_S_S_S_S_S_S_S_S_S_:
.text._Z9kernel_42PfS_S_S_S_S_S_S_S_S_S_S_S_S_S_S_S_S_S_S_:
        /* <DEDUP_REMOVED lines=66> */
[----:B------:R-:W0:Y:S04]  /*0420*/  LDS R8, [R0] ;  /* 0x0000000000087984 */ /* 0x000e280000000800 */
[----:B------:R-:W-:Y:S01]  /*0430*/  LDS.64 R2, [UR4+0x28] ;  /* 0x00002804ff027984 */ /* 0x000fe20008000a00 */
        /* <DEDUP_REMOVED lines=15> */
[----:B-1----:R-:W-:Y:S04]  /*0530*/  STS [UR4], R16 ;  /* 0x00000010ff007988 */ /* 0x002fe80008000804 */
[----:B------:R-:W1:Y:S04]  /*0540*/  LDS R18, [R0] ;  /* 0x0000000000127984 */ /* 0x000e680000000800 */
[----:B--2---:R2:W-:Y:S04]  /*0550*/  STG.E desc[UR6][R20.64], R16 ;  /* 0x0000001014007986 */ /* 0x0045e8000c101906 */
[----:B0-----:R0:W-:Y:S04]  /*0560*/  STG.E desc[UR6][R8.64+0x4], R17 ;  /* 0x0000041108007986 */ /* 0x0011e8000c101906 */
[----:B-----5:R-:W-:Y:S04]  /*0570*/  STG.E desc[UR6][R10.64+0x8], R26 ;  /* 0x0000081a0a007986 */ /* 0x020fe8000c101906 */
[----:B------:R5:W-:Y:S01]  /*0580*/  STG.E desc[UR6][R12.64+0xc], R19 ;  /* 0x00000c130c007986 */ /* 0x000be2000c101906 */
[----:B--2---:R-:W2:Y:S03]  /*0590*/  LDC.64 R20, c[0x0][0x3d8] ;  /* 0x0000f600ff147b82 */ /* 0x004ea60000000a00 */
[----:B------:R-:W-:Y:S05]  /*05a0*/  LDS.128 R8, [UR4+0x40] ;  /* 0x00004004ff087984 */ /* 0x000fea0008000c00 */
[----:B0-----:R-:W0:Y:S08]  /*05b0*/  LDC.64 R16, c[0x0][0x3c8] ;  /* 0x0000f200ff107b82 */ /* 0x001e300000000a00 */
        /* <DEDUP_REMOVED lines=12> */
[----:B0-----:R0:W-:Y:S01]  /*0680*/  STG.E desc[UR6][R16.64+0x24], R27 ;  /* 0x0000241b10007986 */ /* 0x0011e2000c101906 */
[----:B--2---:R-:W2:Y:S03]  /*0690*/  LDC.64 R28, c[0x0][0x400] ;  /* 0x00010000ff1c7b82 */ /* 0x004ea60000000a00 */
[----:B-1----:R1:W-:Y:S04]  /*06a0*/  STG.E desc[UR6][R18.64+0x28], R2 ;  /* 0x0000280212007986 */ /* 0x0023e8000c101906 */
[----:B------:R3:W-:Y:S01]  /*06b0*/  STG.E desc[UR6][R20.64+0x2c], R3 ;  /* 0x00002c0314007986 */ /* 0x0007e2000c101906 */
[----:B-----5:R-:W3:Y:S03]  /*06c0*/  LDC.64 R12, c[0x0][0x3e0] ;  /* 0x0000f800ff0c7b82 */ /* 0x020ee60000000a00 */
[----:B------:R-:W-:Y:S05]  /*06d0*/  STS [UR4+0x10], R0 ;  /* 0x00001000ff007988 */ /* 0x000fea0008000804 */
[----:B----4-:R-:W4:Y:S08]  /*06e0*/  LDC.64 R14, c[0x0][0x3e8] ;  /* 0x0000fa00ff0e7b82 */ /* 0x010f300000000a00 */
[----:B0-----:R-:W0:Y:S08]  /*06f0*/  LDC.64 R16, c[0x0][0x3f0] ;  /* 0x0000fc00ff107b82 */ /* 0x001e300000000a00 */
[----:B-1----:R-:W1:Y:S01]  /*0700*/  LDC.64 R18, c[0x0][0x3f8] ;  /* 0x0000fe00ff127b82 */ /* 0x002e620000000a00 */
[----:B---3--:R-:W-:Y:S07]  /*0710*/  STG.E desc[UR6][R12.64+0x30], R4 ;  /* 0x000030040c007986 */ /* 0x008fee000c101906 */
[----:B------:R-:W3:Y:S01]  /*0720*/  LDC.64 R20, c[0x0][0x408] ;  /* 0x00010200ff147b82 */ /* 0x000ee20000000a00 */
[----:B----4-:R-:W-:Y:S07]  /*0730*/  STG.E desc[UR6][R14.64+0x34], R5 ;  /* 0x000034050e007986 */ /* 0x010fee000c101906 */
[----:B------:R-:W4:Y:S01]  /*0740*/  LDC.64 R24, c[0x0][0x410] ;  /* 0x00010400ff187b82 */ /* 0x000f220000000a00 */
[----:B0-----:R-:W-:Y:S07]  /*0750*/  STG.E desc[UR6][R16.64+0x38], R6 ;  /* 0x0000380610007986 */ /* 0x001fee000c101906 */
[----:B------:R-:W0:Y:S01]  /*0760*/  LDC.64 R22, c[0x0][0x418] ;  /* 0x00010600ff167b82 */ /* 0x000e220000000a00 */
[----:B-1----:R-:W-:Y:S04]  /*0770*/  STG.E desc[UR6][R18.64+0x3c], R7 ;  /* 0x00003c0712007986 */ /* 0x002fe8000c101906 */
[----:B--2---:R-:W-:Y:S04]  /*0780*/  STG.E desc[UR6][R28.64+0x40], R8 ;  /* 0x000040081c007986 */ /* 0x004fe8000c101906 */
[----:B---3--:R-:W-:Y:S04]  /*0790*/  STG.E desc[UR6][R20.64+0x44], R9 ;  /* 0x0000440914007986 */ /* 0x008fe8000c101906 */
[----:B----4-:R-:W-:Y:S04]  /*07a0*/  STG.E desc[UR6][R24.64+0x48], R10 ;  /* 0x0000480a18007986 */ /* 0x010fe8000c101906 */
[----:B0-----:R-:W-:Y:S01]  /*07b0*/  STG.E desc[UR6][R22.64+0x4c], R11 ;  /* 0x00004c0b16007986 */ /* 0x001fe2000c101906 */
[----:B------:R-:W-:Y:S05]  /*07c0*/  EXIT ;  /* 0x000000000000794d */ /* 0x000fea0003800000 */
.L_x_57:
        /* <DEDUP_REMOVED lines=11> */
.L_x_157:


//--------------------- .text._Z9kernel_41PfS_S_S_S_S_S_S_S_S_S_S_S_S_S_S_S_S_S_S_ --------------------------
	.section	.text._Z9kernel_41PfS_S_S_S_S_S_S_S_S_S_S_S_S_S_S_S_S_S_S_,"ax",@progbits
	.align	128
        .global         _Z9kernel_41PfS_S_S_S_S_S_S_S_S_S_S_S_S_S_S_S_S_S_S_
        .type           _Z9kernel_41PfS_S_S_S_S_S_S_S_S_S_S_S_S_S_S_S_S_S_S_,@function
        .size           _Z9kernel_41PfS_S_S_S_S_S_S_S_S_S_S_S_S_S_S_S_S_S_S_,(.L_x_158 - _Z9kernel_41PfS_S_S_S_S_S_S_S_S_S_S_S_S_S_S_S_S_S_S_)
        .other          _Z9kernel_41PfS_S_S_S_S_S_S_S_S_S_S_S_S_S_S_S_S_S_S_,@"STO_CUDA_ENTRY STV_DEFAULT"
_Z9kernel_41PfS_S_S_S_S_S_S_S_S_S_S_S_S_S_S_S_S_S_S_:
.text._Z9kernel_41PfS_S_S_S_S_S_S_S_S_S_S_S_S_S_S_S_S_S_S_:
        /* <DEDUP_REMOVED lines=67> */
[----:B------:R-:W5:Y:S04]  /*0430*/  LDS R7, [R6] ;  /* 0x0000000006077984 */ /* 0x000f680000000800 */
[----:B------:R-:W-:Y:S01]  /*0440*/  LDS.64 R2, [UR4+0x28] ;  /* 0x00002804ff027984 */ /* 0x000fe20008000a00 */
        /* <DEDUP_REMOVED lines=10> */
[----:B------:R-:W4:Y:S05]  /*04f0*/  LDCU.64 UR6, c[0x0][0x358] ;  /* 0x00006b00ff0677ac */ /* 0x000f2a0008000a00 */
[----:B------:R2:W3:Y:S04]  /*0500*/  F2F.F32.F64 R29, R8 ;  /* 0x00000008001d7310 */ /* 0x0004e80000301000 */
[----:B--2---:R-:W2:Y:S01]  /*0510*/  LDC.64 R8, c[0x0][0x3a8] ;  /* 0x0000ea00ff087b82 */ /* 0x004ea20000000a00 */
[----:B----4-:R4:W-:Y:S04]  /*0520*/  STG.E desc[UR6][R10.64], R23 ;  /* 0x000000170a007986 */ /* 0x0109e8000c101906 */
[----:B---3--:R-:W-:Y:S04]  /*0530*/  STS [UR4+0x24], R29 ;  /* 0x0000241dff007988 */ /* 0x008fe80008000804 */
[----:B------:R-:W3:Y:S04]  /*0540*/  LDS R7, [R6] ;  /* 0x0000000006077984 */ /* 0x000ee80000000800 */
[----:B------:R0:W-:Y:S01]  /*0550*/  STG.E desc[UR6][R12.64+0x4], R0 ;  /* 0x000004000c007986 */ /* 0x0001e2000c101906 */
[----:B----4-:R-:W4:Y:S03]  /*0560*/  LDC.64 R22, c[0x0][0x3d8] ;  /* 0x0000f600ff167b82 */ /* 0x010f260000000a00 */
[----:B------:R2:W-:Y:S04]  /*0570*/  STG.E desc[UR6][R14.64+0x8], R19 ;  /* 0x000008130e007986 */ /* 0x0005e8000c101906 */
[----:B-1----:R1:W-:Y:S01]  /*0580*/  STG.E desc[UR6][R16.64+0xc], R28 ;  /* 0x00000c1c10007986 */ /* 0x0023e2000c101906 */
[----:B0-----:R-:W0:Y:S03]  /*0590*/  LDC.64 R12, c[0x0][0x3b0] ;  /* 0x0000ec00ff0c7b82 */ /* 0x001e260000000a00 */
[----:B-----5:R-:W-:Y:S04]  /*05a0*/  STG.E desc[UR6][R4.64+0x10], R26 ;  /* 0x0000101a04007986 */ /* 0x020fe8000c101906 */
[----:B--2---:R-:W-:Y:S01]  /*05b0*/  STG.E desc[UR6][R8.64+0x14], R24 ;  /* 0x0000141808007986 */ /* 0x004fe2000c101906 */
[----:B------:R-:W2:Y:S03]  /*05c0*/  LDC.64 R14, c[0x0][0x3b8] ;  /* 0x0000ee00ff0e7b82 */ /* 0x000ea60000000a00 */
[----:B------:R-:W-:Y:S05]  /*05d0*/  LDS.128 R8, [UR4+0x40] ;  /* 0x00004004ff087984 */ /* 0x000fea0008000c00 */
[----:B-1----:R-:W1:Y:S01]  /*05e0*/  LDC.64 R16, c[0x0][0x3c0] ;  /* 0x0000f000ff107b82 */ /* 0x002e620000000a00 */
[----:B---3--:R-:W3:Y:S07]  /*05f0*/  F2F.F64.F32 R6, R7 ;  /* 0x0000000700067310 */ /* 0x008eee0000201800 */
[----:B------:R-:W5:Y:S01]  /*0600*/  LDC.64 R18, c[0x0][0x3c8] ;  /* 0x0000f200ff127b82 */ /* 0x000f620000000a00 */
[----:B0-----:R0:W-:Y:S04]  /*0610*/  STG.E desc[UR6][R12.64+0x18], R27 ;  /* 0x0000181b0c007986 */ /* 0x0011e8000c101906 */
[----:B--2---:R2:W-:Y:S03]  /*0620*/  STG.E desc[UR6][R14.64+0x1c], R25 ;  /* 0x00001c190e007986 */ /* 0x0045e6000c101906 */
[----:B0-----:R-:W0:Y:S01]  /*0630*/  LDC.64 R12, c[0x0][0x3e0] ;  /* 0x0000f800ff0c7b82 */ /* 0x001e220000000a00 */
[----:B---3--:R-:W-:-:S06]  /*0640*/  DMUL R6, R6, UR8 ;  /* 0x0000000806067c28 */ /* 0x008fcc0008000000 */
[----:B------:R3:W1:Y:S01]  /*0650*/  F2F.F32.F64 R0, R6 ;  /* 0x0000000600007310 */ /* 0x0006620000301000 */
[----:B--2---:R-:W2:Y:S08]  /*0660*/  LDC.64 R14, c[0x0][0x3e8] ;  /* 0x0000fa00ff0e7b82 */ /* 0x004eb00000000a00 */
[----:B------:R-:W2:Y:S01]  /*0670*/  LDC.64 R26, c[0x0][0x408] ;  /* 0x00010200ff1a7b82 */ /* 0x000ea20000000a00 */
[----:B---3--:R-:W0:Y:S04]  /*0680*/  LDS.128 R4, [UR4+0x30] ;  /* 0x00003004ff047984 */ /* 0x008e280008000c00 */
[----:B-1----:R1:W-:Y:S03]  /*0690*/  STG.E desc[UR6][R16.64+0x20], R0 ;  /* 0x0000200010007986 */ /* 0x0023e6000c101906 */
[----:B------:R-:W3:Y:S01]  /*06a0*/  LDC.64 R24, c[0x0][0x410] ;  /* 0x00010400ff187b82 */ /* 0x000ee20000000a00 */
[----:B-----5:R5:W-:Y:S04]  /*06b0*/  STG.E desc[UR6][R18.64+0x24], R29 ;  /* 0x0000241d12007986 */ /* 0x020be8000c101906 */
[----:B------:R5:W-:Y:S03]  /*06c0*/  STG.E desc[UR6][R20.64+0x28], R2 ;  /* 0x0000280214007986 */ /* 0x000be6000c101906 */
[----:B-1----:R-:W1:Y:S01]  /*06d0*/  LDC.64 R16, c[0x0][0x3f0] ;  /* 0x0000fc00ff107b82 */ /* 0x002e620000000a00 */
[----:B----4-:R4:W-:Y:S04]  /*06e0*/  STG.E desc[UR6][R22.64+0x2c], R3 ;  /* 0x00002c0316007986 */ /* 0x0109e8000c101906 */
[----:B------:R-:W-:Y:S03]  /*06f0*/  STS [UR4+0x20], R0 ;  /* 0x00002000ff007988 */ /* 0x000fe60008000804 */
[----:B-----5:R-:W5:Y:S08]  /*0700*/  LDC.64 R18, c[0x0][0x3f8] ;  /* 0x0000fe00ff127b82 */ /* 0x020f700000000a00 */
[----:B------:R-:W3:Y:S01]  /*0710*/  LDC.64 R20, c[0x0][0x400] ;  /* 0x00010000ff147b82 */ /* 0x000ee20000000a00 */
[----:B0-----:R-:W-:Y:S07]  /*0720*/  STG.E desc[UR6][R12.64+0x30], R4 ;  /* 0x000030040c007986 */ /* 0x001fee000c101906 */
[----:B----4-:R-:W0:Y:S01]  /*0730*/  LDC.64 R22, c[0x0][0x418] ;  /* 0x00010600ff167b82 */ /* 0x010e220000000a00 */
[----:B--2---:R-:W-:Y:S04]  /*0740*/  STG.E desc[UR6][R14.64+0x34], R5 ;  /* 0x000034050e007986 */ /* 0x004fe8000c101906 */
[----:B-1----:R-:W-:Y:S04]  /*0750*/  STG.E desc[UR6][R16.64+0x38], R6 ;  /* 0x0000380610007986 */ /* 0x002fe8000c101906 */
[----:B-----5:R-:W-:Y:S04]  /*0760*/  STG.E desc[UR6][R18.64+0x3c], R7 ;  /* 0x00003c0712007986 */ /* 0x020fe8000c101906 */
[----:B---3--:R-:W-:Y:S04]  /*0770*/  STG.E desc[UR6][R20.64+0x40], R8 ;  /* 0x0000400814007986 */ /* 0x008fe8000c101906 */
[----:B------:R-:W-:Y:S04]  /*0780*/  STG.E desc[UR6][R26.64+0x44], R9 ;  /* 0x000044091a007986 */ /* 0x000fe8000c101906 */
[----:B------:R-:W-:Y:S04]  /*0790*/  STG.E desc[UR6][R24.64+0x48], R10 ;  /* 0x0000480a18007986 */ /* 0x000fe8000c101906 */
[----:B0-----:R-:W-:Y:S01]  /*07a0*/  STG.E desc[UR6][R22.64+0x4c], R11 ;  /* 0x00004c0b16007986 */ /* 0x001fe2000c101906 */
[----:B------:R-:W-:Y:S05]  /*07b0*/  EXIT ;  /* 0x000000000000794d */ /* 0x000fea0003800000 */
.L_x_58:
        /* <DEDUP_REMOVED lines=12> */
.L_x_158:


//--------------------- .text._Z9kernel_40PfS_S_S_S_S_S_S_S_S_S_S_S_S_S_S_S_S_S_S_ --------------------------
	.section	.text._Z9kernel_40PfS_S_S_S_S_S_S_S_S_S_S_S_S_S_S_S_S_S_S_,"ax",@progbits
	.align	128
        .global         _Z9kernel_40PfS_S_S_S_S_S_S_S_S_S_S_S_S_S_S_S_S_S_S_
        .type           _Z9kernel_40PfS_S_S_S_S_S_S_S_S_S_S_S_S_S_S_S_S_S_S_,@function
        .size           _Z9kernel_40PfS_S_S_S_S_S_S_S_S_S_S_S_S_S_S_S_S_S_S_,(.L_x_159 - _Z9kernel_40PfS_S_S_S_S_S_S_S_S_S_S_S_S_S_S_S_S_S_S_)
        .other          _Z9kernel_40PfS_S_S_S_S_S_S_S_S_S_S_S_S_S_S_S_S_S_S_,@"STO_CUDA_ENTRY STV_DEFAULT"
_Z9kernel_40PfS_S_S_S_S_S_S_S_S_S_S_S_S_S_S_S_S_S_S_:
.text._Z9kernel_40PfS_S_S_S_S_S_S_S_S_S_S_S_S_S_S_S_S_S_S_:
        /* <DEDUP_REMOVED lines=84> */
[----:B--2---:R-:W2:Y:S03]  /*0540*/  LDC.64 R18, c[0x0][0x3c8] ;  /* 0x0000f200ff127b82 */ /* 0x004ea60000000a00 */
[----:B----4-:R4:W-:Y:S05]  /*0550*/  STG.E desc[UR6][R2.64+0x8], R21 ;  /* 0x0000081502007986 */ /* 0x0109ea000c101906 */
[----:B-----5:R-:W5:Y:S08]  /*0560*/  LDC.64 R22, c[0x0][0x3d8] ;  /* 0x0000f600ff167b82 */ /* 0x020f700000000a00 */
[----:B----4-:R-:W4:Y:S08]  /*0570*/  LDC.64 R2, c[0x0][0x3b8] ;  /* 0x0000ee00ff027b82 */ /* 0x010f300000000a00 */
[----:B------:R-:W5:Y:S01]  /*0580*/  LDC.64 R20, c[0x0][0x3d0] ;  /* 0x0000f400ff147b82 */ /* 0x000f620000000a00 */
[----:B---3--:R3:W1:Y:S07]  /*0590*/  F2F.F64.F32 R8, R11 ;  /* 0x0000000b00087310 */ /* 0x00866e0000201800 */
[----:B---3--:R-:W3:Y:S01]  /*05a0*/  LDC.64 R10, c[0x0][0x3a8] ;  /* 0x0000ea00ff0a7b82 */ /* 0x008ee20000000a00 */
[----:B-1----:R-:W-:-:S06]  /*05b0*/  DMUL R8, R8, UR8 ;  /* 0x0000000808087c28 */ /* 0x002fcc0008000000 */
[----:B------:R1:W0:Y:S04]  /*05c0*/  F2F.F32.F64 R0, R8 ;  /* 0x0000000800007310 */ /* 0x0002280000301000 */
[----:B-1----:R-:W1:Y:S01]  /*05d0*/  LDC.64 R8, c[0x0][0x3a0] ;  /* 0x0000e800ff087b82 */ /* 0x002e620000000a00 */
[----:B0-----:R0:W-:Y:S04]  /*05e0*/  STG.E desc[UR6][R16.64+0xc], R0 ;  /* 0x00000c0010007986 */ /* 0x0011e8000c101906 */
[----:B------:R-:W-:Y:S03]  /*05f0*/  STS [UR4+0xc], R0 ;  /* 0x00000c00ff007988 */ /* 0x000fe60008000804 */
[----:B0-----:R-:W0:Y:S01]  /*0600*/  LDC.64 R16, c[0x0][0x3c0] ;  /* 0x0000f000ff107b82 */ /* 0x001e220000000a00 */
[----:B-1----:R-:W-:Y:S04]  /*0610*/  STG.E desc[UR6][R8.64+0x10], R13 ;  /* 0x0000100d08007986 */ /* 0x002fe8000c101906 */
[----:B---3--:R-:W-:Y:S04]  /*0620*/  STG.E desc[UR6][R10.64+0x14], R26 ;  /* 0x0000141a0a007986 */ /* 0x008fe8000c101906 */
[----:B------:R-:W1:Y:S04]  /*0630*/  LDS.128 R8, [UR4+0x30] ;  /* 0x00003004ff087984 */ /* 0x000e680008000c00 */
[----:B------:R-:W3:Y:S04]  /*0640*/  LDS.128 R12, [UR4+0x40] ;  /* 0x00004004ff0c7984 */ /* 0x000ee80008000c00 */
[----:B------:R5:W-:Y:S04]  /*0650*/  STG.E desc[UR6][R28.64+0x18], R24 ;  /* 0x000018181c007986 */ /* 0x000be8000c101906 */
[----:B----4-:R4:W-:Y:S04]  /*0660*/  STG.E desc[UR6][R2.64+0x1c], R27 ;  /* 0x00001c1b02007986 */ /* 0x0109e8000c101906 */
[----:B0-----:R-:W-:Y:S04]  /*0670*/  STG.E desc[UR6][R16.64+0x20], R25 ;  /* 0x0000201910007986 */ /* 0x001fe8000c101906 */
[----:B--2---:R0:W-:Y:S01]  /*0680*/  STG.E desc[UR6][R18.64+0x24], R5 ;  /* 0x0000240512007986 */ /* 0x0041e2000c101906 */
[----:B-----5:R-:W3:Y:S03]  /*0690*/  LDC.64 R28, c[0x0][0x400] ;  /* 0x00010000ff1c7b82 */ /* 0x020ee60000000a00 */
[----:B------:R2:W-:Y:S04]  /*06a0*/  STG.E desc[UR6][R20.64+0x28], R6 ;  /* 0x0000280614007986 */ /* 0x0005e8000c101906 */
[----:B------:R-:W-:Y:S01]  /*06b0*/  STG.E desc[UR6][R22.64+0x2c], R7 ;  /* 0x00002c0716007986 */ /* 0x000fe2000c101906 */
[----:B----4-:R-:W1:Y:S08]  /*06c0*/  LDC.64 R2, c[0x0][0x3e0] ;  /* 0x0000f800ff027b82 */ /* 0x010e700000000a00 */
[----:B0-----:R-:W0:Y:S08]  /*06d0*/  LDC.64 R4, c[0x0][0x3e8] ;  /* 0x0000fa00ff047b82 */ /* 0x001e300000000a00 */
[----:B------:R-:W4:Y:S08]  /*06e0*/  LDC.64 R16, c[0x0][0x3f0] ;  /* 0x0000fc00ff107b82 */ /* 0x000f300000000a00 */
[----:B------:R-:W5:Y:S01]  /*06f0*/  LDC.64 R18, c[0x0][0x3f8] ;  /* 0x0000fe00ff127b82 */ /* 0x000f620000000a00 */
[----:B-1----:R-:W-:Y:S07]  /*0700*/  STG.E desc[UR6][R2.64+0x30], R8 ;  /* 0x0000300802007986 */ /* 0x002fee000c101906 */
[----:B--2---:R-:W1:Y:S01]  /*0710*/  LDC.64 R20, c[0x0][0x408] ;  /* 0x00010200ff147b82 */ /* 0x004e620000000a00 */
[----:B0-----:R-:W-:Y:S07]  /*0720*/  STG.E desc[UR6][R4.64+0x34], R9 ;  /* 0x0000340904007986 */ /* 0x001fee000c101906 */
[----:B------:R-:W0:Y:S01]  /*0730*/  LDC.64 R26, c[0x0][0x410] ;  /* 0x00010400ff1a7b82 */ /* 0x000e220000000a00 */
[----:B----4-:R-:W-:Y:S07]  /*0740*/  STG.E desc[UR6][R16.64+0x38], R10 ;  /* 0x0000380a10007986 */ /* 0x010fee000c101906 */
[----:B------:R-:W2:Y:S01]  /*0750*/  LDC.64 R24, c[0x0][0x418] ;  /* 0x00010600ff187b82 */ /* 0x000ea20000000a00 */
[----:B-----5:R-:W-:Y:S04]  /*0760*/  STG.E desc[UR6][R18.64+0x3c], R11 ;  /* 0x00003c0b12007986 */ /* 0x020fe8000c101906 */
[----:B---3--:R-:W-:Y:S04]  /*0770*/  STG.E desc[UR6][R28.64+0x40], R12 ;  /* 0x0000400c1c007986 */ /* 0x008fe8000c101906 */
[----:B-1----:R-:W-:Y:S04]  /*0780*/  STG.E desc[UR6][R20.64+0x44], R13 ;  /* 0x0000440d14007986 */ /* 0x002fe8000c101906 */
[----:B0-----:R-:W-:Y:S04]  /*0790*/  STG.E desc[UR6][R26.64+0x48], R14 ;  /* 0x0000480e1a007986 */ /* 0x001fe8000c101906 */
[----:B--2---:R-:W-:Y:S01]  /*07a0*/  STG.E desc[UR6][R24.64+0x4c], R15 ;  /* 0x00004c0f18007986 */ /* 0x004fe2000c101906 */
[----:B------:R-:W-:Y:S05]  /*07b0*/  EXIT ;  /* 0x000000000000794d */ /* 0x000fea0003800000 */
.L_x_59:
        /* <DEDUP_REMOVED lines=12> */
.L_x_159:


//--------------------- .text._Z9kernel_39PfS_S_S_S_S_S_S_S_S_S_S_S_S_S_S_S_S_S_S_ --------------------------
	.section	.text._Z9kernel_39PfS_S_S_S_S_S_S_S_S_S_S_S_S_S_S_S_S_S_S_,"ax",@progbits
	.align	128
        .global         _Z9kernel_39PfS_S_S_S_S_S_S_S_S_S_S_S_S_S_S_S_S_S_S_
        .type           _Z9kernel_39PfS_S_S_S_S_S_S_S_S_S_S_S_S_S_S_S_S_S_S_,@function
        .size           _Z9kernel_39PfS_S_S_S_S_S_S_S_S_S_S_S_S_S_S_S_S_S_S_,(.L_x_160 - _Z9kernel_39PfS_S_S_S_S_S_S_S_S_S_S_S_S_S_S_S_S_S_S_)
        .other          _Z9kernel_39PfS_S_S_S_S_S_S_S_S_S_S_S_S_S_S_S_S_S_S_,@"STO_CUDA_ENTRY STV_DEFAULT"
_Z9kernel_39PfS_S_S_S_S_S_S_S_S_S_S_S_S_S_S_S_S_S_S_:
.text._Z9kernel_39PfS_S_S_S_S_S_S_S_S_S_S_S_S_S_S_S_S_S_S_:
        /* <DEDUP_REMOVED lines=92> */
[----:B------:R-:W3:Y:S03]  /*05c0*/  F2F.F64.F32 R10, R10 ;  /* 0x0000000a000a7310 */ /* 0x000ee60000201800 */
[----:B------:R-:W-:Y:S03]  /*05d0*/  LDS.128 R12, [UR4+0x40] ;  /* 0x00004004ff0c7984 */ /* 0x000fe60008000c00 */
[----:B------:R-:W5:Y:S08]  /*05e0*/  LDC.64 R20, c[0x0][0x3c8] ;  /* 0x0000f200ff147b82 */ /* 0x000f700000000a00 */
[----:B------:R-:W2:Y:S01]  /*05f0*/  LDC.64 R24, c[0x0][0x3d8] ;  /* 0x0000f600ff187b82 */ /* 0x000ea20000000a00 */
[----:B---3--:R-:W-:-:S06]  /*0600*/  DMUL R10, R10, UR8 ;  /* 0x000000080a0a7c28 */ /* 0x008fcc0008000000 */
[----:B------:R3:W0:Y:S04]  /*0610*/  F2F.F32.F64 R0, R10 ;  /* 0x0000000a00007310 */ /* 0x0006280000301000 */
[----:B---3--:R-:W3:Y:S04]  /*0620*/  LDS.128 R8, [UR4+0x30] ;  /* 0x00003004ff087984 */ /* 0x008ee80008000c00 */
[----:B0-----:R0:W-:Y:S04]  /*0630*/  STG.E desc[UR6][R2.64+0x18], R0 ;  /* 0x0000180002007986 */ /* 0x0011e8000c101906 */
[----:B-1----:R-:W-:Y:S04]  /*0640*/  STG.E desc[UR6][R16.64+0x1c], R27 ;  /* 0x00001c1b10007986 */ /* 0x002fe8000c101906 */
[----:B----4-:R1:W-:Y:S01]  /*0650*/  STG.E desc[UR6][R18.64+0x20], R4 ;  /* 0x0000200412007986 */ /* 0x0103e2000c101906 */
[----:B0-----:R-:W3:Y:S03]  /*0660*/  LDC.64 R2, c[0x0][0x3e0] ;  /* 0x0000f800ff027b82 */ /* 0x001ee60000000a00 */
[----:B-----5:R0:W-:Y:S04]  /*0670*/  STG.E desc[UR6][R20.64+0x24], R29 ;  /* 0x0000241d14007986 */ /* 0x0201e8000c101906 */
[----:B--2---:R2:W-:Y:S01]  /*0680*/  STG.E desc[UR6][R22.64+0x28], R6 ;  /* 0x0000280616007986 */ /* 0x0045e2000c101906 */
[----:B-1----:R-:W1:Y:S03]  /*0690*/  LDC.64 R4, c[0x0][0x3e8] ;  /* 0x0000fa00ff047b82 */ /* 0x002e660000000a00 */
[----:B------:R4:W-:Y:S04]  /*06a0*/  STG.E desc[UR6][R24.64+0x2c], R7 ;  /* 0x00002c0718007986 */ /* 0x0009e8000c101906 */
[----:B------:R-:W-:Y:S01]  /*06b0*/  STS [UR4+0x18], R0 ;  /* 0x00001800ff007988 */ /* 0x000fe20008000804 */
[----:B------:R-:W5:Y:S08]  /*06c0*/  LDC.64 R16, c[0x0][0x3f0] ;  /* 0x0000fc00ff107b82 */ /* 0x000f700000000a00 */
[----:B------:R-:W4:Y:S01]  /*06d0*/  LDC.64 R18, c[0x0][0x3f8] ;  /* 0x0000fe00ff127b82 */ /* 0x000f220000000a00 */
[----:B---3--:R-:W-:Y:S07]  /*06e0*/  STG.E desc[UR6][R2.64+0x30], R8 ;  /* 0x0000300802007986 */ /* 0x008fee000c101906 */
[----:B0-----:R-:W0:Y:S01]  /*06f0*/  LDC.64 R20, c[0x0][0x400] ;  /* 0x00010000ff147b82 */ /* 0x001e220000000a00 */
[----:B-1----:R-:W-:Y:S07]  /*0700*/  STG.E desc[UR6][R4.64+0x34], R9 ;  /* 0x0000340904007986 */ /* 0x002fee000c101906 */
[----:B--2---:R-:W1:Y:S01]  /*0710*/  LDC.64 R22, c[0x0][0x408] ;  /* 0x00010200ff167b82 */ /* 0x004e620000000a00 */
[----:B-----5:R-:W-:Y:S07]  /*0720*/  STG.E desc[UR6][R16.64+0x38], R10 ;  /* 0x0000380a10007986 */ /* 0x020fee000c101906 */
[----:B------:R-:W2:Y:S01]  /*0730*/  LDC.64 R26, c[0x0][0x410] ;  /* 0x00010400ff1a7b82 */ /* 0x000ea20000000a00 */
[----:B----4-:R-:W-:Y:S07]  /*0740*/  STG.E desc[UR6][R18.64+0x3c], R11 ;  /* 0x00003c0b12007986 */ /* 0x010fee000c101906 */
[----:B------:R-:W3:Y:S01]  /*0750*/  LDC.64 R24, c[0x0][0x418] ;  /* 0x00010600ff187b82 */ /* 0x000ee20000000a00 */
[----:B0-----:R-:W-:Y:S04]  /*0760*/  STG.E desc[UR6][R20.64+0x40], R12 ;  /* 0x0000400c14007986 */ /* 0x001fe8000c101906 */
[----:B-1----:R-:W-:Y:S04]  /*0770*/  STG.E desc[UR6][R22.64+0x44], R13 ;  /* 0x0000440d16007986 */ /* 0x002fe8000c101906 */
[----:B--2---:R-:W-:Y:S04]  /*0780*/  STG.E desc[UR6][R26.64+0x48], R14 ;  /* 0x0000480e1a007986 */ /* 0x004fe8000c101906 */
[----:B---3--:R-:W-:Y:S01]  /*0790*/  STG.E desc[UR6][R24.64+0x4c], R15 ;  /* 0x00004c0f18007986 */ /* 0x008fe2000c101906 */
[----:B------:R-:W-:Y:S05]  /*07a0*/  EXIT ;  /* 0x000000000000794d */ /* 0x000fea0003800000 */
.L_x_60:
        /* <DEDUP_REMOVED lines=13> */
.L_x_160:


//--------------------- .text._Z9kernel_38PfS_S_S_S_S_S_S_S_S_S_S_S_S_S_S_S_S_S_S_ --------------------------
	.section	.text._Z9kernel_38PfS_S_S_S_S_S_S_S_S_S_S_S_S_S_S_S_S_S_S_,"ax",@progbits
	.align	128
        .global         _Z9kernel_38PfS_S_S_S_S_S_S_S_S_S_S_S_S_S_S_S_S_S_S_
        .type           _Z9kernel_38PfS_S_S_S_S_S_S_S_S_S_S_S_S_S_S_S_S_S_S_,@function
        .size           _Z9kernel_38PfS_S_S_S_S_S_S_S_S_S_S_S_S_S_S_S_S_S_S_,(.L_x_161 - _Z9kernel_38PfS_S_S_S_S_S_S_S_S_S_S_S_S_S_S_S_S_S_S_)
        .other          _Z9kernel_38PfS_S_S_S_S_S_S_S_S_S_S_S_S_S_S_S_S_S_S_,@"STO_CUDA_ENTRY STV_DEFAULT"
_Z9kernel_38PfS_S_S_S_S_S_S_S_S_S_S_S_S_S_S_S_S_S_S_:
.text._Z9kernel_38PfS_S_S_S_S_S_S_S_S_S_S_S_S_S_S_S_S_S_S_:
        /* <DEDUP_REMOVED lines=57> */
[----:B----4-:R-:W-:Y:S01]  /*0390*/  LDS.64 R14, [UR4+0x8] ;  /* 0x00000804ff0e7984 */ /* 0x010fe20008000a00 */
        /* <DEDUP_REMOVED lines=8> */
[----:B------:R-:W-:Y:S01]  /*0420*/  UMOV UR6, 0x55043e53 ;  /* 0x55043e5300067882 */ /* 0x000fe20000000000 */
[----:B------:R-:W-:-:S08]  /*0430*/  UMOV UR7, 0x3ff1d7a3 ;  /* 0x3ff1d7a300077882 */ /* 0x000fd00000000000 */
[----:B------:R-:W2:Y:S02]  /*0440*/  F2F.F32.F64 R8, R8 ;  /* 0x0000000800087310 */ /* 0x000ea40000301000 */
[----:B--2---:R2:W-:Y:S04]  /*0450*/  STS [UR4], R8 ;  /* 0x00000008ff007988 */ /* 0x0045e80008000804 */
[----:B------:R-:W4:Y:S01]  /*0460*/  LDS R16, [R3] ;  /* 0x0000000003107984 */ /* 0x000f220000000800 */
[----:B--2---:R-:W2:Y:S01]  /*0470*/  LDC.64 R8, c[0x0][0x3a8] ;  /* 0x0000ea00ff087b82 */ /* 0x004ea20000000a00 */
[----:B----4-:R4:W3:Y:S07]  /*0480*/  F2F.F64.F32 R10, R16 ;  /* 0x00000010000a7310 */ /* 0x0108ee0000201800 */
[----:B----4-:R-:W4:Y:S01]  /*0490*/  LDC.64 R16, c[0x0][0x390] ;  /* 0x0000e400ff107b82 */ /* 0x010f220000000a00 */
[----:B---3--:R-:W-:Y:S01]  /*04a0*/  DMUL R10, R10, UR6 ;  /* 0x000000060a0a7c28 */ /* 0x008fe20008000000 */
[----:B------:R-:W-:Y:S01]  /*04b0*/  UMOV UR6, 0xc881e471 ;  /* 0xc881e47100067882 */ /* 0x000fe20000000000 */
[----:B------:R-:W-:-:S08]  /*04c0*/  UMOV UR7, 0x403e5d22 ;  /* 0x403e5d2200077882 */ /* 0x000fd00000000000 */
[----:B------:R-:W3:Y:S02]  /*04d0*/  F2F.F32.F64 R11, R10 ;  /* 0x0000000a000b7310 */ /* 0x000ee40000301000 */
[----:B---3--:R-:W-:Y:S04]  /*04e0*/  STS [UR4+0x14], R11 ;  /* 0x0000140bff007988 */ /* 0x008fe80008000804 */
[----:B------:R-:W3:Y:S04]  /*04f0*/  LDS R6, [R3] ;  /* 0x0000000003067984 */ /* 0x000ee80000000800 */
[----:B------:R-:W5:Y:S01]  /*0500*/  LDS R3, [UR4+0x1c] ;  /* 0x00001c04ff037984 */ /* 0x000f620008000800 */
[----:B---3--:R-:W3:Y:S02]  /*0510*/  F2F.F64.F32 R6, R6 ;  /* 0x0000000600067310 */ /* 0x008ee40000201800 */
[----:B---3--:R-:W-:Y:S01]  /*0520*/  DMUL R24, R6, UR6 ;  /* 0x0000000606187c28 */ /* 0x008fe20008000000 */
[----:B------:R-:W3:Y:S01]  /*0530*/  LDCU.64 UR6, c[0x0][0x358] ;  /* 0x00006b00ff0677ac */ /* 0x000ee20008000a00 */
[----:B------:R-:W5:Y:S04]  /*0540*/  LDS.64 R6, [UR4+0x28] ;  /* 0x00002804ff067984 */ /* 0x000f680008000a00 */
[----:B------:R1:W3:Y:S04]  /*0550*/  F2F.F32.F64 R2, R24 ;  /* 0x0000001800027310 */ /* 0x0002e80000301000 */
[----:B-1----:R-:W1:Y:S01]  /*0560*/  LDC.64 R24, c[0x0][0x3d8] ;  /* 0x0000f600ff187b82 */ /* 0x002e620000000a00 */
[----:B---3--:R3:W-:Y:S04]  /*0570*/  STG.E desc[UR6][R22.64], R2 ;  /* 0x0000000216007986 */ /* 0x0087e8000c101906 */
[----:B------:R-:W-:Y:S04]  /*0580*/  STG.E desc[UR6][R20.64+0x4], R12 ;  /* 0x0000040c14007986 */ /* 0x000fe8000c101906 */
[----:B----4-:R4:W-:Y:S04]  /*0590*/  STG.E desc[UR6][R16.64+0x8], R14 ;  /* 0x0000080e10007986 */ /* 0x0109e8000c101906 */
[----:B------:R5:W-:Y:S01]  /*05a0*/  STG.E desc[UR6][R18.64+0xc], R15 ;  /* 0x00000c0f12007986 */ /* 0x000be2000c101906 */
[----:B---3--:R-:W3:Y:S03]  /*05b0*/  LDC.64 R22, c[0x0][0x3d0] ;  /* 0x0000f400ff167b82 */ /* 0x008ee60000000a00 */
[----:B0-----:R0:W-:Y:S04]  /*05c0*/  STG.E desc[UR6][R28.64+0x10], R13 ;  /* 0x0000100d1c007986 */ /* 0x0011e8000c101906 */
[----:B--2---:R-:W-:Y:S01]  /*05d0*/  STG.E desc[UR6][R8.64+0x14], R11 ;  /* 0x0000140b08007986 */ /* 0x004fe2000c101906 */
[----:B----4-:R-:W2:Y:S03]  /*05e0*/  LDC.64 R16, c[0x0][0x3b8] ;  /* 0x0000ee00ff107b82 */ /* 0x010ea60000000a00 */
[----:B------:R-:W4:Y:S04]  /*05f0*/  LDS.128 R8, [UR4+0x30] ;  /* 0x00003004ff087984 */ /* 0x000f280008000c00 */
[----:B------:R-:W4:Y:S01]  /*0600*/  LDS.128 R12, [UR4+0x40] ;  /* 0x00004004ff0c7984 */ /* 0x000f220008000c00 */
[----:B-----5:R-:W5:Y:S03]  /*0610*/  LDC.64 R18, c[0x0][0x3c0] ;  /* 0x0000f000ff127b82 */ /* 0x020f660000000a00 */
[----:B------:R1:W-:Y:S04]  /*0620*/  STG.E desc[UR6][R26.64+0x18], R5 ;  /* 0x000018051a007986 */ /* 0x0003e8000c101906 */
[----:B------:R-:W-:Y:S01]  /*0630*/  STS [UR4], R2 ;  /* 0x00000002ff007988 */ /* 0x000fe20008000804 */
[----:B------:R-:W3:Y:S03]  /*0640*/  LDC.64 R20, c[0x0][0x3c8] ;  /* 0x0000f200ff147b82 */ /* 0x000ee60000000a00 */
[----:B--2---:R2:W-:Y:S05]  /*0650*/  STG.E desc[UR6][R16.64+0x1c], R3 ;  /* 0x00001c0310007986 */ /* 0x0045ea000c101906 */
[----:B0-----:R-:W0:Y:S01]  /*0660*/  LDC.64 R28, c[0x0][0x3e8] ;  /* 0x0000fa00ff1c7b82 */ /* 0x001e220000000a00 */
[----:B-----5:R5:W-:Y:S07]  /*0670*/  STG.E desc[UR6][R18.64+0x20], R0 ;  /* 0x0000200012007986 */ /* 0x020bee000c101906 */
[----:B-1----:R-:W1:Y:S01]  /*0680*/  LDC.64 R26, c[0x0][0x400] ;  /* 0x00010000ff1a7b82 */ /* 0x002e620000000a00 */
[----:B---3--:R3:W-:Y:S07]  /*0690*/  STG.E desc[UR6][R20.64+0x24], R4 ;  /* 0x0000240414007986 */ /* 0x0087ee000c101906 */
[----:B--2---:R-:W4:Y:S01]  /*06a0*/  LDC.64 R16, c[0x0][0x3e0] ;  /* 0x0000f800ff107b82 */ /* 0x004f220000000a00 */
[----:B------:R2:W-:Y:S04]  /*06b0*/  STG.E desc[UR6][R22.64+0x28], R6 ;  /* 0x0000280616007986 */ /* 0x0005e8000c101906 */
[----:B------:R2:W-:Y:S03]  /*06c0*/  STG.E desc[UR6][R24.64+0x2c], R7 ;  /* 0x00002c0718007986 */ /* 0x0005e6000c101906 */
[----:B-----5:R-:W5:Y:S08]  /*06d0*/  LDC.64 R18, c[0x0][0x3f0] ;  /* 0x0000fc00ff127b82 */ /* 0x020f700000000a00 */
[----:B---3--:R-:W3:Y:S08]  /*06e0*/  LDC.64 R20, c[0x0][0x3f8] ;  /* 0x0000fe00ff147b82 */ /* 0x008ef00000000a00 */
[----:B------:R-:W1:Y:S01]  /*06f0*/  LDC.64 R4, c[0x0][0x408] ;  /* 0x00010200ff047b82 */ /* 0x000e620000000a00 */
[----:B----4-:R-:W-:Y:S04]  /*0700*/  STG.E desc[UR6][R16.64+0x30], R8 ;  /* 0x0000300810007986 */ /* 0x010fe8000c101906 */
[----:B0-----:R-:W-:Y:S03]  /*0710*/  STG.E desc[UR6][R28.64+0x34], R9 ;  /* 0x000034091c007986 */ /* 0x001fe6000c101906 */
[----:B--2---:R-:W0:Y:S01]  /*0720*/  LDC.64 R22, c[0x0][0x410] ;  /* 0x00010400ff167b82 */ /* 0x004e220000000a00 */
[----:B-----5:R-:W-:Y:S07]  /*0730*/  STG.E desc[UR6][R18.64+0x38], R10 ;  /* 0x0000380a12007986 */ /* 0x020fee000c101906 */
[----:B------:R-:W2:Y:S01]  /*0740*/  LDC.64 R24, c[0x0][0x418] ;  /* 0x00010600ff187b82 */ /* 0x000ea20000000a00 */
[----:B---3--:R-:W-:Y:S04]  /*0750*/  STG.E desc[UR6][R20.64+0x3c], R11 ;  /* 0x00003c0b14007986 */ /* 0x008fe8000c101906 */
[----:B-1----:R-:W-:Y:S04]  /*0760*/  STG.E desc[UR6][R26.64+0x40], R12 ;  /* 0x0000400c1a007986 */ /* 0x002fe8000c101906 */
[----:B------:R-:W-:Y:S04]  /*0770*/  STG.E desc[UR6][R4.64+0x44], R13 ;  /* 0x0000440d04007986 */ /* 0x000fe8000c101906 */
[----:B0-----:R-:W-:Y:S04]  /*0780*/  STG.E desc[UR6][R22.64+0x48], R14 ;  /* 0x0000480e16007986 */ /* 0x001fe8000c101906 */
[----:B--2---:R-:W-:Y:S01]  /*0790*/  STG.E desc[UR6][R24.64+0x4c], R15 ;  /* 0x00004c0f18007986 */ /* 0x004fe2000c101906 */
[----:B------:R-:W-:Y:S05]  /*07a0*/  EXIT ;  /* 0x000000000000794d */ /* 0x000fea0003800000 */
.L_x_61:
        /* <DEDUP_REMOVED lines=13> */
.L_x_161:


//--------------------- .text._Z9kernel_37PfS_S_S_S_S_S_S_S_S_S_S_S_S_S_S_S_S_S_S_ --------------------------
	.section	.text._Z9kernel_37PfS_S_S_S_S_S_S_S_S_S_S_S_S_S_S_S_S_S_S_,"ax",@progbits
	.align	128
        .global         _Z9kernel_37PfS_S_S_S_S_S_S_S_S_S_S_S_S_S_S_S_S_S_S_
        .type           _Z9kernel_37PfS_S_S_S_S_S_S_S_S_S_S_S_S_S_S_S_S_S_S_,@function
        .size           _Z9kernel_37PfS_S_S_S_S_S_S_S_S_S_S_S_S_S_S_S_S_S_S_,(.L_x_162 - _Z9kernel_37PfS_S_S_S_S_S_S_S_S_S_S_S_S_S_S_S_S_S_S_)
        .other          _Z9kernel_37PfS_S_S_S_S_S_S_S_S_S_S_S_S_S_S_S_S_S_S_,@"STO_CUDA_ENTRY STV_DEFAULT"
_Z9kernel_37PfS_S_S_S_S_S_S_S_S_S_S_S_S_S_S_S_S_S_S_:
.text._Z9kernel_37PfS_S_S_S_S_S_S_S_S_S_S_S_S_S_S_S_S_S_S_:
        /* <DEDUP_REMOVED lines=81> */
[----:B------:R3:W5:Y:S01]  /*0510*/  LDS R11, [R8] ;  /* 0x00000000080b7984 */ /* 0x0007620000000800 */
[----:B--2---:R-:W2:Y:S03]  /*0520*/  LDC.64 R12, c[0x0][0x3b0] ;  /* 0x0000ec00ff0c7b82 */ /* 0x004ea60000000a00 */
[----:B------:R-:W-:Y:S04]  /*0530*/  STG.E desc[UR6][R14.64+0x4], R0 ;  /* 0x000004000e007986 */ /* 0x000fe8000c101906 */
[----:B-1----:R1:W-:Y:S01]  /*0540*/  STG.E desc[UR6][R16.64+0x8], R23 ;  /* 0x0000081710007986 */ /* 0x0023e2000c101906 */
[----:B---3--:R-:W3:Y:S03]  /*0550*/  LDC.64 R8, c[0x0][0x3a0] ;  /* 0x0000e800ff087b82 */ /* 0x008ee60000000a00 */
[----:B----4-:R4:W-:Y:S05]  /*0560*/  STG.E desc[UR6][R2.64+0xc], R21 ;  /* 0x00000c1502007986 */ /* 0x0109ea000c101906 */
[----:B-1----:R-:W1:Y:S08]  /*0570*/  LDC.64 R16, c[0x0][0x3c0] ;  /* 0x0000f000ff107b82 */ /* 0x002e700000000a00 */
[----:B----4-:R-:W4:Y:S01]  /*0580*/  LDC.64 R2, c[0x0][0x3b8] ;  /* 0x0000ee00ff027b82 */ /* 0x010f220000000a00 */
[----:B---3--:R-:W-:Y:S07]  /*0590*/  STG.E desc[UR6][R8.64+0x10], R26 ;  /* 0x0000101a08007986 */ /* 0x008fee000c101906 */
[----:B------:R-:W3:Y:S01]  /*05a0*/  LDC.64 R20, c[0x0][0x3d0] ;  /* 0x0000f400ff147b82 */ /* 0x000ee20000000a00 */
[----:B-----5:R-:W5:Y:S07]  /*05b0*/  F2F.F64.F32 R10, R11 ;  /* 0x0000000b000a7310 */ /* 0x020f6e0000201800 */
[----:B------:R-:W3:Y:S01]  /*05c0*/  LDC.64 R22, c[0x0][0x3d8] ;  /* 0x0000f600ff167b82 */ /* 0x000ee20000000a00 */
[----:B-----5:R-:W-:Y:S01]  /*05d0*/  DMUL R18, R10, UR8 ;  /* 0x000000080a127c28 */ /* 0x020fe20008000000 */
[----:B------:R-:W5:Y:S05]  /*05e0*/  LDS.128 R8, [UR4+0x30] ;  /* 0x00003004ff087984 */ /* 0x000f6a0008000c00 */
[----:B------:R0:W2:Y:S04]  /*05f0*/  F2F.F32.F64 R0, R18 ;  /* 0x0000001200007310 */ /* 0x0000a80000301000 */
[----:B0-----:R-:W0:Y:S01]  /*0600*/  LDC.64 R18, c[0x0][0x3c8] ;  /* 0x0000f200ff127b82 */ /* 0x001e220000000a00 */
[----:B--2---:R2:W-:Y:S04]  /*0610*/  STG.E desc[UR6][R28.64+0x14], R0 ;  /* 0x000014001c007986 */ /* 0x0045e8000c101906 */
[----:B------:R-:W-:Y:S04]  /*0620*/  STG.E desc[UR6][R12.64+0x18], R24 ;  /* 0x000018180c007986 */ /* 0x000fe8000c101906 */
[----:B------:R-:W5:Y:S04]  /*0630*/  LDS.128 R12, [UR4+0x40] ;  /* 0x00004004ff0c7984 */ /* 0x000f680008000c00 */
[----:B----4-:R4:W-:Y:S01]  /*0640*/  STG.E desc[UR6][R2.64+0x1c], R27 ;  /* 0x00001c1b02007986 */ /* 0x0109e2000c101906 */
[----:B--2---:R-:W2:Y:S03]  /*0650*/  LDC.64 R28, c[0x0][0x3f8] ;  /* 0x0000fe00ff1c7b82 */ /* 0x004ea60000000a00 */
[----:B-1----:R-:W-:Y:S04]  /*0660*/  STG.E desc[UR6][R16.64+0x20], R25 ;  /* 0x0000201910007986 */ /* 0x002fe8000c101906 */
[----:B0-----:R0:W-:Y:S01]  /*0670*/  STG.E desc[UR6][R18.64+0x24], R5 ;  /* 0x0000240512007986 */ /* 0x0011e2000c101906 */
[----:B----4-:R-:W5:Y:S03]  /*0680*/  LDC.64 R2, c[0x0][0x3e0] ;  /* 0x0000f800ff027b82 */ /* 0x010f660000000a00 */
[----:B---3--:R1:W-:Y:S04]  /*0690*/  STG.E desc[UR6][R20.64+0x28], R6 ;  /* 0x0000280614007986 */ /* 0x0083e8000c101906 */
[----:B------:R-:W-:Y:S01]  /*06a0*/  STG.E desc[UR6][R22.64+0x2c], R7 ;  /* 0x00002c0716007986 */ /* 0x000fe2000c101906 */
[----:B0-----:R-:W0:Y:S03]  /*06b0*/  LDC.64 R4, c[0x0][0x3e8] ;  /* 0x0000fa00ff047b82 */ /* 0x001e260000000a00 */
[----:B------:R-:W-:Y:S05]  /*06c0*/  STS [UR4+0x14], R0 ;  /* 0x00001400ff007988 */ /* 0x000fea0008000804 */
[----:B------:R-:W3:Y:S08]  /*06d0*/  LDC.64 R16, c[0x0][0x3f0] ;  /* 0x0000fc00ff107b82 */ /* 0x000ef00000000a00 */
[----:B------:R-:W4:Y:S01]  /*06e0*/  LDC.64 R18, c[0x0][0x400] ;  /* 0x00010000ff127b82 */ /* 0x000f220000000a00 */
[----:B-----5:R-:W-:Y:S07]  /*06f0*/  STG.E desc[UR6][R2.64+0x30], R8 ;  /* 0x0000300802007986 */ /* 0x020fee000c101906 */
[----:B-1----:R-:W1:Y:S01]  /*0700*/  LDC.64 R20, c[0x0][0x408] ;  /* 0x00010200ff147b82 */ /* 0x002e620000000a00 */
[----:B0-----:R-:W-:Y:S07]  /*0710*/  STG.E desc[UR6][R4.64+0x34], R9 ;  /* 0x0000340904007986 */ /* 0x001fee000c101906 */
[----:B------:R-:W0:Y:S01]  /*0720*/  LDC.64 R26, c[0x0][0x410] ;  /* 0x00010400ff1a7b82 */ /* 0x000e220000000a00 */
[----:B---3--:R-:W-:Y:S04]  /*0730*/  STG.E desc[UR6][R16.64+0x38], R10 ;  /* 0x0000380a10007986 */ /* 0x008fe8000c101906 */
[----:B--2---:R-:W-:Y:S03]  /*0740*/  STG.E desc[UR6][R28.64+0x3c], R11 ;  /* 0x00003c0b1c007986 */ /* 0x004fe6000c101906 */
[----:B------:R-:W2:Y:S01]  /*0750*/  LDC.64 R24, c[0x0][0x418] ;  /* 0x00010600ff187b82 */ /* 0x000ea20000000a00 */
[----:B----4-:R-:W-:Y:S04]  /*0760*/  STG.E desc[UR6][R18.64+0x40], R12 ;  /* 0x0000400c12007986 */ /* 0x010fe8000c101906 */
[----:B-1----:R-:W-:Y:S04]  /*0770*/  STG.E desc[UR6][R20.64+0x44], R13 ;  /* 0x0000440d14007986 */ /* 0x002fe8000c101906 */
[----:B0-----:R-:W-:Y:S04]  /*0780*/  STG.E desc[UR6][R26.64+0x48], R14 ;  /* 0x0000480e1a007986 */ /* 0x001fe8000c101906 */
[----:B--2---:R-:W-:Y:S01]  /*0790*/  STG.E desc[UR6][R24.64+0x4c], R15 ;  /* 0x00004c0f18007986 */ /* 0x004fe2000c101906 */
[----:B------:R-:W-:Y:S05]  /*07a0*/  EXIT ;  /* 0x000000000000794d */ /* 0x000fea0003800000 */
.L_x_62:
        /* <DEDUP_REMOVED lines=13> */
.L_x_162:


//--------------------- .text._Z9kernel_36PfS_S_S_S_S_S_S_S_S_S_S_S_S_S_S_S_S_S_S_ --------------------------
	.section	.text._Z9kernel_36PfS_S_S_S_S_S_S_S_S_S_S_S_S_S_S_S_S_S_S_,"ax",@progbits
	.align	128
        .global         _Z9kernel_36PfS_S_S_S_S_S_S_S_S_S_S_S_S_S_S_S_S_S_S_
        .type           _Z9kernel_36PfS_S_S_S_S_S_S_S_S_S_S_S_S_S_S_S_S_S_S_,@function
        .size           _Z9kernel_36PfS_S_S_S_S_S_S_S_S_S_S_S_S_S_S_S_S_S_S_,(.L_x_163 - _Z9kernel_36PfS_S_S_S_S_S_S_S_S_S_S_S_S_S_S_S_S_S_S_)
        .other          _Z9kernel_36PfS_S_S_S_S_S_S_S_S_S_S_S_S_S_S_S_S_S_S_,@"STO_CUDA_ENTRY STV_DEFAULT"
_Z9kernel_36PfS_S_S_S_S_S_S_S_S_S_S_S_S_S_S_S_S_S_S_:
.text._Z9kernel_36PfS_S_S_S_S_S_S_S_S_S_S_S_S_S_S_S_S_S_S_:
        /* <DEDUP_REMOVED lines=78> */
[----:B------:R5:W3:Y:S04]  /*04e0*/  F2F.F32.F64 R18, R8 ;  /* 0x0000000800127310 */ /* 0x000ae80000301000 */
[----:B-----5:R-:W5:Y:S01]  /*04f0*/  LDC.64 R8, c[0x0][0x3a0] ;  /* 0x0000e800ff087b82 */ /* 0x020f620000000a00 */
[----:B--2---:R2:W-:Y:S04]  /*0500*/  STG.E desc[UR6][R22.64], R25 ;  /* 0x0000001916007986 */ /* 0x0045e8000c101906 */
[----:B---3--:R-:W-:Y:S04]  /*0510*/  STS [UR4+0x8], R18 ;  /* 0x00000812ff007988 */ /* 0x008fe80008000804 */
[----:B------:R-:W3:Y:S04]  /*0520*/  LDS R10, [R0] ;  /* 0x00000000000a7984 */ /* 0x000ee80000000800 */
[----:B------:R-:W-:Y:S01]  /*0530*/  STG.E desc[UR6][R14.64+0x4], R21 ;  /* 0x000004150e007986 */ /* 0x000fe2000c101906 */
[----:B--2---:R-:W2:Y:S03]  /*0540*/  LDC.64 R22, c[0x0][0x3d0] ;  /* 0x0000f400ff167b82 */ /* 0x004ea60000000a00 */
[----:B----4-:R4:W-:Y:S04]  /*0550*/  STG.E desc[UR6][R2.64+0x8], R18 ;  /* 0x0000081202007986 */ /* 0x0109e8000c101906 */
[----:B-1----:R1:W-:Y:S01]  /*0560*/  STG.E desc[UR6][R16.64+0xc], R19 ;  /* 0x00000c1310007986 */ /* 0x0023e2000c101906 */
[----:B------:R-:W2:Y:S03]  /*0570*/  LDC.64 R24, c[0x0][0x3d8] ;  /* 0x0000f600ff187b82 */ /* 0x000ea60000000a00 */
[----:B-----5:R-:W-:Y:S04]  /*0580*/  STG.E desc[UR6][R8.64+0x10], R28 ;  /* 0x0000101c08007986 */ /* 0x020fe8000c101906 */
[----:B0-----:R-:W-:Y:S01]  /*0590*/  STG.E desc[UR6][R12.64+0x14], R26 ;  /* 0x0000141a0c007986 */ /* 0x001fe2000c101906 */
[----:B----4-:R-:W0:Y:S03]  /*05a0*/  LDC.64 R2, c[0x0][0x3b0] ;  /* 0x0000ec00ff027b82 */ /* 0x010e260000000a00 */
[----:B------:R-:W-:Y:S05]  /*05b0*/  LDS.128 R12, [UR4+0x40] ;  /* 0x00004004ff0c7984 */ /* 0x000fea0008000c00 */
[----:B-1----:R-:W1:Y:S08]  /*05c0*/  LDC.64 R16, c[0x0][0x3b8] ;  /* 0x0000ee00ff107b82 */ /* 0x002e700000000a00 */
[----:B------:R-:W4:Y:S01]  /*05d0*/  LDC.64 R18, c[0x0][0x3c0] ;  /* 0x0000f000ff127b82 */ /* 0x000f220000000a00 */
[----:B---3--:R-:W3:Y:S07]  /*05e0*/  F2F.F64.F32 R10, R10 ;  /* 0x0000000a000a7310 */ /* 0x008eee0000201800 */
[----:B------:R-:W5:Y:S01]  /*05f0*/  LDC.64 R20, c[0x0][0x3c8] ;  /* 0x0000f200ff147b82 */ /* 0x000f620000000a00 */
        /* <DEDUP_REMOVED lines=27> */
.L_x_63:
        /* <DEDUP_REMOVED lines=13> */
.L_x_163:


//--------------------- .text._Z9kernel_35PfS_S_S_S_S_S_S_S_S_S_S_S_S_S_S_S_S_S_S_ --------------------------
	.section	.text._Z9kernel_35PfS_S_S_S_S_S_S_S_S_S_S_S_S_S_S_S_S_S_S_,"ax",@progbits
	.align	128
        .global         _Z9kernel_35PfS_S_S_S_S_S_S_S_S_S_S_S_S_S_S_S_S_S_S_
        .type           _Z9kernel_35PfS_S_S_S_S_S_S_S_S_S_S_S_S_S_S_S_S_S_S_,@function
        .size           _Z9kernel_35PfS_S_S_S_S_S_S_S_S_S_S_S_S_S_S_S_S_S_S_,(.L_x_164 - _Z9kernel_35PfS_S_S_S_S_S_S_S_S_S_S_S_S_S_S_S_S_S_S_)
        .other          _Z9kernel_35PfS_S_S_S_S_S_S_S_S_S_S_S_S_S_S_S_S_S_S_,@"STO_CUDA_ENTRY STV_DEFAULT"
_Z9kernel_35PfS_S_S_S_S_S_S_S_S_S_S_S_S_S_S_S_S_S_S_:
.text._Z9kernel_35PfS_S_S_S_S_S_S_S_S_S_S_S_S_S_S_S_S_S_S_:
        /* <DEDUP_REMOVED lines=79> */
[----:B------:R-:W3:Y:S02]  /*04f0*/  F2F.F32.F64 R21, R6 ;  /* 0x0000000600157310 */ /* 0x000ee40000301000 */
[----:B---3--:R-:W-:Y:S04]  /*0500*/  STS [UR4], R21 ;  /* 0x00000015ff007988 */ /* 0x008fe80008000804 */
[----:B------:R-:W3:Y:S04]  /*0510*/  LDS R20, [R0] ;  /* 0x0000000000147984 */ /* 0x000ee80000000800 */
[----:B--2---:R-:W-:Y:S04]  /*0520*/  STG.E desc[UR6][R10.64], R21 ;  /* 0x000000150a007986 */ /* 0x004fe8000c101906 */
[----:B------:R2:W-:Y:S04]  /*0530*/  STG.E desc[UR6][R12.64+0x4], R19 ;  /* 0x000004130c007986 */ /* 0x0005e8000c101906 */
[----:B-1----:R1:W-:Y:S04]  /*0540*/  STG.E desc[UR6][R14.64+0x8], R28 ;  /* 0x0000081c0e007986 */ /* 0x0023e8000c101906 */
[----:B0-----:R0:W-:Y:S01]  /*0550*/  STG.E desc[UR6][R16.64+0xc], R23 ;  /* 0x00000c1710007986 */ /* 0x0011e2000c101906 */
[----:B--2---:R-:W2:Y:S03]  /*0560*/  LDC.64 R12, c[0x0][0x3b0] ;  /* 0x0000ec00ff0c7b82 */ /* 0x004ea60000000a00 */
[----:B----4-:R-:W-:Y:S04]  /*0570*/  STG.E desc[UR6][R4.64+0x10], R26 ;  /* 0x0000101a04007986 */ /* 0x010fe8000c101906 */
[----:B-----5:R-:W-:Y:S01]  /*0580*/  STG.E desc[UR6][R8.64+0x14], R24 ;  /* 0x0000141808007986 */ /* 0x020fe2000c101906 */
[----:B-1----:R-:W1:Y:S03]  /*0590*/  LDC.64 R14, c[0x0][0x3b8] ;  /* 0x0000ee00ff0e7b82 */ /* 0x002e660000000a00 */
[----:B------:R-:W-:Y:S05]  /*05a0*/  LDS.128 R8, [UR4+0x40] ;  /* 0x00004004ff087984 */ /* 0x000fea0008000c00 */
[----:B0-----:R-:W0:Y:S01]  /*05b0*/  LDC.64 R16, c[0x0][0x3c0] ;  /* 0x0000f000ff107b82 */ /* 0x001e220000000a00 */
[----:B---3--:R3:W4:Y:S07]  /*05c0*/  F2F.F64.F32 R6, R20 ;  /* 0x0000001400067310 */ /* 0x00872e0000201800 */
[----:B------:R-:W5:Y:S01]  /*05d0*/  LDC.64 R18, c[0x0][0x3c8] ;  /* 0x0000f200ff127b82 */ /* 0x000f620000000a00 */
[----:B--2---:R2:W-:Y:S07]  /*05e0*/  STG.E desc[UR6][R12.64+0x18], R27 ;  /* 0x0000181b0c007986 */ /* 0x0045ee000c101906 */
[----:B---3--:R-:W3:Y:S01]  /*05f0*/  LDC.64 R20, c[0x0][0x3d0] ;  /* 0x0000f400ff147b82 */ /* 0x008ee20000000a00 */
[----:B-1----:R1:W-:Y:S01]  /*0600*/  STG.E desc[UR6][R14.64+0x1c], R25 ;  /* 0x00001c190e007986 */ /* 0x0023e2000c101906 */
[----:B----4-:R-:W-:-:S06]  /*0610*/  DMUL R6, R6, UR8 ;  /* 0x0000000806067c28 */ /* 0x010fcc0008000000 */
[----:B------:R-:W4:Y:S01]  /*0620*/  LDC.64 R22, c[0x0][0x3d8] ;  /* 0x0000f600ff167b82 */ /* 0x000f220000000a00 */
[----:B------:R1:W5:Y:S01]  /*0630*/  F2F.F32.F64 R0, R6 ;  /* 0x0000000600007310 */ /* 0x0003620000301000 */
[----:B0-----:R0:W-:Y:S06]  /*0640*/  STG.E desc[UR6][R16.64+0x20], R29 ;  /* 0x0000201d10007986 */ /* 0x0011ec000c101906 */
[----:B--2---:R-:W2:Y:S01]  /*0650*/  LDC.64 R12, c[0x0][0x3e0] ;  /* 0x0000f800ff0c7b82 */ /* 0x004ea20000000a00 */
[----:B-1----:R-:W2:Y:S07]  /*0660*/  LDS.128 R4, [UR4+0x30] ;  /* 0x00003004ff047984 */ /* 0x002eae0008000c00 */
[----:B------:R-:W1:Y:S01]  /*0670*/  LDC.64 R14, c[0x0][0x3e8] ;  /* 0x0000fa00ff0e7b82 */ /* 0x000e620000000a00 */
[----:B-----5:R5:W-:Y:S04]  /*0680*/  STG.E desc[UR6][R18.64+0x24], R0 ;  /* 0x0000240012007986 */ /* 0x020be8000c101906 */
[----:B---3--:R3:W-:Y:S03]  /*0690*/  STG.E desc[UR6][R20.64+0x28], R2 ;  /* 0x0000280214007986 */ /* 0x0087e6000c101906 */
[----:B0-----:R-:W0:Y:S01]  /*06a0*/  LDC.64 R16, c[0x0][0x3f0] ;  /* 0x0000fc00ff107b82 */ /* 0x001e220000000a00 */
[----:B----4-:R-:W-:Y:S04]  /*06b0*/  STG.E desc[UR6][R22.64+0x2c], R3 ;  /* 0x00002c0316007986 */ /* 0x010fe8000c101906 */
[----:B------:R-:W-:Y:S03]  /*06c0*/  STS [UR4+0x24], R0 ;  /* 0x00002400ff007988 */ /* 0x000fe60008000804 */
[----:B-----5:R-:W4:Y:S08]  /*06d0*/  LDC.64 R18, c[0x0][0x3f8] ;  /* 0x0000fe00ff127b82 */ /* 0x020f300000000a00 */
[----:B---3--:R-:W3:Y:S08]  /*06e0*/  LDC.64 R20, c[0x0][0x400] ;  /* 0x00010000ff147b82 */ /* 0x008ef00000000a00 */
[----:B------:R-:W5:Y:S01]  /*06f0*/  LDC.64 R26, c[0x0][0x408] ;  /* 0x00010200ff1a7b82 */ /* 0x000f620000000a00 */
[----:B--2---:R-:W-:Y:S04]  /*0700*/  STG.E desc[UR6][R12.64+0x30], R4 ;  /* 0x000030040c007986 */ /* 0x004fe8000c101906 */
[----:B-1----:R-:W-:Y:S03]  /*0710*/  STG.E desc[UR6][R14.64+0x34], R5 ;  /* 0x000034050e007986 */ /* 0x002fe6000c101906 */
[----:B------:R-:W1:Y:S01]  /*0720*/  LDC.64 R24, c[0x0][0x410] ;  /* 0x00010400ff187b82 */ /* 0x000e620000000a00 */
[----:B0-----:R-:W-:Y:S04]  /*0730*/  STG.E desc[UR6][R16.64+0x38], R6 ;  /* 0x0000380610007986 */ /* 0x001fe8000c101906 */
[----:B----4-:R-:W-:Y:S03]  /*0740*/  STG.E desc[UR6][R18.64+0x3c], R7 ;  /* 0x00003c0712007986 */ /* 0x010fe6000c101906 */
[----:B------:R-:W0:Y:S01]  /*0750*/  LDC.64 R28, c[0x0][0x418] ;  /* 0x00010600ff1c7b82 */ /* 0x000e220000000a00 */
[----:B---3--:R-:W-:Y:S04]  /*0760*/  STG.E desc[UR6][R20.64+0x40], R8 ;  /* 0x0000400814007986 */ /* 0x008fe8000c101906 */
[----:B-----5:R-:W-:Y:S04]  /*0770*/  STG.E desc[UR6][R26.64+0x44], R9 ;  /* 0x000044091a007986 */ /* 0x020fe8000c101906 */
[----:B-1----:R-:W-:Y:S04]  /*0780*/  STG.E desc[UR6][R24.64+0x48], R10 ;  /* 0x0000480a18007986 */ /* 0x002fe8000c101906 */
[----:B0-----:R-:W-:Y:S01]  /*0790*/  STG.E desc[UR6][R28.64+0x4c], R11 ;  /* 0x00004c0b1c007986 */ /* 0x001fe2000c101906 */
[----:B------:R-:W-:Y:S05]  /*07a0*/  EXIT ;  /* 0x000000000000794d */ /* 0x000fea0003800000 */
.L_x_64:
        /* <DEDUP_REMOVED lines=13> */
.L_x_164:


//--------------------- .text._Z9kernel_34PfS_S_S_S_S_S_S_S_S_S_S_S_S_S_S_S_S_S_S_ --------------------------
	.section	.text._Z9kernel_34PfS_S_S_S_S_S_S_S_S_S_S_S_S_S_S_S_S_S_S_,"ax",@progbits
	.align	128
        .global         _Z9kernel_34PfS_S_S_S_S_S_S_S_S_S_S_S_S_S_S_S_S_S_S_
        .type           _Z9kernel_34PfS_S_S_S_S_S_S_S_S_S_S_S_S_S_S_S_S_S_S_,@function
        .size           _Z9kernel_34PfS_S_S_S_S_S_S_S_S_S_S_S_S_S_S_S_S_S_S_,(.L_x_165 - _Z9kernel_34PfS_S_S_S_S_S_S_S_S_S_S_S_S_S_S_S_S_S_S_)
        .other          _Z9kernel_34PfS_S_S_S_S_S_S_S_S_S_S_S_S_S_S_S_S_S_S_,@"STO_CUDA_ENTRY STV_DEFAULT"
_Z9kernel_34PfS_S_S_S_S_S_S_S_S_S_S_S_S_S_S_S_S_S_S_:
.text._Z9kernel_34PfS_S_S_S_S_S_S_S_S_S_S_S_S_S_S_S_S_S_S_:
        /* <DEDUP_REMOVED lines=82> */
[----:B------:R3:W5:Y:S04]  /*0520*/  LDS R20, [R8] ;  /* 0x0000000008147984 */ /* 0x0007680000000800 */
[----:B------:R-:W-:Y:S01]  /*0530*/  STG.E desc[UR6][R14.64+0x4], R0 ;  /* 0x000004000e007986 */ /* 0x000fe2000c101906 */
[----:B--2---:R-:W2:Y:S03]  /*0540*/  LDC.64 R22, c[0x0][0x3d0] ;  /* 0x0000f400ff167b82 */ /* 0x004ea60000000a00 */
[----:B----4-:R4:W-:Y:S04]  /*0550*/  STG.E desc[UR6][R2.64+0x8], R21 ;  /* 0x0000081502007986 */ /* 0x0109e8000c101906 */
[----:B-1----:R1:W-:Y:S01]  /*0560*/  STG.E desc[UR6][R16.64+0xc], R19 ;  /* 0x00000c1310007986 */ /* 0x0023e2000c101906 */
[----:B---3--:R-:W3:Y:S08]  /*0570*/  LDC.64 R8, c[0x0][0x3a0] ;  /* 0x0000e800ff087b82 */ /* 0x008ef00000000a00 */
[----:B----4-:R-:W4:Y:S08]  /*0580*/  LDC.64 R2, c[0x0][0x3b0] ;  /* 0x0000ec00ff027b82 */ /* 0x010f300000000a00 */
[----:B-1----:R-:W1:Y:S08]  /*0590*/  LDC.64 R16, c[0x0][0x3b8] ;  /* 0x0000ee00ff107b82 */ /* 0x002e700000000a00 */
[----:B------:R-:W2:Y:S01]  /*05a0*/  LDC.64 R18, c[0x0][0x3c0] ;  /* 0x0000f000ff127b82 */ /* 0x000ea20000000a00 */
[----:B---3--:R-:W-:Y:S01]  /*05b0*/  STG.E desc[UR6][R8.64+0x10], R28 ;  /* 0x0000101c08007986 */ /* 0x008fe2000c101906 */
[----:B-----5:R3:W5:Y:S03]  /*05c0*/  F2F.F64.F32 R10, R20 ;  /* 0x00000014000a7310 */ /* 0x0207660000201800 */
[----:B0-----:R-:W-:Y:S03]  /*05d0*/  STG.E desc[UR6][R12.64+0x14], R26 ;  /* 0x0000141a0c007986 */ /* 0x001fe6000c101906 */
[----:B------:R-:W0:Y:S01]  /*05e0*/  LDC.64 R24, c[0x0][0x3d8] ;  /* 0x0000f600ff187b82 */ /* 0x000e220000000a00 */
[----:B------:R-:W-:Y:S07]  /*05f0*/  LDS.128 R12, [UR4+0x40] ;  /* 0x00004004ff0c7984 */ /* 0x000fee0008000c00 */
[----:B---3--:R-:W3:Y:S01]  /*0600*/  LDC.64 R20, c[0x0][0x3c8] ;  /* 0x0000f200ff147b82 */ /* 0x008ee20000000a00 */
[----:B-----5:R-:W-:-:S06]  /*0610*/  DMUL R10, R10, UR8 ;  /* 0x000000080a0a7c28 */ /* 0x020fcc0008000000 */
[----:B------:R5:W4:Y:S04]  /*0620*/  F2F.F32.F64 R0, R10 ;  /* 0x0000000a00007310 */ /* 0x000b280000301000 */
[----:B-----5:R-:W5:Y:S04]  /*0630*/  LDS.128 R8, [UR4+0x30] ;  /* 0x00003004ff087984 */ /* 0x020f680008000c00 */
[----:B----4-:R4:W-:Y:S04]  /*0640*/  STG.E desc[UR6][R2.64+0x18], R0 ;  /* 0x0000180002007986 */ /* 0x0109e8000c101906 */
[----:B-1----:R-:W-:Y:S04]  /*0650*/  STG.E desc[UR6][R16.64+0x1c], R27 ;  /* 0x00001c1b10007986 */ /* 0x002fe8000c101906 */
[----:B--2---:R1:W-:Y:S01]  /*0660*/  STG.E desc[UR6][R18.64+0x20], R4 ;  /* 0x0000200412007986 */ /* 0x0043e2000c101906 */
[----:B----4-:R-:W5:Y:S03]  /*0670*/  LDC.64 R2, c[0x0][0x3e0] ;  /* 0x0000f800ff027b82 */ /* 0x010f660000000a00 */
[----:B---3--:R2:W-:Y:S04]  /*0680*/  STG.E desc[UR6][R20.64+0x24], R29 ;  /* 0x0000241d14007986 */ /* 0x0085e8000c101906 */
[----:B------:R3:W-:Y:S01]  /*0690*/  STG.E desc[UR6][R22.64+0x28], R6 ;  /* 0x0000280616007986 */ /* 0x0007e2000c101906 */
[----:B-1----:R-:W1:Y:S03]  /*06a0*/  LDC.64 R4, c[0x0][0x3e8] ;  /* 0x0000fa00ff047b82 */ /* 0x002e660000000a00 */
[----:B0-----:R0:W-:Y:S04]  /*06b0*/  STG.E desc[UR6][R24.64+0x2c], R7 ;  /* 0x00002c0718007986 */ /* 0x0011e8000c101906 */
[----:B------:R-:W-:Y:S01]  /*06c0*/  STS [UR4+0x18], R0 ;  /* 0x00001800ff007988 */ /* 0x000fe20008000804 */
[----:B------:R-:W4:Y:S08]  /*06d0*/  LDC.64 R16, c[0x0][0x3f0] ;  /* 0x0000fc00ff107b82 */ /* 0x000f300000000a00 */
[----:B------:R-:W0:Y:S01]  /*06e0*/  LDC.64 R18, c[0x0][0x3f8] ;  /* 0x0000fe00ff127b82 */ /* 0x000e220000000a00 */
[----:B-----5:R-:W-:Y:S07]  /*06f0*/  STG.E desc[UR6][R2.64+0x30], R8 ;  /* 0x0000300802007986 */ /* 0x020fee000c101906 */
[----:B--2---:R-:W2:Y:S01]  /*0700*/  LDC.64 R20, c[0x0][0x400] ;  /* 0x00010000ff147b82 */ /* 0x004ea20000000a00 */
[----:B-1----:R-:W-:Y:S07]  /*0710*/  STG.E desc[UR6][R4.64+0x34], R9 ;  /* 0x0000340904007986 */ /* 0x002fee000c101906 */
[----:B---3--:R-:W1:Y:S01]  /*0720*/  LDC.64 R22, c[0x0][0x408] ;  /* 0x00010200ff167b82 */ /* 0x008e620000000a00 */
[----:B----4-:R-:W-:Y:S07]  /*0730*/  STG.E desc[UR6][R16.64+0x38], R10 ;  /* 0x0000380a10007986 */ /* 0x010fee000c101906 */
[----:B------:R-:W3:Y:S01]  /*0740*/  LDC.64 R26, c[0x0][0x410] ;  /* 0x00010400ff1a7b82 */ /* 0x000ee20000000a00 */
[----:B0-----:R-:W-:Y:S07]  /*0750*/  STG.E desc[UR6][R18.64+0x3c], R11 ;  /* 0x00003c0b12007986 */ /* 0x001fee000c101906 */
[----:B------:R-:W0:Y:S01]  /*0760*/  LDC.64 R24, c[0x0][0x418] ;  /* 0x00010600ff187b82 */ /* 0x000e220000000a00 */
[----:B--2---:R-:W-:Y:S04]  /*0770*/  STG.E desc[UR6][R20.64+0x40], R12 ;  /* 0x0000400c14007986 */ /* 0x004fe8000c101906 */
[----:B-1----:R-:W-:Y:S04]  /*0780*/  STG.E desc[UR6][R22.64+0x44], R13 ;  /* 0x0000440d16007986 */ /* 0x002fe8000c101906 */
[----:B---3--:R-:W-:Y:S04]  /*0790*/  STG.E desc[UR6][R26.64+0x48], R14 ;  /* 0x0000480e1a007986 */ /* 0x008fe8000c101906 */
[----:B0-----:R-:W-:Y:S01]  /*07a0*/  STG.E desc[UR6][R24.64+0x4c], R15 ;  /* 0x00004c0f18007986 */ /* 0x001fe2000c101906 */
[----:B------:R-:W-:Y:S05]  /*07b0*/  EXIT ;  /* 0x000000000000794d */ /* 0x000fea0003800000 */
.L_x_65:
        /* <DEDUP_REMOVED lines=12> */
.L_x_165:


//--------------------- .text._Z9kernel_33PfS_S_S_S_S_S_S_S_S_S_S_S_S_S_S_S_S_S_S_ --------------------------
	.section	.text._Z9kernel_33PfS_S_S_S_S_S_S_S_S_S_S_S_S_S_S_S_S_S_S_,"ax",@progbits
	.align	128
        .global         _Z9kernel_33PfS_S_S_S_S_S_S_S_S_S_S_S_S_S_S_S_S_S_S_
        .type           _Z9kernel_33PfS_S_S_S_S_S_S_S_S_S_S_S_S_S_S_S_S_S_S_,@function
        .size           _Z9kernel_33PfS_S_S_S_S_S_S_S_S_S_S_S_S_S_S_S_S_S_S_,(.L_x_166 - _Z9kernel_33PfS_S_S_S_S_S_S_S_S_S_S_S_S_S_S_S_S_S_S_)
        .other          _Z9kernel_33PfS_S_S_S_S_S_S_S_S_S_S_S_S_S_S_S_S_S_S_,@"STO_CUDA_ENTRY STV_DEFAULT"
_Z9kernel_33PfS_S_S_S_S_S_S_S_S_S_S_S_S_S_S_S_S_S_S_:
.text._Z9kernel_33PfS_S_S_S_S_S_S_S_S_S_S_S_S_S_S_S_S_S_S_:
        /* <DEDUP_REMOVED lines=78> */
[----:B----4-:R4:W-:Y:S04]  /*04e0*/  STS [UR4], R8 ;  /* 0x00000008ff007988 */ /* 0x0109e80008000804 */
[----:B------:R-:W2:Y:S01]  /*04f0*/  LDS R5, [R4] ;  /* 0x0000000004057984 */ /* 0x000ea20000000800 */
[----:B----4-:R-:W4:Y:S01]  /*0500*/  LDC.64 R8, c[0x0][0x3a0] ;  /* 0x0000e800ff087b82 */ /* 0x010f220000000a00 */
[----:B--2---:R2:W3:Y:S02]  /*0510*/  F2F.F64.F32 R2, R5 ;  /* 0x0000000500027310 */ /* 0x0044e40000201800 */
[----:B--2---:R-:W2:Y:S01]  /*0520*/  LDS.128 R4, [UR4+0x20] ;  /* 0x00002004ff047984 */ /* 0x004ea20008000c00 */
[----:B---3--:R-:W-:Y:S01]  /*0530*/  DMUL R2, R2, UR6 ;  /* 0x0000000602027c28 */ /* 0x008fe20008000000 */
[----:B------:R-:W3:Y:S05]  /*0540*/  LDCU.64 UR6, c[0x0][0x358] ;  /* 0x00006b00ff0677ac */ /* 0x000eea0008000a00 */
[----:B------:R1:W3:Y:S04]  /*0550*/  F2F.F32.F64 R0, R2 ;  /* 0x0000000200007310 */ /* 0x0002e80000301000 */
[----:B-1----:R-:W1:Y:S01]  /*0560*/  LDC.64 R2, c[0x0][0x390] ;  /* 0x0000e400ff027b82 */ /* 0x002e620000000a00 */
[----:B---3--:R3:W-:Y:S04]  /*0570*/  STG.E desc[UR6][R18.64], R0 ;  /* 0x0000000012007986 */ /* 0x0087e8000c101906 */
[----:B------:R-:W-:Y:S04]  /*0580*/  STG.E desc[UR6][R14.64+0x4], R12 ;  /* 0x0000040c0e007986 */ /* 0x000fe8000c101906 */
[----:B------:R-:W-:Y:S01]  /*0590*/  STS [UR4], R0 ;  /* 0x00000000ff007988 */ /* 0x000fe20008000804 */
[----:B---3--:R-:W3:Y:S03]  /*05a0*/  LDC.64 R18, c[0x0][0x3c8] ;  /* 0x0000f200ff127b82 */ /* 0x008ee60000000a00 */
[----:B-1----:R1:W-:Y:S04]  /*05b0*/  STG.E desc[UR6][R2.64+0x8], R23 ;  /* 0x0000081702007986 */ /* 0x0023e8000c101906 */
[----:B------:R5:W-:Y:S04]  /*05c0*/  STG.E desc[UR6][R16.64+0xc], R21 ;  /* 0x00000c1510007986 */ /* 0x000be8000c101906 */
[----:B----4-:R-:W-:Y:S01]  /*05d0*/  STG.E desc[UR6][R8.64+0x10], R13 ;  /* 0x0000100d08007986 */ /* 0x010fe2000c101906 */
[----:B-1----:R-:W1:Y:S03]  /*05e0*/  LDC.64 R2, c[0x0][0x3b8] ;  /* 0x0000ee00ff027b82 */ /* 0x002e660000000a00 */
[----:B0-----:R-:W-:Y:S04]  /*05f0*/  STG.E desc[UR6][R10.64+0x14], R26 ;  /* 0x0000141a0a007986 */ /* 0x001fe8000c101906 */
[----:B------:R-:W0:Y:S01]  /*0600*/  LDS.128 R8, [UR4+0x30] ;  /* 0x00003004ff087984 */ /* 0x000e220008000c00 */
[----:B-----5:R-:W2:Y:S03]  /*0610*/  LDC.64 R16, c[0x0][0x3c0] ;  /* 0x0000f000ff107b82 */ /* 0x020ea60000000a00 */
[----:B------:R-:W4:Y:S04]  /*0620*/  LDS.128 R12, [UR4+0x40] ;  /* 0x00004004ff0c7984 */ /* 0x000f280008000c00 */
[----:B------:R5:W-:Y:S01]  /*0630*/  STG.E desc[UR6][R28.64+0x18], R24 ;  /* 0x000018181c007986 */ /* 0x000be2000c101906 */
[----:B------:R-:W0:Y:S08]  /*0640*/  LDC.64 R20, c[0x0][0x3d0] ;  /* 0x0000f400ff147b82 */ /* 0x000e300000000a00 */
[----:B------:R-:W4:Y:S01]  /*0650*/  LDC.64 R22, c[0x0][0x3d8] ;  /* 0x0000f600ff167b82 */ /* 0x000f220000000a00 */
[----:B-1----:R1:W-:Y:S04]  /*0660*/  STG.E desc[UR6][R2.64+0x1c], R25 ;  /* 0x00001c1902007986 */ /* 0x0023e8000c101906 */
[----:B--2---:R2:W-:Y:S03]  /*0670*/  STG.E desc[UR6][R16.64+0x20], R4 ;  /* 0x0000200410007986 */ /* 0x0045e6000c101906 */
[----:B-----5:R-:W5:Y:S01]  /*0680*/  LDC.64 R28, c[0x0][0x400] ;  /* 0x00010000ff1c7b82 */ /* 0x020f620000000a00 */
[----:B---3--:R3:W-:Y:S04]  /*0690*/  STG.E desc[UR6][R18.64+0x24], R27 ;  /* 0x0000241b12007986 */ /* 0x0087e8000c101906 */
[----:B0-----:R0:W-:Y:S03]  /*06a0*/  STG.E desc[UR6][R20.64+0x28], R6 ;  /* 0x0000280614007986 */ /* 0x0011e6000c101906 */
[----:B-1----:R-:W1:Y:S01]  /*06b0*/  LDC.64 R2, c[0x0][0x3e0] ;  /* 0x0000f800ff027b82 */ /* 0x002e620000000a00 */
[----:B----4-:R4:W-:Y:S07]  /*06c0*/  STG.E desc[UR6][R22.64+0x2c], R7 ;  /* 0x00002c0716007986 */ /* 0x0109ee000c101906 */
[----:B--2---:R-:W2:Y:S08]  /*06d0*/  LDC.64 R4, c[0x0][0x3e8] ;  /* 0x0000fa00ff047b82 */ /* 0x004eb00000000a00 */
[----:B------:R-:W4:Y:S08]  /*06e0*/  LDC.64 R16, c[0x0][0x3f0] ;  /* 0x0000fc00ff107b82 */ /* 0x000f300000000a00 */
[----:B---3--:R-:W3:Y:S01]  /*06f0*/  LDC.64 R18, c[0x0][0x3f8] ;  /* 0x0000fe00ff127b82 */ /* 0x008ee20000000a00 */
[----:B-1----:R-:W-:Y:S07]  /*0700*/  STG.E desc[UR6][R2.64+0x30], R8 ;  /* 0x0000300802007986 */ /* 0x002fee000c101906 */
[----:B0-----:R-:W0:Y:S01]  /*0710*/  LDC.64 R20, c[0x0][0x408] ;  /* 0x00010200ff147b82 */ /* 0x001e220000000a00 */
[----:B--2---:R-:W-:Y:S07]  /*0720*/  STG.E desc[UR6][R4.64+0x34], R9 ;  /* 0x0000340904007986 */ /* 0x004fee000c101906 */
[----:B------:R-:W1:Y:S01]  /*0730*/  LDC.64 R24, c[0x0][0x410] ;  /* 0x00010400ff187b82 */ /* 0x000e620000000a00 */
[----:B----4-:R-:W-:Y:S07]  /*0740*/  STG.E desc[UR6][R16.64+0x38], R10 ;  /* 0x0000380a10007986 */ /* 0x010fee000c101906 */
[----:B------:R-:W2:Y:S01]  /*0750*/  LDC.64 R22, c[0x0][0x418] ;  /* 0x00010600ff167b82 */ /* 0x000ea20000000a00 */
[----:B---3--:R-:W-:Y:S04]  /*0760*/  STG.E desc[UR6][R18.64+0x3c], R11 ;  /* 0x00003c0b12007986 */ /* 0x008fe8000c101906 */
[----:B-----5:R-:W-:Y:S04]  /*0770*/  STG.E desc[UR6][R28.64+0x40], R12 ;  /* 0x0000400c1c007986 */ /* 0x020fe8000c101906 */
[----:B0-----:R-:W-:Y:S04]  /*0780*/  STG.E desc[UR6][R20.64+0x44], R13 ;  /* 0x0000440d14007986 */ /* 0x001fe8000c101906 */
[----:B-1----:R-:W-:Y:S04]  /*0790*/  STG.E desc[UR6][R24.64+0x48], R14 ;  /* 0x0000480e18007986 */ /* 0x002fe8000c101906 */
[----:B--2---:R-:W-:Y:S01]  /*07a0*/  STG.E desc[UR6][R22.64+0x4c], R15 ;  /* 0x00004c0f16007986 */ /* 0x004fe2000c101906 */
[----:B------:R-:W-:Y:S05]  /*07b0*/  EXIT ;  /* 0x000000000000794d */ /* 0x000fea0003800000 */
.L_x_66:
        /* <DEDUP_REMOVED lines=12> */
.L_x_166:


//--------------------- .text._Z9kernel_32PfS_S_S_S_S_S_S_S_S_S_S_S_S_S_S_S_S_S_S_ --------------------------
	.section	.text._Z9kernel_32PfS_S_S_S_S_S_S_S_S_S_S_S_S_S_S_S_S_S_S_,"ax",@progbits
	.align	128
        .global         _Z9kernel_32PfS_S_S_S_S_S_S_S_S_S_S_S_S_S_S_S_S_S_S_
        .type           _Z9kernel_32PfS_S_S_S_S_S_S_S_S_S_S_S_S_S_S_S_S_S_S_,@function
        .size           _Z9kernel_32PfS_S_S_S_S_S_S_S_S_S_S_S_S_S_S_S_S_S_S_,(.L_x_167 - _Z9kernel_32PfS_S_S_S_S_S_S_S_S_S_S_S_S_S_S_S_S_S_S_)
        .other          _Z9kernel_32PfS_S_S_S_S_S_S_S_S_S_S_S_S_S_S_S_S_S_S_,@"STO_CUDA_ENTRY STV_DEFAULT"
_Z9kernel_32PfS_S_S_S_S_S_S_S_S_S_S_S_S_S_S_S_S_S_S_:
.text._Z9kernel_32PfS_S_S_S_S_S_S_S_S_S_S_S_S_S_S_S_S_S_S_:
        /* <DEDUP_REMOVED lines=78> */
[----:B--2---:R2:W-:Y:S04]  /*04e0*/  STS [UR4+0xc], R8 ;  /* 0x00000c08ff007988 */ /* 0x0045e80008000804 */
[----:B------:R-:W3:Y:S01]  /*04f0*/  LDS R20, [R4] ;  /* 0x0000000004147984 */ /* 0x000ee20000000800 */
[----:B--2---:R-:W2:Y:S03]  /*0500*/  LDC.64 R8, c[0x0][0x3a8] ;  /* 0x0000ea00ff087b82 */ /* 0x004ea60000000a00 */
[----:B------:R-:W5:Y:S01]  /*0510*/  LDS.128 R4, [UR4+0x20] ;  /* 0x00002004ff047984 */ /* 0x000f620008000c00 */
[----:B---3--:R-:W3:Y:S02]  /*0520*/  F2F.F64.F32 R22, R20 ;  /* 0x0000001400167310 */ /* 0x008ee40000201800 */
[----:B---3--:R-:W-:Y:S01]  /*0530*/  DMUL R22, R22, UR6 ;  /* 0x0000000616167c28 */ /* 0x008fe20008000000 */
[----:B------:R-:W3:Y:S05]  /*0540*/  LDCU.64 UR6, c[0x0][0x358] ;  /* 0x00006b00ff0677ac */ /* 0x000eea0008000a00 */
[----:B------:R1:W0:Y:S04]  /*0550*/  F2F.F32.F64 R0, R22 ;  /* 0x0000001600007310 */ /* 0x0002280000301000 */
[----:B-1----:R-:W1:Y:S01]  /*0560*/  LDC.64 R22, c[0x0][0x3d8] ;  /* 0x0000f600ff167b82 */ /* 0x002e620000000a00 */
[----:B---3--:R-:W-:Y:S04]  /*0570*/  STG.E desc[UR6][R14.64], R10 ;  /* 0x0000000a0e007986 */ /* 0x008fe8000c101906 */
[----:B----4-:R3:W-:Y:S04]  /*0580*/  STG.E desc[UR6][R2.64+0x4], R21 ;  /* 0x0000041502007986 */ /* 0x0107e8000c101906 */
[----:B------:R4:W-:Y:S04]  /*0590*/  STG.E desc[UR6][R16.64+0x8], R12 ;  /* 0x0000080c10007986 */ /* 0x0009e8000c101906 */
[----:B0-----:R0:W-:Y:S01]  /*05a0*/  STG.E desc[UR6][R18.64+0xc], R0 ;  /* 0x00000c0012007986 */ /* 0x0011e2000c101906 */
[----:B---3--:R-:W3:Y:S03]  /*05b0*/  LDC.64 R2, c[0x0][0x3b8] ;  /* 0x0000ee00ff027b82 */ /* 0x008ee60000000a00 */
[----:B------:R3:W-:Y:S04]  /*05c0*/  STG.E desc[UR6][R28.64+0x10], R13 ;  /* 0x0000100d1c007986 */ /* 0x0007e8000c101906 */
[----:B--2---:R-:W-:Y:S01]  /*05d0*/  STG.E desc[UR6][R8.64+0x14], R11 ;  /* 0x0000140b08007986 */ /* 0x004fe2000c101906 */
[----:B----4-:R-:W2:Y:S03]  /*05e0*/  LDC.64 R16, c[0x0][0x3c0] ;  /* 0x0000f000ff107b82 */ /* 0x010ea60000000a00 */
[----:B------:R-:W4:Y:S04]  /*05f0*/  LDS.128 R8, [UR4+0x30] ;  /* 0x00003004ff087984 */ /* 0x000f280008000c00 */
[----:B------:R-:W4:Y:S01]  /*0600*/  LDS.128 R12, [UR4+0x40] ;  /* 0x00004004ff0c7984 */ /* 0x000f220008000c00 */
[----:B0-----:R-:W0:Y:S03]  /*0610*/  LDC.64 R18, c[0x0][0x3c8] ;  /* 0x0000f200ff127b82 */ /* 0x001e260000000a00 */
[----:B-----5:R-:W-:Y:S04]  /*0620*/  STG.E desc[UR6][R26.64+0x18], R24 ;  /* 0x000018181a007986 */ /* 0x020fe8000c101906 */
[----:B------:R-:W-:Y:S01]  /*0630*/  STS [UR4+0xc], R0 ;  /* 0x00000c00ff007988 */ /* 0x000fe20008000804 */
[----:B------:R-:W5:Y:S03]  /*0640*/  LDC.64 R20, c[0x0][0x3d0] ;  /* 0x0000f400ff147b82 */ /* 0x000f660000000a00 */
[----:B---3--:R3:W-:Y:S04]  /*0650*/  STG.E desc[UR6][R2.64+0x1c], R25 ;  /* 0x00001c1902007986 */ /* 0x0087e8000c101906 */
[----:B--2---:R2:W-:Y:S01]  /*0660*/  STG.E desc[UR6][R16.64+0x20], R4 ;  /* 0x0000200410007986 */ /* 0x0045e2000c101906 */
[----:B------:R-:W4:Y:S03]  /*0670*/  LDC.64 R28, c[0x0][0x3e8] ;  /* 0x0000fa00ff1c7b82 */ /* 0x000f260000000a00 */
[----:B0-----:R0:W-:Y:S05]  /*0680*/  STG.E desc[UR6][R18.64+0x24], R5 ;  /* 0x0000240512007986 */ /* 0x0011ea000c101906 */
[----:B---3--:R-:W4:Y:S01]  /*0690*/  LDC.64 R2, c[0x0][0x3e0] ;  /* 0x0000f800ff027b82 */ /* 0x008f220000000a00 */
[----:B-----5:R3:W-:Y:S07]  /*06a0*/  STG.E desc[UR6][R20.64+0x28], R6 ;  /* 0x0000280614007986 */ /* 0x0207ee000c101906 */
[----:B--2---:R-:W2:Y:S01]  /*06b0*/  LDC.64 R16, c[0x0][0x3f0] ;  /* 0x0000fc00ff107b82 */ /* 0x004ea20000000a00 */
[----:B-1----:R-:W-:Y:S07]  /*06c0*/  STG.E desc[UR6][R22.64+0x2c], R7 ;  /* 0x00002c0716007986 */ /* 0x002fee000c101906 */
[----:B0-----:R-:W0:Y:S08]  /*06d0*/  LDC.64 R18, c[0x0][0x3f8] ;  /* 0x0000fe00ff127b82 */ /* 0x001e300000000a00 */
[----:B------:R-:W1:Y:S01]  /*06e0*/  LDC.64 R26, c[0x0][0x400] ;  /* 0x00010000ff1a7b82 */ /* 0x000e620000000a00 */
[----:B----4-:R-:W-:Y:S04]  /*06f0*/  STG.E desc[UR6][R2.64+0x30], R8 ;  /* 0x0000300802007986 */ /* 0x010fe8000c101906 */
[----:B------:R-:W-:Y:S03]  /*0700*/  STG.E desc[UR6][R28.64+0x34], R9 ;  /* 0x000034091c007986 */ /* 0x000fe6000c101906 */
[----:B---3--:R-:W3:Y:S01]  /*0710*/  LDC.64 R20, c[0x0][0x408] ;  /* 0x00010200ff147b82 */ /* 0x008ee20000000a00 */
[----:B--2---:R-:W-:Y:S07]  /*0720*/  STG.E desc[UR6][R16.64+0x38], R10 ;  /* 0x0000380a10007986 */ /* 0x004fee000c101906 */
[----:B------:R-:W2:Y:S01]  /*0730*/  LDC.64 R24, c[0x0][0x410] ;  /* 0x00010400ff187b82 */ /* 0x000ea20000000a00 */
[----:B0-----:R-:W-:Y:S07]  /*0740*/  STG.E desc[UR6][R18.64+0x3c], R11 ;  /* 0x00003c0b12007986 */ /* 0x001fee000c101906 */
[----:B------:R-:W0:Y:S01]  /*0750*/  LDC.64 R4, c[0x0][0x418] ;  /* 0x00010600ff047b82 */ /* 0x000e220000000a00 */
[----:B-1----:R-:W-:Y:S04]  /*0760*/  STG.E desc[UR6][R26.64+0x40], R12 ;  /* 0x0000400c1a007986 */ /* 0x002fe8000c101906 */
[----:B---3--:R-:W-:Y:S04]  /*0770*/  STG.E desc[UR6][R20.64+0x44], R13 ;  /* 0x0000440d14007986 */ /* 0x008fe8000c101906 */
[----:B--2---:R-:W-:Y:S04]  /*0780*/  STG.E desc[UR6][R24.64+0x48], R14 ;  /* 0x0000480e18007986 */ /* 0x004fe8000c101906 */
[----:B0-----:R-:W-:Y:S01]  /*0790*/  STG.E desc[UR6][R4.64+0x4c], R15 ;  /* 0x00004c0f04007986 */ /* 0x001fe2000c101906 */
[----:B------:R-:W-:Y:S05]  /*07a0*/  EXIT ;  /* 0x000000000000794d */ /* 0x000fea0003800000 */
.L_x_67:
        /* <DEDUP_REMOVED lines=13> */
.L_x_167:


//--------------------- .text._Z9kernel_31PfS_S_S_S_S_S_S_S_S_S_S_S_S_S_S_S_S_S_S_ --------------------------
	.section	.text._Z9kernel_31PfS_S_S_S_S_S_S_S_S_S_S_S_S_S_S_S_S_S_S_,"ax",@progbits
	.align	128
        .global         _Z9kernel_31PfS_S_S_S_S_S_S_S_S_S_S_S_S_S_S_S_S_S_S_
        .type           _Z9kernel_31PfS_S_S_S_S_S_S_S_S_S_S_S_S_S_S_S_S_S_S_,@function
        .size           _Z9kernel_31PfS_S_S_S_S_S_S_S_S_S_S_S_S_S_S_S_S_S_S_,(.L_x_168 - _Z9kernel_31PfS_S_S_S_S_S_S_S_S_S_S_S_S_S_S_S_S_S_S_)
        .other          _Z9kernel_31PfS_S_S_S_S_S_S_S_S_S_S_S_S_S_S_S_S_S_S_,@"STO_CUDA_ENTRY STV_DEFAULT"
_Z9kernel_31PfS_S_S_S_S_S_S_S_S_S_S_S_S_S_S_S_S_S_S_:
.text._Z9kernel_31PfS_S_S_S_S_S_S_S_S_S_S_S_S_S_S_S_S_S_S_:
        /* <DEDUP_REMOVED lines=83> */
[----:B--2---:R-:W2:Y:S03]  /*0530*/  LDC.64 R18, c[0x0][0x3c8] ;  /* 0x0000f200ff127b82 */ /* 0x004ea60000000a00 */
[----:B---3--:R-:W-:Y:S05]  /*0540*/  STG.E desc[UR6][R14.64+0x4], R12 ;  /* 0x0000040c0e007986 */ /* 0x008fea000c101906 */
[----:B------:R-:W3:Y:S01]  /*0550*/  LDC.64 R22, c[0x0][0x3d8] ;  /* 0x0000f600ff167b82 */ /* 0x000ee20000000a00 */
[----:B-----5:R5:W1:Y:S07]  /*0560*/  F2F.F64.F32 R8, R11 ;  /* 0x0000000b00087310 */ /* 0x020a6e0000201800 */
[----:B-----5:R-:W5:Y:S01]  /*0570*/  LDC.64 R10, c[0x0][0x3a8] ;  /* 0x0000ea00ff0a7b82 */ /* 0x020f620000000a00 */
        /* <DEDUP_REMOVED lines=36> */
.L_x_68:
        /* <DEDUP_REMOVED lines=12> */
.L_x_168:


//--------------------- .text._Z9kernel_30PfS_S_S_S_S_S_S_S_S_S_S_S_S_S_S_S_S_S_S_ --------------------------
	.section	.text._Z9kernel_30PfS_S_S_S_S_S_S_S_S_S_S_S_S_S_S_S_S_S_S_,"ax",@progbits
	.align	128
        .global         _Z9kernel_30PfS_S_S_S_S_S_S_S_S_S_S_S_S_S_S_S_S_S_S_
        .type           _Z9kernel_30PfS_S_S_S_S_S_S_S_S_S_S_S_S_S_S_S_S_S_S_,@function
        .size           _Z9kernel_30PfS_S_S_S_S_S_S_S_S_S_S_S_S_S_S_S_S_S_S_,(.L_x_169 - _Z9kernel_30PfS_S_S_S_S_S_S_S_S_S_S_S_S_S_S_S_S_S_S_)
        .other          _Z9kernel_30PfS_S_S_S_S_S_S_S_S_S_S_S_S_S_S_S_S_S_S_,@"STO_CUDA_ENTRY STV_DEFAULT"
_Z9kernel_30PfS_S_S_S_S_S_S_S_S_S_S_S_S_S_S_S_S_S_S_:
.text._Z9kernel_30PfS_S_S_S_S_S_S_S_S_S_S_S_S_S_S_S_S_S_S_:
        /* <DEDUP_REMOVED lines=76> */
[----:B------:R-:W-:-:S04]  /*04c0*/  UMOV UR7, 0x40286f59 ;  /* 0x40286f5900077882 */ /* 0x000fc80000000000 */
[----:B------:R2:W3:Y:S04]  /*04d0*/  F2F.F32.F64 R12, R6 ;  /* 0x00000006000c7310 */ /* 0x0004e80000301000 */
[----:B--2---:R-:W-:Y:S04]  /*04e0*/  LDS.128 R4, [UR4+0x20] ;  /* 0x00002004ff047984 */ /* 0x004fe80008000c00 */
[----:B---3--:R-:W-:Y:S04]  /*04f0*/  STS [UR4+0x4], R12 ;  /* 0x0000040cff007988 */ /* 0x008fe80008000804 */
[----:B------:R-:W2:Y:S02]  /*0500*/  LDS R8, [R0] ;  /* 0x0000000000087984 */ /* 0x000ea40000000800 */
[----:B--2---:R-:W2:Y:S02]  /*0510*/  F2F.F64.F32 R8, R8 ;  /* 0x0000000800087310 */ /* 0x004ea40000201800 */
[----:B--2---:R-:W-:Y:S01]  /*0520*/  DMUL R22, R8, UR6 ;  /* 0x0000000608167c28 */ /* 0x004fe20008000000 */
[----:B------:R-:W2:Y:S01]  /*0530*/  LDCU.64 UR6, c[0x0][0x358] ;  /* 0x00006b00ff0677ac */ /* 0x000ea20008000a00 */
[----:B------:R-:W3:Y:S04]  /*0540*/  LDC.64 R8, c[0x0][0x3a8] ;  /* 0x0000ea00ff087b82 */ /* 0x000ee80000000a00 */
[----:B------:R1:W5:Y:S04]  /*0550*/  F2F.F32.F64 R0, R22 ;  /* 0x0000001600007310 */ /* 0x0003680000301000 */
[----:B-1----:R-:W1:Y:S01]  /*0560*/  LDC.64 R22, c[0x0][0x3d8] ;  /* 0x0000f600ff167b82 */ /* 0x002e620000000a00 */
[----:B--2---:R-:W-:Y:S04]  /*0570*/  STG.E desc[UR6][R14.64], R10 ;  /* 0x0000000a0e007986 */ /* 0x004fe8000c101906 */
[----:B----4-:R2:W-:Y:S04]  /*0580*/  STG.E desc[UR6][R2.64+0x4], R12 ;  /* 0x0000040c02007986 */ /* 0x0105e8000c101906 */
[----:B-----5:R4:W-:Y:S04]  /*0590*/  STG.E desc[UR6][R16.64+0x8], R0 ;  /* 0x0000080010007986 */ /* 0x0209e8000c101906 */
[----:B------:R5:W-:Y:S01]  /*05a0*/  STG.E desc[UR6][R18.64+0xc], R21 ;  /* 0x00000c1512007986 */ /* 0x000be2000c101906 */
[----:B--2---:R-:W2:Y:S03]  /*05b0*/  LDC.64 R2, c[0x0][0x3b8] ;  /* 0x0000ee00ff027b82 */ /* 0x004ea60000000a00 */
[----:B------:R1:W-:Y:S04]  /*05c0*/  STG.E desc[UR6][R28.64+0x10], R13 ;  /* 0x0000100d1c007986 */ /* 0x0003e8000c101906 */
[----:B---3--:R-:W-:Y:S01]  /*05d0*/  STG.E desc[UR6][R8.64+0x14], R11 ;  /* 0x0000140b08007986 */ /* 0x008fe2000c101906 */
[----:B----4-:R-:W3:Y:S03]  /*05e0*/  LDC.64 R16, c[0x0][0x3c0] ;  /* 0x0000f000ff107b82 */ /* 0x010ee60000000a00 */
[----:B------:R-:W4:Y:S04]  /*05f0*/  LDS.128 R8, [UR4+0x30] ;  /* 0x00003004ff087984 */ /* 0x000f280008000c00 */
[----:B------:R-:W4:Y:S01]  /*0600*/  LDS.128 R12, [UR4+0x40] ;  /* 0x00004004ff0c7984 */ /* 0x000f220008000c00 */
[----:B-----5:R-:W5:Y:S03]  /*0610*/  LDC.64 R18, c[0x0][0x3c8] ;  /* 0x0000f200ff127b82 */ /* 0x020f660000000a00 */
[----:B0-----:R-:W-:Y:S04]  /*0620*/  STG.E desc[UR6][R26.64+0x18], R24 ;  /* 0x000018181a007986 */ /* 0x001fe8000c101906 */
[----:B------:R-:W-:Y:S01]  /*0630*/  STS [UR4+0x8], R0 ;  /* 0x00000800ff007988 */ /* 0x000fe20008000804 */
[----:B------:R-:W0:Y:S03]  /*0640*/  LDC.64 R20, c[0x0][0x3d0] ;  /* 0x0000f400ff147b82 */ /* 0x000e260000000a00 */
[----:B--2---:R2:W-:Y:S04]  /*0650*/  STG.E desc[UR6][R2.64+0x1c], R25 ;  /* 0x00001c1902007986 */ /* 0x0045e8000c101906 */
[----:B---3--:R3:W-:Y:S01]  /*0660*/  STG.E desc[UR6][R16.64+0x20], R4 ;  /* 0x0000200410007986 */ /* 0x0087e2000c101906 */
[----:B-1----:R-:W1:Y:S03]  /*0670*/  LDC.64 R28, c[0x0][0x3e8] ;  /* 0x0000fa00ff1c7b82 */ /* 0x002e660000000a00 */
[----:B-----5:R5:W-:Y:S05]  /*0680*/  STG.E desc[UR6][R18.64+0x24], R5 ;  /* 0x0000240512007986 */ /* 0x020bea000c101906 */
[----:B--2---:R-:W4:Y:S01]  /*0690*/  LDC.64 R2, c[0x0][0x3e0] ;  /* 0x0000f800ff027b82 */ /* 0x004f220000000a00 */
[----:B0-----:R0:W-:Y:S07]  /*06a0*/  STG.E desc[UR6][R20.64+0x28], R6 ;  /* 0x0000280614007986 */ /* 0x0011ee000c101906 */
[----:B---3--:R-:W2:Y:S01]  /*06b0*/  LDC.64 R16, c[0x0][0x3f0] ;  /* 0x0000fc00ff107b82 */ /* 0x008ea20000000a00 */
[----:B------:R-:W-:Y:S07]  /*06c0*/  STG.E desc[UR6][R22.64+0x2c], R7 ;  /* 0x00002c0716007986 */ /* 0x000fee000c101906 */
[----:B-----5:R-:W3:Y:S08]  /*06d0*/  LDC.64 R18, c[0x0][0x3f8] ;  /* 0x0000fe00ff127b82 */ /* 0x020ef00000000a00 */
[----:B------:R-:W5:Y:S01]  /*06e0*/  LDC.64 R26, c[0x0][0x400] ;  /* 0x00010000ff1a7b82 */ /* 0x000f620000000a00 */
[----:B----4-:R-:W-:Y:S04]  /*06f0*/  STG.E desc[UR6][R2.64+0x30], R8 ;  /* 0x0000300802007986 */ /* 0x010fe8000c101906 */
[----:B-1----:R-:W-:Y:S03]  /*0700*/  STG.E desc[UR6][R28.64+0x34], R9 ;  /* 0x000034091c007986 */ /* 0x002fe6000c101906 */
[----:B0-----:R-:W0:Y:S01]  /*0710*/  LDC.64 R20, c[0x0][0x408] ;  /* 0x00010200ff147b82 */ /* 0x001e220000000a00 */
[----:B--2---:R-:W-:Y:S07]  /*0720*/  STG.E desc[UR6][R16.64+0x38], R10 ;  /* 0x0000380a10007986 */ /* 0x004fee000c101906 */
[----:B------:R-:W1:Y:S01]  /*0730*/  LDC.64 R24, c[0x0][0x410] ;  /* 0x00010400ff187b82 */ /* 0x000e620000000a00 */
[----:B---3--:R-:W-:Y:S07]  /*0740*/  STG.E desc[UR6][R18.64+0x3c], R11 ;  /* 0x00003c0b12007986 */ /* 0x008fee000c101906 */
[----:B------:R-:W2:Y:S01]  /*0750*/  LDC.64 R4, c[0x0][0x418] ;  /* 0x00010600ff047b82 */ /* 0x000ea20000000a00 */
[----:B-----5:R-:W-:Y:S04]  /*0760*/  STG.E desc[UR6][R26.64+0x40], R12 ;  /* 0x0000400c1a007986 */ /* 0x020fe8000c101906 */
[----:B0-----:R-:W-:Y:S04]  /*0770*/  STG.E desc[UR6][R20.64+0x44], R13 ;  /* 0x0000440d14007986 */ /* 0x001fe8000c101906 */
[----:B-1----:R-:W-:Y:S04]  /*0780*/  STG.E desc[UR6][R24.64+0x48], R14 ;  /* 0x0000480e18007986 */ /* 0x002fe8000c101906 */
[----:B--2---:R-:W-:Y:S01]  /*0790*/  STG.E desc[UR6][R4.64+0x4c], R15 ;  /* 0x00004c0f04007986 */ /* 0x004fe2000c101906 */
[----:B------:R-:W-:Y:S05]  /*07a0*/  EXIT ;  /* 0x000000000000794d */ /* 0x000fea0003800000 */
.L_x_69:
        /* <DEDUP_REMOVED lines=13> */
.L_x_169:


//--------------------- .text._Z9kernel_29PfS_S_S_S_S_S_S_S_S_S_S_S_S_S_S_S_S_S_S_ --------------------------
	.section	.text._Z9kernel_29PfS_S_S_S_S_S_S_S_S_S_S_S_S_S_S_S_S_S_S_,"ax",@progbits
	.align	128
        .global         _Z9kernel_29PfS_S_S_S_S_S_S_S_S_S_S_S_S_S_S_S_S_S_S_
        .type           _Z9kernel_29PfS_S_S_S_S_S_S_S_S_S_S_S_S_S_S_S_S_S_S_,@function
        .size           _Z9kernel_29PfS_S_S_S_S_S_S_S_S_S_S_S_S_S_S_S_S_S_S_,(.L_x_170 - _Z9kernel_29PfS_S_S_S_S_S_S_S_S_S_S_S_S_S_S_S_S_S_S_)
        .other          _Z9kernel_29PfS_S_S_S_S_S_S_S_S_S_S_S_S_S_S_S_S_S_S_,@"STO_CUDA_ENTRY STV_DEFAULT"
_Z9kernel_29PfS_S_S_S_S_S_S_S_S_S_S_S_S_S_S_S_S_S_S_:
.text._Z9kernel_29PfS_S_S_S_S_S_S_S_S_S_S_S_S_S_S_S_S_S_S_:
        /* <DEDUP_REMOVED lines=77> */
[----:B------:R-:W5:Y:S02]  /*04d0*/  F2F.F32.F64 R13, R10 ;  /* 0x0000000a000d7310 */ /* 0x000f640000301000 */
[----:B-----5:R-:W-:Y:S04]  /*04e0*/  STS [UR4], R13 ;  /* 0x0000000dff007988 */ /* 0x020fe80008000804 */
[----:B------:R-:W5:Y:S04]  /*04f0*/  LDS R22, [R0] ;  /* 0x0000000000167984 */ /* 0x000f680000000800 */
[----:B--2---:R2:W-:Y:S04]  /*0500*/  STG.E desc[UR6][R24.64], R13 ;  /* 0x0000000d18007986 */ /* 0x0045e8000c101906 */
[----:B---3--:R-:W-:Y:S04]  /*0510*/  STG.E desc[UR6][R14.64+0x4], R23 ;  /* 0x000004170e007986 */ /* 0x008fe8000c101906 */
[----:B0-----:R0:W-:Y:S01]  /*0520*/  STG.E desc[UR6][R2.64+0x8], R21 ;  /* 0x0000081502007986 */ /* 0x0011e2000c101906 */
[----:B--2---:R-:W2:Y:S03]  /*0530*/  LDC.64 R12, c[0x0][0x3a8] ;  /* 0x0000ea00ff0c7b82 */ /* 0x004ea60000000a00 */
[----:B-1----:R1:W-:Y:S04]  /*0540*/  STG.E desc[UR6][R16.64+0xc], R19 ;  /* 0x00000c1310007986 */ /* 0x0023e8000c101906 */
[----:B----4-:R-:W-:Y:S01]  /*0550*/  STG.E desc[UR6][R8.64+0x10], R28 ;  /* 0x0000101c08007986 */ /* 0x010fe2000c101906 */
[----:B0-----:R-:W0:Y:S08]  /*0560*/  LDC.64 R2, c[0x0][0x3b0] ;  /* 0x0000ec00ff027b82 */ /* 0x001e300000000a00 */
[----:B-1----:R-:W1:Y:S01]  /*0570*/  LDC.64 R16, c[0x0][0x3b8] ;  /* 0x0000ee00ff107b82 */ /* 0x002e620000000a00 */
[----:B-----5:R-:W3:Y:S07]  /*0580*/  F2F.F64.F32 R10, R22 ;  /* 0x00000016000a7310 */ /* 0x020eee0000201800 */
[----:B------:R-:W4:Y:S01]  /*0590*/  LDC.64 R18, c[0x0][0x3c0] ;  /* 0x0000f000ff127b82 */ /* 0x000f220000000a00 */
[----:B--2---:R-:W-:Y:S04]  /*05a0*/  STG.E desc[UR6][R12.64+0x14], R26 ;  /* 0x0000141a0c007986 */ /* 0x004fe8000c101906 */
[----:B------:R-:W-:Y:S03]  /*05b0*/  LDS.128 R12, [UR4+0x40] ;  /* 0x00004004ff0c7984 */ /* 0x000fe60008000c00 */
[----:B------:R-:W2:Y:S01]  /*05c0*/  LDC.64 R20, c[0x0][0x3c8] ;  /* 0x0000f200ff147b82 */ /* 0x000ea20000000a00 */
[----:B0-----:R0:W-:Y:S01]  /*05d0*/  STG.E desc[UR6][R2.64+0x18], R27 ;  /* 0x0000181b02007986 */ /* 0x0011e2000c101906 */
[----:B---3--:R-:W-:-:S06]  /*05e0*/  DMUL R10, R10, UR8 ;  /* 0x000000080a0a7c28 */ /* 0x008fcc0008000000 */
[----:B------:R-:W3:Y:S01]  /*05f0*/  LDC.64 R22, c[0x0][0x3d0] ;  /* 0x0000f400ff167b82 */ /* 0x000ee20000000a00 */
[----:B------:R5:W1:Y:S07]  /*0600*/  F2F.F32.F64 R0, R10 ;  /* 0x0000000a00007310 */ /* 0x000a6e0000301000 */
[----:B------:R-:W3:Y:S01]  /*0610*/  LDC.64 R24, c[0x0][0x3d8] ;  /* 0x0000f600ff187b82 */ /* 0x000ee20000000a00 */
[----:B-----5:R-:W5:Y:S07]  /*0620*/  LDS.128 R8, [UR4+0x30] ;  /* 0x00003004ff087984 */ /* 0x020f6e0008000c00 */
[----:B0-----:R-:W5:Y:S01]  /*0630*/  LDC.64 R2, c[0x0][0x3e0] ;  /* 0x0000f800ff027b82 */ /* 0x001f620000000a00 */
[----:B-1----:R0:W-:Y:S04]  /*0640*/  STG.E desc[UR6][R16.64+0x1c], R0 ;  /* 0x00001c0010007986 */ /* 0x0021e8000c101906 */
[----:B----4-:R1:W-:Y:S03]  /*0650*/  STG.E desc[UR6][R18.64+0x20], R4 ;  /* 0x0000200412007986 */ /* 0x0103e6000c101906 */
[----:B------:R-:W4:Y:S01]  /*0660*/  LDC.64 R26, c[0x0][0x408] ;  /* 0x00010200ff1a7b82 */ /* 0x000f220000000a00 */
[----:B--2---:R2:W-:Y:S04]  /*0670*/  STG.E desc[UR6][R20.64+0x24], R29 ;  /* 0x0000241d14007986 */ /* 0x0045e8000c101906 */
[----:B---3--:R3:W-:Y:S03]  /*0680*/  STG.E desc[UR6][R22.64+0x28], R6 ;  /* 0x0000280616007986 */ /* 0x0087e6000c101906 */
[----:B0-----:R-:W0:Y:S01]  /*0690*/  LDC.64 R16, c[0x0][0x3f0] ;  /* 0x0000fc00ff107b82 */ /* 0x001e220000000a00 */
[----:B------:R0:W-:Y:S04]  /*06a0*/  STG.E desc[UR6][R24.64+0x2c], R7 ;  /* 0x00002c0718007986 */ /* 0x0001e8000c101906 */
[----:B------:R-:W-:Y:S03]  /*06b0*/  STS [UR4+0x1c], R0 ;  /* 0x00001c00ff007988 */ /* 0x000fe60008000804 */
[----:B-1----:R-:W1:Y:S08]  /*06c0*/  LDC.64 R4, c[0x0][0x3e8] ;  /* 0x0000fa00ff047b82 */ /* 0x002e700000000a00 */
[----:B------:R-:W4:Y:S01]  /*06d0*/  LDC.64 R18, c[0x0][0x3f8] ;  /* 0x0000fe00ff127b82 */ /* 0x000f220000000a00 */
[----:B-----5:R-:W-:Y:S07]  /*06e0*/  STG.E desc[UR6][R2.64+0x30], R8 ;  /* 0x0000300802007986 */ /* 0x020fee000c101906 */
[----:B--2---:R-:W2:Y:S08]  /*06f0*/  LDC.64 R20, c[0x0][0x400] ;  /* 0x00010000ff147b82 */ /* 0x004eb00000000a00 */
[----:B---3--:R-:W3:Y:S01]  /*0700*/  LDC.64 R22, c[0x0][0x410] ;  /* 0x00010400ff167b82 */ /* 0x008ee20000000a00 */
[----:B-1----:R-:W-:Y:S04]  /*0710*/  STG.E desc[UR6][R4.64+0x34], R9 ;  /* 0x0000340904007986 */ /* 0x002fe8000c101906 */
[----:B0-----:R-:W-:Y:S03]  /*0720*/  STG.E desc[UR6][R16.64+0x38], R10 ;  /* 0x0000380a10007986 */ /* 0x001fe6000c101906 */
[----:B------:R-:W0:Y:S01]  /*0730*/  LDC.64 R24, c[0x0][0x418] ;  /* 0x00010600ff187b82 */ /* 0x000e220000000a00 */
[----:B----4-:R-:W-:Y:S04]  /*0740*/  STG.E desc[UR6][R18.64+0x3c], R11 ;  /* 0x00003c0b12007986 */ /* 0x010fe8000c101906 */
[----:B--2---:R-:W-:Y:S04]  /*0750*/  STG.E desc[UR6][R20.64+0x40], R12 ;  /* 0x0000400c14007986 */ /* 0x004fe8000c101906 */
[----:B------:R-:W-:Y:S04]  /*0760*/  STG.E desc[UR6][R26.64+0x44], R13 ;  /* 0x0000440d1a007986 */ /* 0x000fe8000c101906 */
[----:B---3--:R-:W-:Y:S04]  /*0770*/  STG.E desc[UR6][R22.64+0x48], R14 ;  /* 0x0000480e16007986 */ /* 0x008fe8000c101906 */
[----:B0-----:R-:W-:Y:S01]  /*0780*/  STG.E desc[UR6][R24.64+0x4c], R15 ;  /* 0x00004c0f18007986 */ /* 0x001fe2000c101906 */
[----:B------:R-:W-:Y:S05]  /*0790*/  EXIT ;  /* 0x000000000000794d */ /* 0x000fea0003800000 */
.L_x_70:
        /* <DEDUP_REMOVED lines=14> */
.L_x_170:


//--------------------- .text._Z9kernel_28PfS_S_S_S_S_S_S_S_S_S_S_S_S_S_S_S_S_S_S_ --------------------------
	.section	.text._Z9kernel_28PfS_S_S_S_S_S_S_S_S_S_S_S_S_S_S_S_S_S_S_,"ax",@progbits
	.align	128
        .global         _Z9kernel_28PfS_S_S_S_S_S_S_S_S_S_S_S_S_S_S_S_S_S_S_
        .type           _Z9kernel_28PfS_S_S_S_S_S_S_S_S_S_S_S_S_S_S_S_S_S_S_,@function
        .size           _Z9kernel_28PfS_S_S_S_S_S_S_S_S_S_S_S_S_S_S_S_S_S_S_,(.L_x_171 - _Z9kernel_28PfS_S_S_S_S_S_S_S_S_S_S_S_S_S_S_S_S_S_S_)
        .other          _Z9kernel_28PfS_S_S_S_S_S_S_S_S_S_S_S_S_S_S_S_S_S_S_,@"STO_CUDA_ENTRY STV_DEFAULT"
_Z9kernel_28PfS_S_S_S_S_S_S_S_S_S_S_S_S_S_S_S_S_S_S_:
.text._Z9kernel_28PfS_S_S_S_S_S_S_S_S_S_S_S_S_S_S_S_S_S_S_:
        /* <DEDUP_REMOVED lines=65> */
[----:B--2---:R2:W4:Y:S02]  /*0410*/  F2F.F64.F32 R6, R3 ;  /* 0x0000000300067310 */ /* 0x0045240000201800 */
[----:B--2---:R-:W-:Y:S01]  /*0420*/  LDS R3, [UR4+0x1c] ;  /* 0x00001c04ff037984 */ /* 0x004fe20008000800 */
[----:B----4-:R-:W-:Y:S01]  /*0430*/  DMUL R6, R6, UR6 ;  /* 0x0000000606067c28 */ /* 0x010fe20008000000 */
[----:B------:R-:W-:Y:S01]  /*0440*/  UMOV UR6, 0x71de69ad ;  /* 0x71de69ad00067882 */ /* 0x000fe20000000000 */
[----:B------:R-:W-:-:S04]  /*0450*/  UMOV UR7, 0x40139e8a ;  /* 0x40139e8a00077882 */ /* 0x000fc80000000000 */
[----:B------:R2:W4:Y:S04]  /*0460*/  F2F.F32.F64 R0, R6 ;  /* 0x0000000600007310 */ /* 0x0005280000301000 */
[----:B--2---:R-:W-:Y:S04]  /*0470*/  LDS.64 R6, [UR4+0x28] ;  /* 0x00002804ff067984 */ /* 0x004fe80008000a00 */
[----:B----4-:R-:W-:Y:S04]  /*0480*/  STS [UR4+0x20], R0 ;  /* 0x00002000ff007988 */ /* 0x010fe80008000804 */
[----:B------:R-:W2:Y:S02]  /*0490*/  LDS R12, [R2] ;  /* 0x00000000020c7984 */ /* 0x000ea40000000800 */
[----:B--2---:R-:W2:Y:S02]  /*04a0*/  F2F.F64.F32 R8, R12 ;  /* 0x0000000c00087310 */ /* 0x004ea40000201800 */
[----:B--2---:R-:W-:Y:S01]  /*04b0*/  DMUL R8, R8, UR6 ;  /* 0x0000000608087c28 */ /* 0x004fe20008000000 */
[----:B------:R-:W-:Y:S01]  /*04c0*/  UMOV UR6, 0x5ca6ca04 ;  /* 0x5ca6ca0400067882 */ /* 0x000fe20000000000 */
[----:B------:R-:W-:-:S04]  /*04d0*/  UMOV UR7, 0x3fefdde1 ;  /* 0x3fefdde100077882 */ /* 0x000fc80000000000 */
[----:B------:R2:W4:Y:S04]  /*04e0*/  F2F.F32.F64 R25, R8 ;  /* 0x0000000800197310 */ /* 0x0005280000301000 */
[----:B--2---:R-:W2:Y:S01]  /*04f0*/  LDC.64 R8, c[0x0][0x3a8] ;  /* 0x0000ea00ff087b82 */ /* 0x004ea20000000a00 */
[----:B----4-:R-:W-:Y:S04]  /*0500*/  STS [UR4+0xc], R25 ;  /* 0x00000c19ff007988 */ /* 0x010fe80008000804 */
[----:B------:R-:W4:Y:S02]  /*0510*/  LDS R10, [R2] ;  /* 0x00000000020a7984 */ /* 0x000f240000000800 */
[----:B----4-:R-:W4:Y:S02]  /*0520*/  F2F.F64.F32 R26, R10 ;  /* 0x0000000a001a7310 */ /* 0x010f240000201800 */
[----:B----4-:R-:W-:Y:S01]  /*0530*/  DMUL R26, R26, UR6 ;  /* 0x000000061a1a7c28 */ /* 0x010fe20008000000 */
[----:B------:R-:W4:Y:S05]  /*0540*/  LDCU.64 UR6, c[0x0][0x358] ;  /* 0x00006b00ff0677ac */ /* 0x000f2a0008000a00 */
[----:B------:R3:W1:Y:S04]  /*0550*/  F2F.F32.F64 R2, R26 ;  /* 0x0000001a00027310 */ /* 0x0006680000301000 */
[----:B---3--:R-:W3:Y:S01]  /*0560*/  LDC.64 R26, c[0x0][0x3b0] ;  /* 0x0000ec00ff1a7b82 */ /* 0x008ee20000000a00 */
[----:B----4-:R4:W-:Y:S04]  /*0570*/  STG.E desc[UR6][R22.64], R14 ;  /* 0x0000000e16007986 */ /* 0x0109e8000c101906 */
[----:B------:R-:W-:Y:S04]  /*0580*/  STG.E desc[UR6][R20.64+0x4], R15 ;  /* 0x0000040f14007986 */ /* 0x000fe8000c101906 */
[----:B-1----:R1:W-:Y:S04]  /*0590*/  STG.E desc[UR6][R16.64+0x8], R2 ;  /* 0x0000080210007986 */ /* 0x0023e8000c101906 */
[----:B0-----:R0:W-:Y:S01]  /*05a0*/  STG.E desc[UR6][R18.64+0xc], R25 ;  /* 0x00000c1912007986 */ /* 0x0011e2000c101906 */
[----:B----4-:R-:W4:Y:S03]  /*05b0*/  LDC.64 R22, c[0x0][0x3d0] ;  /* 0x0000f400ff167b82 */ /* 0x010f260000000a00 */
[----:B-----5:R5:W-:Y:S04]  /*05c0*/  STG.E desc[UR6][R28.64+0x10], R13 ;  /* 0x0000100d1c007986 */ /* 0x020be8000c101906 */
[----:B--2---:R-:W-:Y:S01]  /*05d0*/  STG.E desc[UR6][R8.64+0x14], R11 ;  /* 0x0000140b08007986 */ /* 0x004fe2000c101906 */
[----:B-1----:R-:W1:Y:S03]  /*05e0*/  LDC.64 R16, c[0x0][0x3b8] ;  /* 0x0000ee00ff107b82 */ /* 0x002e660000000a00 */
[----:B------:R-:W2:Y:S04]  /*05f0*/  LDS.128 R8, [UR4+0x30] ;  /* 0x00003004ff087984 */ /* 0x000ea80008000c00 */
[----:B------:R-:W2:Y:S01]  /*0600*/  LDS.128 R12, [UR4+0x40] ;  /* 0x00004004ff0c7984 */ /* 0x000ea20008000c00 */
[----:B0-----:R-:W0:Y:S03]  /*0610*/  LDC.64 R18, c[0x0][0x3c0] ;  /* 0x0000f000ff127b82 */ /* 0x001e260000000a00 */
[----:B---3--:R-:W-:Y:S04]  /*0620*/  STG.E desc[UR6][R26.64+0x18], R5 ;  /* 0x000018051a007986 */ /* 0x008fe8000c101906 */
[----:B------:R-:W-:Y:S01]  /*0630*/  STS [UR4+0x8], R2 ;  /* 0x00000802ff007988 */ /* 0x000fe20008000804 */
[----:B------:R-:W3:Y:S08]  /*0640*/  LDC.64 R20, c[0x0][0x3c8] ;  /* 0x0000f200ff147b82 */ /* 0x000ef00000000a00 */
[----:B------:R-:W2:Y:S01]  /*0650*/  LDC.64 R24, c[0x0][0x3d8] ;  /* 0x0000f600ff187b82 */ /* 0x000ea20000000a00 */
[----:B-1----:R1:W-:Y:S04]  /*0660*/  STG.E desc[UR6][R16.64+0x1c], R3 ;  /* 0x00001c0310007986 */ /* 0x0023e8000c101906 */
[----:B0-----:R0:W-:Y:S03]  /*0670*/  STG.E desc[UR6][R18.64+0x20], R0 ;  /* 0x0000200012007986 */ /* 0x0011e6000c101906 */
[----:B-----5:R-:W5:Y:S01]  /*0680*/  LDC.64 R28, c[0x0][0x3e8] ;  /* 0x0000fa00ff1c7b82 */ /* 0x020f620000000a00 */
[----:B---3--:R3:W-:Y:S07]  /*0690*/  STG.E desc[UR6][R20.64+0x24], R4 ;  /* 0x0000240414007986 */ /* 0x0087ee000c101906 */
[----:B-1----:R-:W1:Y:S01]  /*06a0*/  LDC.64 R16, c[0x0][0x3e0] ;  /* 0x0000f800ff107b82 */ /* 0x002e620000000a00 */
[----:B----4-:R4:W-:Y:S04]  /*06b0*/  STG.E desc[UR6][R22.64+0x28], R6 ;  /* 0x0000280616007986 */ /* 0x0109e8000c101906 */
[----:B--2---:R2:W-:Y:S03]  /*06c0*/  STG.E desc[UR6][R24.64+0x2c], R7 ;  /* 0x00002c0718007986 */ /* 0x0045e6000c101906 */
[----:B0-----:R-:W0:Y:S08]  /*06d0*/  LDC.64 R18, c[0x0][0x3f0] ;  /* 0x0000fc00ff127b82 */ /* 0x001e300000000a00 */
[----:B---3--:R-:W3:Y:S08]  /*06e0*/  LDC.64 R20, c[0x0][0x3f8] ;  /* 0x0000fe00ff147b82 */ /* 0x008ef00000000a00 */
[----:B------:R-:W2:Y:S01]  /*06f0*/  LDC.64 R26, c[0x0][0x400] ;  /* 0x00010000ff1a7b82 */ /* 0x000ea20000000a00 */
[----:B-1----:R-:W-:Y:S04]  /*0700*/  STG.E desc[UR6][R16.64+0x30], R8 ;  /* 0x0000300810007986 */ /* 0x002fe8000c101906 */
[----:B-----5:R-:W-:Y:S03]  /*0710*/  STG.E desc[UR6][R28.64+0x34], R9 ;  /* 0x000034091c007986 */ /* 0x020fe6000c101906 */
[----:B------:R-:W1:Y:S01]  /*0720*/  LDC.64 R4, c[0x0][0x408] ;  /* 0x00010200ff047b82 */ /* 0x000e620000000a00 */
[----:B0-----:R-:W-:Y:S07]  /*0730*/  STG.E desc[UR6][R18.64+0x38], R10 ;  /* 0x0000380a12007986 */ /* 0x001fee000c101906 */
[----:B----4-:R-:W0:Y:S01]  /*0740*/  LDC.64 R22, c[0x0][0x410] ;  /* 0x00010400ff167b82 */ /* 0x010e220000000a00 */
[----:B---3--:R-:W-:Y:S07]  /*0750*/  STG.E desc[UR6][R20.64+0x3c], R11 ;  /* 0x00003c0b14007986 */ /* 0x008fee000c101906 */
[----:B--2---:R-:W2:Y:S01]  /*0760*/  LDC.64 R24, c[0x0][0x418] ;  /* 0x00010600ff187b82 */ /* 0x004ea20000000a00 */
[----:B------:R-:W-:Y:S04]  /*0770*/  STG.E desc[UR6][R26.64+0x40], R12 ;  /* 0x0000400c1a007986 */ /* 0x000fe8000c101906 */
[----:B-1----:R-:W-:Y:S04]  /*0780*/  STG.E desc[UR6][R4.64+0x44], R13 ;  /* 0x0000440d04007986 */ /* 0x002fe8000c101906 */
[----:B0-----:R-:W-:Y:S04]  /*0790*/  STG.E desc[UR6][R22.64+0x48], R14 ;  /* 0x0000480e16007986 */ /* 0x001fe8000c101906 */
[----:B--2---:R-:W-:Y:S01]  /*07a0*/  STG.E desc[UR6][R24.64+0x4c], R15 ;  /* 0x00004c0f18007986 */ /* 0x004fe2000c101906 */
[----:B------:R-:W-:Y:S05]  /*07b0*/  EXIT ;  /* 0x000000000000794d */ /* 0x000fea0003800000 */
.L_x_71:
        /* <DEDUP_REMOVED lines=12> */
.L_x_171:


//--------------------- .text._Z9kernel_27PfS_S_S_S_S_S_S_S_S_S_S_S_S_S_S_S_S_S_S_ --------------------------
	.section	.text._Z9kernel_27PfS_S_S_S_S_S_S_S_S_S_S_S_S_S_S_S_S_S_S_,"ax",@progbits
	.align	128
        .global         _Z9kernel_27PfS_S_S_S_S_S_S_S_S_S_S_S_S_S_S_S_S_S_S_
        .type           _Z9kernel_27PfS_S_S_S_S_S_S_S_S_S_S_S_S_S_S_S_S_S_S_,@function
        .size           _Z9kernel_27PfS_S_S_S_S_S_S_S_S_S_S_S_S_S_S_S_S_S_S_,(.L_x_172 - _Z9kernel_27PfS_S_S_S_S_S_S_S_S_S_S_S_S_S_S_S_S_S_S_)
        .other          _Z9kernel_27PfS_S_S_S_S_S_S_S_S_S_S_S_S_S_S_S_S_S_S_,@"STO_CUDA_ENTRY STV_DEFAULT"
_Z9kernel_27PfS_S_S_S_S_S_S_S_S_S_S_S_S_S_S_S_S_S_S_:
.text._Z9kernel_27PfS_S_S_S_S_S_S_S_S_S_S_S_S_S_S_S_S_S_S_:
        /* <DEDUP_REMOVED lines=61> */
[----:B----4-:R-:W-:Y:S04]  /*03d0*/  LDS.64 R14, [UR4] ;  /* 0x00000004ff0e7984 */ /* 0x010fe80008000a00 */
        /* <DEDUP_REMOVED lines=13> */
[----:B------:R-:W-:-:S08]  /*04b0*/  UMOV UR7, 0x403e29e2 ;  /* 0x403e29e200077882 */ /* 0x000fd00000000000 */
[----:B------:R-:W2:Y:S02]  /*04c0*/  F2F.F32.F64 R8, R8 ;  /* 0x0000000800087310 */ /* 0x000ea40000301000 */
[----:B--2---:R2:W-:Y:S04]  /*04d0*/  STS [UR4+0x8], R8 ;  /* 0x00000808ff007988 */ /* 0x0045e80008000804 */
[----:B------:R-:W4:Y:S04]  /*04e0*/  LDS R12, [R3] ;  /* 0x00000000030c7984 */ /* 0x000f280000000800 */
[----:B------:R-:W5:Y:S01]  /*04f0*/  LDS R3, [UR4+0x1c] ;  /* 0x00001c04ff037984 */ /* 0x000f620008000800 */
[----:B--2---:R-:W2:Y:S01]  /*0500*/  LDC.64 R8, c[0x0][0x3a8] ;  /* 0x0000ea00ff087b82 */ /* 0x004ea20000000a00 */
        /* <DEDUP_REMOVED lines=42> */
.L_x_72:
        /* <DEDUP_REMOVED lines=13> */
.L_x_172:


//--------------------- .text._Z9kernel_26PfS_S_S_S_S_S_S_S_S_S_S_S_S_S_S_S_S_S_S_ --------------------------
	.section	.text._Z9kernel_26PfS_S_S_S_S_S_S_S_S_S_S_S_S_S_S_S_S_S_S_,"ax",@progbits
	.align	128
        .global         _Z9kernel_26PfS_S_S_S_S_S_S_S_S_S_S_S_S_S_S_S_S_S_S_
        .type           _Z9kernel_26PfS_S_S_S_S_S_S_S_S_S_S_S_S_S_S_S_S_S_S_,@function
        .size           _Z9kernel_26PfS_S_S_S_S_S_S_S_S_S_S_S_S_S_S_S_S_S_S_,(.L_x_173 - _Z9kernel_26PfS_S_S_S_S_S_S_S_S_S_S_S_S_S_S_S_S_S_S_)
        .other          _Z9kernel_26PfS_S_S_S_S_S_S_S_S_S_S_S_S_S_S_S_S_S_S_,@"STO_CUDA_ENTRY STV_DEFAULT"
_Z9kernel_26PfS_S_S_S_S_S_S_S_S_S_S_S_S_S_S_S_S_S_S_:
.text._Z9kernel_26PfS_S_S_S_S_S_S_S_S_S_S_S_S_S_S_S_S_S_S_:
        /* <DEDUP_REMOVED lines=63> */
[----:B0-----:R-:W-:Y:S04]  /*03f0*/  LDS.64 R2, [UR4+0x28] ;  /* 0x00002804ff027984 */ /* 0x001fe80008000a00 */
[----:B-1----:R-:W-:Y:S04]  /*0400*/  STS [UR4+0x18], R22 ;  /* 0x00001816ff007988 */ /* 0x002fe80008000804 */
[----:B------:R-:W0:Y:S02]  /*0410*/  LDS R8, [R0] ;  /* 0x0000000000087984 */ /* 0x000e240000000800 */
[----:B0-----:R0:W1:Y:S02]  /*0420*/  F2F.F64.F32 R4, R8 ;  /* 0x0000000800047310 */ /* 0x0010640000201800 */
[----:B0-----:R-:W0:Y:S01]  /*0430*/  LDC.64 R8, c[0x0][0x388] ;  /* 0x0000e200ff087b82 */ /* 0x001e220000000a00 */
[----:B-1----:R-:W-:Y:S01]  /*0440*/  DMUL R4, R4, UR6 ;  /* 0x0000000604047c28 */ /* 0x002fe20008000000 */
[----:B------:R-:W-:Y:S01]  /*0450*/  UMOV UR6, 0x4b7b2895 ;  /* 0x4b7b289500067882 */ /* 0x000fe20000000000 */
[----:B------:R-:W-:-:S08]  /*0460*/  UMOV UR7, 0x4044e339 ;  /* 0x4044e33900077882 */ /* 0x000fd00000000000 */
[----:B------:R-:W1:Y:S02]  /*0470*/  F2F.F32.F64 R4, R4 ;  /* 0x0000000400047310 */ /* 0x000e640000301000 */
[----:B-1----:R1:W-:Y:S04]  /*0480*/  STS [UR4+0x10], R4 ;  /* 0x00001004ff007988 */ /* 0x0023e80008000804 */
[----:B------:R-:W4:Y:S01]  /*0490*/  LDS R10, [R0] ;  /* 0x00000000000a7984 */ /* 0x000f220000000800 */
[----:B-1----:R-:W1:Y:S01]  /*04a0*/  LDC.64 R4, c[0x0][0x3a0] ;  /* 0x0000e800ff047b82 */ /* 0x002e620000000a00 */
[----:B----4-:R4:W5:Y:S07]  /*04b0*/  F2F.F64.F32 R6, R10 ;  /* 0x0000000a00067310 */ /* 0x01096e0000201800 */
        /* <DEDUP_REMOVED lines=8> */
[----:B0-----:R-:W-:Y:S01]  /*0540*/  STG.E desc[UR6][R8.64+0x4], R19 ;  /* 0x0000041308007986 */ /* 0x001fe2000c101906 */
[----:B--2---:R-:W0:Y:S03]  /*0550*/  LDC.64 R28, c[0x0][0x3b0] ;  /* 0x0000ec00ff1c7b82 */ /* 0x004e260000000a00 */
[----:B----4-:R-:W-:Y:S04]  /*0560*/  STG.E desc[UR6][R10.64+0x8], R26 ;  /* 0x0000081a0a007986 */ /* 0x010fe8000c101906 */
[----:B------:R2:W-:Y:S01]  /*0570*/  STG.E desc[UR6][R12.64+0xc], R21 ;  /* 0x00000c150c007986 */ /* 0x0005e2000c101906 */
[----:B------:R-:W4:Y:S03]  /*0580*/  LDC.64 R14, c[0x0][0x3c0] ;  /* 0x0000f000ff0e7b82 */ /* 0x000f260000000a00 */
[----:B------:R-:W-:Y:S05]  /*0590*/  LDS.128 R8, [UR4+0x40] ;  /* 0x00004004ff087984 */ /* 0x000fea0008000c00 */
[----:B--2---:R-:W2:Y:S08]  /*05a0*/  LDC.64 R12, c[0x0][0x3b8] ;  /* 0x0000ee00ff0c7b82 */ /* 0x004eb00000000a00 */
[----:B------:R-:W4:Y:S01]  /*05b0*/  LDC.64 R20, c[0x0][0x3d8] ;  /* 0x0000f600ff147b82 */ /* 0x000f220000000a00 */
[----:B---3--:R3:W1:Y:S07]  /*05c0*/  F2F.F64.F32 R16, R18 ;  /* 0x0000001200107310 */ /* 0x00866e0000201800 */
[----:B---3--:R-:W3:Y:S01]  /*05d0*/  LDC.64 R18, c[0x0][0x3d0] ;  /* 0x0000f400ff127b82 */ /* 0x008ee20000000a00 */
[----:B-1----:R-:W-:-:S06]  /*05e0*/  DMUL R16, R16, UR8 ;  /* 0x0000000810107c28 */ /* 0x002fcc0008000000 */
[----:B------:R1:W5:Y:S04]  /*05f0*/  F2F.F32.F64 R0, R16 ;  /* 0x0000001000007310 */ /* 0x0003680000301000 */
[----:B-1----:R-:W1:Y:S01]  /*0600*/  LDC.64 R16, c[0x0][0x3c8] ;  /* 0x0000f200ff107b82 */ /* 0x002e620000000a00 */
[----:B-----5:R-:W-:Y:S04]  /*0610*/  STG.E desc[UR6][R4.64+0x10], R0 ;  /* 0x0000100004007986 */ /* 0x020fe8000c101906 */
[----:B------:R-:W-:Y:S04]  /*0620*/  STG.E desc[UR6][R6.64+0x14], R24 ;  /* 0x0000141806007986 */ /* 0x000fe8000c101906 */
[----:B------:R-:W5:Y:S04]  /*0630*/  LDS.128 R4, [UR4+0x30] ;  /* 0x00003004ff047984 */ /* 0x000f680008000c00 */
[----:B0-----:R0:W-:Y:S04]  /*0640*/  STG.E desc[UR6][R28.64+0x18], R22 ;  /* 0x000018161c007986 */ /* 0x0011e8000c101906 */
[----:B--2---:R2:W-:Y:S04]  /*0650*/  STG.E desc[UR6][R12.64+0x1c], R25 ;  /* 0x00001c190c007986 */ /* 0x0045e8000c101906 */
[----:B----4-:R4:W-:Y:S04]  /*0660*/  STG.E desc[UR6][R14.64+0x20], R23 ;  /* 0x000020170e007986 */ /* 0x0109e8000c101906 */
[----:B-1----:R1:W-:Y:S01]  /*0670*/  STG.E desc[UR6][R16.64+0x24], R27 ;  /* 0x0000241b10007986 */ /* 0x0023e2000c101906 */
[----:B0-----:R-:W0:Y:S03]  /*0680*/  LDC.64 R28, c[0x0][0x400] ;  /* 0x00010000ff1c7b82 */ /* 0x001e260000000a00 */
[----:B---3--:R3:W-:Y:S04]  /*0690*/  STG.E desc[UR6][R18.64+0x28], R2 ;  /* 0x0000280212007986 */ /* 0x0087e8000c101906 */
[----:B------:R5:W-:Y:S01]  /*06a0*/  STG.E desc[UR6][R20.64+0x2c], R3 ;  /* 0x00002c0314007986 */ /* 0x000be2000c101906 */
[----:B--2---:R-:W5:Y:S03]  /*06b0*/  LDC.64 R12, c[0x0][0x3e0] ;  /* 0x0000f800ff0c7b82 */ /* 0x004f660000000a00 */
[----:B------:R-:W-:Y:S05]  /*06c0*/  STS [UR4+0x10], R0 ;  /* 0x00001000ff007988 */ /* 0x000fea0008000804 */
[----:B----4-:R-:W2:Y:S08]  /*06d0*/  LDC.64 R14, c[0x0][0x3e8] ;  /* 0x0000fa00ff0e7b82 */ /* 0x010eb00000000a00 */
[----:B-1----:R-:W1:Y:S08]  /*06e0*/  LDC.64 R16, c[0x0][0x3f0] ;  /* 0x0000fc00ff107b82 */ /* 0x002e700000000a00 */
[----:B---3--:R-:W3:Y:S01]  /*06f0*/  LDC.64 R18, c[0x0][0x3f8] ;  /* 0x0000fe00ff127b82 */ /* 0x008ee20000000a00 */
[----:B-----5:R-:W-:Y:S07]  /*0700*/  STG.E desc[UR6][R12.64+0x30], R4 ;  /* 0x000030040c007986 */ /* 0x020fee000c101906 */
[----:B------:R-:W4:Y:S01]  /*0710*/  LDC.64 R20, c[0x0][0x408] ;  /* 0x00010200ff147b82 */ /* 0x000f220000000a00 */
[----:B--2---:R-:W-:Y:S07]  /*0720*/  STG.E desc[UR6][R14.64+0x34], R5 ;  /* 0x000034050e007986 */ /* 0x004fee000c101906 */
[----:B------:R-:W2:Y:S01]  /*0730*/  LDC.64 R24, c[0x0][0x410] ;  /* 0x00010400ff187b82 */ /* 0x000ea20000000a00 */
[----:B-1----:R-:W-:Y:S07]  /*0740*/  STG.E desc[UR6][R16.64+0x38], R6 ;  /* 0x0000380610007986 */ /* 0x002fee000c101906 */
[----:B------:R-:W1:Y:S01]  /*0750*/  LDC.64 R22, c[0x0][0x418] ;  /* 0x00010600ff167b82 */ /* 0x000e620000000a00 */
[----:B---3--:R-:W-:Y:S04]  /*0760*/  STG.E desc[UR6][R18.64+0x3c], R7 ;  /* 0x00003c0712007986 */ /* 0x008fe8000c101906 */
[----:B0-----:R-:W-:Y:S04]  /*0770*/  STG.E desc[UR6][R28.64+0x40], R8 ;  /* 0x000040081c007986 */ /* 0x001fe8000c101906 */
[----:B----4-:R-:W-:Y:S04]  /*0780*/  STG.E desc[UR6][R20.64+0x44], R9 ;  /* 0x0000440914007986 */ /* 0x010fe8000c101906 */
[----:B--2---:R-:W-:Y:S04]  /*0790*/  STG.E desc[UR6][R24.64+0x48], R10 ;  /* 0x0000480a18007986 */ /* 0x004fe8000c101906 */
[----:B-1----:R-:W-:Y:S01]  /*07a0*/  STG.E desc[UR6][R22.64+0x4c], R11 ;  /* 0x00004c0b16007986 */ /* 0x002fe2000c101906 */
[----:B------:R-:W-:Y:S05]  /*07b0*/  EXIT ;  /* 0x000000000000794d */ /* 0x000fea0003800000 */
.L_x_73:
        /* <DEDUP_REMOVED lines=12> */
.L_x_173:


//--------------------- .text._Z9kernel_25PfS_S_S_S_S_S_S_S_S_S_S_S_S_S_S_S_S_S_S_ --------------------------
	.section	.text._Z9kernel_25PfS_S_S_S_S_S_S_S_S_S_S_S_S_S_S_S_S_S_S_,"ax",@progbits
	.align	128
        .global         _Z9kernel_25PfS_S_S_S_S_S_S_S_S_S_S_S_S_S_S_S_S_S_S_
        .type           _Z9kernel_25PfS_S_S_S_S_S_S_S_S_S_S_S_S_S_S_S_S_S_S_,@function
        .size           _Z9kernel_25PfS_S_S_S_S_S_S_S_S_S_S_S_S_S_S_S_S_S_S_,(.L_x_174 - _Z9kernel_25PfS_S_S_S_S_S_S_S_S_S_S_S_S_S_S_S_S_S_S_)
        .other          _Z9kernel_25PfS_S_S_S_S_S_S_S_S_S_S_S_S_S_S_S_S_S_S_,@"STO_CUDA_ENTRY STV_DEFAULT"
_Z9kernel_25PfS_S_S_S_S_S_S_S_S_S_S_S_S_S_S_S_S_S_S_:
.text._Z9kernel_25PfS_S_S_S_S_S_S_S_S_S_S_S_S_S_S_S_S_S_S_:
        /* <DEDUP_REMOVED lines=123> */
.L_x_74:
        /* <DEDUP_REMOVED lines=13> */
.L_x_174:


//--------------------- .text._Z9kernel_24PfS_S_S_S_S_S_S_S_S_S_S_S_S_S_S_S_S_S_S_ --------------------------
	.section	.text._Z9kernel_24PfS_S_S_S_S_S_S_S_S_S_S_S_S_S_S_S_S_S_S_,"ax",@progbits
	.align	128
        .global         _Z9kernel_24PfS_S_S_S_S_S_S_S_S_S_S_S_S_S_S_S_S_S_S_
        .type           _Z9kernel_24PfS_S_S_S_S_S_S_S_S_S_S_S_S_S_S_S_S_S_S_,@function
        .size           _Z9kernel_24PfS_S_S_S_S_S_S_S_S_S_S_S_S_S_S_S_S_S_S_,(.L_x_175 - _Z9kernel_24PfS_S_S_S_S_S_S_S_S_S_S_S_S_S_S_S_S_S_S_)
        .other          _Z9kernel_24PfS_S_S_S_S_S_S_S_S_S_S_S_S_S_S_S_S_S_S_,@"STO_CUDA_ENTRY STV_DEFAULT"
_Z9kernel_24PfS_S_S_S_S_S_S_S_S_S_S_S_S_S_S_S_S_S_S_:
.text._Z9kernel_24PfS_S_S_S_S_S_S_S_S_S_S_S_S_S_S_S_S_S_S_:
        /* <DEDUP_REMOVED lines=49> */
[----:B------:R-:W-:Y:S01]  /*0310*/  LDS.128 R12, [UR4+0x10] ;  /* 0x00001004ff0c7984 */ /* 0x000fe20008000c00 */
        /* <DEDUP_REMOVED lines=24> */
[----:B------:R-:W2:Y:S09]  /*04a0*/  LDCU.64 UR6, c[0x0][0x358] ;  /* 0x00006b00ff0677ac */ /* 0x000eb20008000a00 */
[----:B------:R-:W4:Y:S01]  /*04b0*/  F2F.F32.F64 R8, R8 ;  /* 0x0000000800087310 */ /* 0x000f220000301000 */
[----:B--2---:R2:W-:Y:S04]  /*04c0*/  STG.E desc[UR6][R18.64], R25 ;  /* 0x0000001912007986 */ /* 0x0045e8000c101906 */
[----:B0-----:R-:W-:Y:S04]  /*04d0*/  STG.E desc[UR6][R2.64+0x4], R28 ;  /* 0x0000041c02007986 */ /* 0x001fe8000c101906 */
[----:B----4-:R0:W-:Y:S04]  /*04e0*/  STS [UR4+0xc], R8 ;  /* 0x00000c08ff007988 */ /* 0x0101e80008000804 */
[----:B------:R-:W4:Y:S01]  /*04f0*/  LDS R16, [R4] ;  /* 0x0000000004107984 */ /* 0x000f220000000800 */
[----:B--2---:R-:W2:Y:S03]  /*0500*/  LDC.64 R24, c[0x0][0x3d0] ;  /* 0x0000f400ff187b82 */ /* 0x004ea60000000a00 */
[----:B------:R-:W5:Y:S04]  /*0510*/  LDS.128 R4, [UR4+0x20] ;  /* 0x00002004ff047984 */ /* 0x000f680008000c00 */
[----:B---3--:R3:W-:Y:S01]  /*0520*/  STG.E desc[UR6][R20.64+0x8], R27 ;  /* 0x0000081b14007986 */ /* 0x0087e2000c101906 */
[----:B0-----:R-:W0:Y:S08]  /*0530*/  LDC.64 R8, c[0x0][0x3a0] ;  /* 0x0000e800ff087b82 */ /* 0x001e300000000a00 */
[----:B------:R-:W5:Y:S08]  /*0540*/  LDC.64 R2, c[0x0][0x3b8] ;  /* 0x0000ee00ff027b82 */ /* 0x000f700000000a00 */
[----:B---3--:R-:W3:Y:S08]  /*0550*/  LDC.64 R20, c[0x0][0x3c0] ;  /* 0x0000f000ff147b82 */ /* 0x008ef00000000a00 */
[----:B------:R-:W2:Y:S01]  /*0560*/  LDC.64 R26, c[0x0][0x3d8] ;  /* 0x0000f600ff1a7b82 */ /* 0x000ea20000000a00 */
[----:B----4-:R4:W1:Y:S07]  /*0570*/  F2F.F64.F32 R10, R16 ;  /* 0x00000010000a7310 */ /* 0x01086e0000201800 */
[----:B----4-:R-:W4:Y:S01]  /*0580*/  LDC.64 R16, c[0x0][0x3b0] ;  /* 0x0000ec00ff107b82 */ /* 0x010f220000000a00 */
[----:B-1----:R-:W-:-:S06]  /*0590*/  DMUL R10, R10, UR8 ;  /* 0x000000080a0a7c28 */ /* 0x002fcc0008000000 */
[----:B------:R1:W0:Y:S04]  /*05a0*/  F2F.F32.F64 R0, R10 ;  /* 0x0000000a00007310 */ /* 0x0002280000301000 */
[----:B-1----:R-:W1:Y:S01]  /*05b0*/  LDC.64 R10, c[0x0][0x3a8] ;  /* 0x0000ea00ff0a7b82 */ /* 0x002e620000000a00 */
[----:B0-----:R0:W-:Y:S04]  /*05c0*/  STG.E desc[UR6][R22.64+0xc], R0 ;  /* 0x00000c0016007986 */ /* 0x0011e8000c101906 */
[----:B------:R-:W-:Y:S04]  /*05d0*/  STG.E desc[UR6][R8.64+0x10], R12 ;  /* 0x0000100c08007986 */ /* 0x000fe8000c101906 */
[----:B------:R-:W-:Y:S01]  /*05e0*/  STS [UR4+0xc], R0 ;  /* 0x00000c00ff007988 */ /* 0x000fe20008000804 */
[----:B0-----:R-:W0:Y:S03]  /*05f0*/  LDC.64 R22, c[0x0][0x3c8] ;  /* 0x0000f200ff167b82 */ /* 0x001e260000000a00 */
[----:B-1----:R1:W-:Y:S04]  /*0600*/  STG.E desc[UR6][R10.64+0x14], R13 ;  /* 0x0000140d0a007986 */ /* 0x0023e8000c101906 */
[----:B------:R-:W2:Y:S04]  /*0610*/  LDS.128 R8, [UR4+0x30] ;  /* 0x00003004ff087984 */ /* 0x000ea80008000c00 */
[----:B----4-:R4:W-:Y:S04]  /*0620*/  STG.E desc[UR6][R16.64+0x18], R14 ;  /* 0x0000180e10007986 */ /* 0x0109e8000c101906 */
[----:B------:R-:W2:Y:S01]  /*0630*/  LDS.128 R16, [UR4+0x40] ;  /* 0x00004004ff107984 */ /* 0x000ea20008000c00 */
[----:B-1----:R-:W1:Y:S03]  /*0640*/  LDC.64 R12, c[0x0][0x3e8] ;  /* 0x0000fa00ff0c7b82 */ /* 0x002e660000000a00 */
[----:B-----5:R5:W-:Y:S04]  /*0650*/  STG.E desc[UR6][R2.64+0x1c], R29 ;  /* 0x00001c1d02007986 */ /* 0x020be8000c101906 */
[----:B---3--:R3:W-:Y:S01]  /*0660*/  STG.E desc[UR6][R20.64+0x20], R4 ;  /* 0x0000200414007986 */ /* 0x0087e2000c101906 */
[----:B----4-:R-:W4:Y:S03]  /*0670*/  LDC.64 R14, c[0x0][0x3f0] ;  /* 0x0000fc00ff0e7b82 */ /* 0x010f260000000a00 */
[----:B0-----:R0:W-:Y:S04]  /*0680*/  STG.E desc[UR6][R22.64+0x24], R5 ;  /* 0x0000240516007986 */ /* 0x0011e8000c101906 */
[----:B--2---:R2:W-:Y:S01]  /*0690*/  STG.E desc[UR6][R24.64+0x28], R6 ;  /* 0x0000280618007986 */ /* 0x0045e2000c101906 */
[----:B-----5:R-:W5:Y:S03]  /*06a0*/  LDC.64 R2, c[0x0][0x3e0] ;  /* 0x0000f800ff027b82 */ /* 0x020f660000000a00 */
[----:B------:R-:W-:Y:S05]  /*06b0*/  STG.E desc[UR6][R26.64+0x2c], R7 ;  /* 0x00002c071a007986 */ /* 0x000fea000c101906 */
[----:B---3--:R-:W3:Y:S08]  /*06c0*/  LDC.64 R20, c[0x0][0x3f8] ;  /* 0x0000fe00ff147b82 */ /* 0x008ef00000000a00 */
[----:B0-----:R-:W0:Y:S08]  /*06d0*/  LDC.64 R22, c[0x0][0x400] ;  /* 0x00010000ff167b82 */ /* 0x001e300000000a00 */
[----:B--2---:R-:W2:Y:S01]  /*06e0*/  LDC.64 R24, c[0x0][0x408] ;  /* 0x00010200ff187b82 */ /* 0x004ea20000000a00 */
[----:B-----5:R-:W-:Y:S04]  /*06f0*/  STG.E desc[UR6][R2.64+0x30], R8 ;  /* 0x0000300802007986 */ /* 0x020fe8000c101906 */
[----:B-1----:R-:W-:Y:S03]  /*0700*/  STG.E desc[UR6][R12.64+0x34], R9 ;  /* 0x000034090c007986 */ /* 0x002fe6000c101906 */
[----:B------:R-:W1:Y:S01]  /*0710*/  LDC.64 R28, c[0x0][0x410] ;  /* 0x00010400ff1c7b82 */ /* 0x000e620000000a00 */
[----:B----4-:R-:W-:Y:S04]  /*0720*/  STG.E desc[UR6][R14.64+0x38], R10 ;  /* 0x0000380a0e007986 */ /* 0x010fe8000c101906 */
[----:B---3--:R-:W-:Y:S03]  /*0730*/  STG.E desc[UR6][R20.64+0x3c], R11 ;  /* 0x00003c0b14007986 */ /* 0x008fe6000c101906 */
[----:B------:R-:W3:Y:S01]  /*0740*/  LDC.64 R4, c[0x0][0x418] ;  /* 0x00010600ff047b82 */ /* 0x000ee20000000a00 */
[----:B0-----:R-:W-:Y:S04]  /*0750*/  STG.E desc[UR6][R22.64+0x40], R16 ;  /* 0x0000401016007986 */ /* 0x001fe8000c101906 */
[----:B--2---:R-:W-:Y:S04]  /*0760*/  STG.E desc[UR6][R24.64+0x44], R17 ;  /* 0x0000441118007986 */ /* 0x004fe8000c101906 */
[----:B-1----:R-:W-:Y:S04]  /*0770*/  STG.E desc[UR6][R28.64+0x48], R18 ;  /* 0x000048121c007986 */ /* 0x002fe8000c101906 */
[----:B---3--:R-:W-:Y:S01]  /*0780*/  STG.E desc[UR6][R4.64+0x4c], R19 ;  /* 0x00004c1304007986 */ /* 0x008fe2000c101906 */
[----:B------:R-:W-:Y:S05]  /*0790*/  EXIT ;  /* 0x000000000000794d */ /* 0x000fea0003800000 */
.L_x_75:
        /* <DEDUP_REMOVED lines=14> */
.L_x_175:


//--------------------- .text._Z9kernel_23PfS_S_S_S_S_S_S_S_S_S_S_S_S_S_S_S_S_S_S_ --------------------------
	.section	.text._Z9kernel_23PfS_S_S_S_S_S_S_S_S_S_S_S_S_S_S_S_S_S_S_,"ax",@progbits
	.align	128
        .global         _Z9kernel_23PfS_S_S_S_S_S_S_S_S_S_S_S_S_S_S_S_S_S_S_
        .type           _Z9kernel_23PfS_S_S_S_S_S_S_S_S_S_S_S_S_S_S_S_S_S_S_,@function
        .size           _Z9kernel_23PfS_S_S_S_S_S_S_S_S_S_S_S_S_S_S_S_S_S_S_,(.L_x_176 - _Z9kernel_23PfS_S_S_S_S_S_S_S_S_S_S_S_S_S_S_S_S_S_S_)
        .other          _Z9kernel_23PfS_S_S_S_S_S_S_S_S_S_S_S_S_S_S_S_S_S_S_,@"STO_CUDA_ENTRY STV_DEFAULT"
_Z9kernel_23PfS_S_S_S_S_S_S_S_S_S_S_S_S_S_S_S_S_S_S_:
.text._Z9kernel_23PfS_S_S_S_S_S_S_S_S_S_S_S_S_S_S_S_S_S_S_:
        /* <DEDUP_REMOVED lines=79> */
[----:B---3--:R-:W-:Y:S04]  /*04f0*/  STS [UR4], R10 ;  /* 0x0000000aff007988 */ /* 0x008fe80008000804 */
[----:B------:R-:W2:Y:S02]  /*0500*/  LDS R8, [R0] ;  /* 0x0000000000087984 */ /* 0x000ea40000000800 */
[----:B--2---:R-:W2:Y:S02]  /*0510*/  F2F.F64.F32 R8, R8 ;  /* 0x0000000800087310 */ /* 0x004ea40000201800 */
[----:B--2---:R-:W-:Y:S01]  /*0520*/  DMUL R22, R8, UR6 ;  /* 0x0000000608167c28 */ /* 0x004fe20008000000 */
[----:B------:R-:W2:Y:S01]  /*0530*/  LDCU.64 UR6, c[0x0][0x358] ;  /* 0x00006b00ff0677ac */ /* 0x000ea20008000a00 */
[----:B------:R-:W3:Y:S04]  /*0540*/  LDC.64 R8, c[0x0][0x3a8] ;  /* 0x0000ea00ff087b82 */ /* 0x000ee80000000a00 */
[----:B------:R1:W4:Y:S04]  /*0550*/  F2F.F32.F64 R0, R22 ;  /* 0x0000001600007310 */ /* 0x0003280000301000 */
        /* <DEDUP_REMOVED lines=37> */
.L_x_76:
        /* <DEDUP_REMOVED lines=13> */
.L_x_176:


//--------------------- .text._Z9kernel_22PfS_S_S_S_S_S_S_S_S_S_S_S_S_S_S_S_S_S_S_ --------------------------
	.section	.text._Z9kernel_22PfS_S_S_S_S_S_S_S_S_S_S_S_S_S_S_S_S_S_S_,"ax",@progbits
	.align	128
        .global         _Z9kernel_22PfS_S_S_S_S_S_S_S_S_S_S_S_S_S_S_S_S_S_S_
        .type           _Z9kernel_22PfS_S_S_S_S_S_S_S_S_S_S_S_S_S_S_S_S_S_S_,@function
        .size           _Z9kernel_22PfS_S_S_S_S_S_S_S_S_S_S_S_S_S_S_S_S_S_S_,(.L_x_177 - _Z9kernel_22PfS_S_S_S_S_S_S_S_S_S_S_S_S_S_S_S_S_S_S_)
        .other          _Z9kernel_22PfS_S_S_S_S_S_S_S_S_S_S_S_S_S_S_S_S_S_S_,@"STO_CUDA_ENTRY STV_DEFAULT"
_Z9kernel_22PfS_S_S_S_S_S_S_S_S_S_S_S_S_S_S_S_S_S_S_:
.text._Z9kernel_22PfS_S_S_S_S_S_S_S_S_S_S_S_S_S_S_S_S_S_S_:
        /* <DEDUP_REMOVED lines=75> */
[----:B------:R-:W2:Y:S01]  /*04b0*/  LDCU.64 UR6, c[0x0][0x358] ;  /* 0x00006b00ff0677ac */ /* 0x000ea20008000a00 */
[----:B------:R-:W-:Y:S04]  /*04c0*/  LDS.128 R8, [UR4+0x20] ;  /* 0x00002004ff087984 */ /* 0x000fe80008000c00 */
[----:B------:R5:W3:Y:S04]  /*04d0*/  F2F.F32.F64 R23, R18 ;  /* 0x0000001200177310 */ /* 0x000ae80000301000 */
[----:B-----5:R-:W5:Y:S01]  /*04e0*/  LDC.64 R18, c[0x0][0x3a0] ;  /* 0x0000e800ff127b82 */ /* 0x020f620000000a00 */
[----:B---3--:R-:W-:Y:S04]  /*04f0*/  STS [UR4], R23 ;  /* 0x00000017ff007988 */ /* 0x008fe80008000804 */
[----:B------:R-:W3:Y:S04]  /*0500*/  LDS R24, [R3] ;  /* 0x0000000003187984 */ /* 0x000ee80000000800 */
[----:B------:R-:W0:Y:S04]  /*0510*/  LDS.128 R12, [UR4] ;  /* 0x00000004ff0c7984 */ /* 0x000e280008000c00 */
[----:B--2---:R2:W-:Y:S02]  /*0520*/  STG.E desc[UR6][R26.64], R23 ;  /* 0x000000171a007986 */ /* 0x0045e4000c101906 */
[----:B--2---:R-:W2:Y:S08]  /*0530*/  LDC.64 R22, c[0x0][0x3c8] ;  /* 0x0000f200ff167b82 */ /* 0x004eb00000000a00 */
[----:B------:R-:W2:Y:S01]  /*0540*/  LDC.64 R26, c[0x0][0x3d0] ;  /* 0x0000f400ff1a7b82 */ /* 0x000ea20000000a00 */
[----:B---3--:R-:W3:Y:S01]  /*0550*/  F2F.F64.F32 R24, R24 ;  /* 0x0000001800187310 */ /* 0x008ee20000201800 */
[----:B0-----:R3:W-:Y:S04]  /*0560*/  STG.E desc[UR6][R4.64+0x4], R13 ;  /* 0x0000040d04007986 */ /* 0x0017e8000c101906 */
[----:B----4-:R-:W-:Y:S04]  /*0570*/  STG.E desc[UR6][R6.64+0x8], R14 ;  /* 0x0000080e06007986 */ /* 0x010fe8000c101906 */
[----:B------:R0:W-:Y:S01]  /*0580*/  STG.E desc[UR6][R20.64+0xc], R15 ;  /* 0x00000c0f14007986 */ /* 0x0001e2000c101906 */
[----:B---3--:R-:W-:Y:S01]  /*0590*/  DMUL R12, R24, UR8 ;  /* 0x00000008180c7c28 */ /* 0x008fe20008000000 */
[----:B------:R-:W3:Y:S02]  /*05a0*/  LDC.64 R4, c[0x0][0x3c0] ;  /* 0x0000f000ff047b82 */ /* 0x000ee40000000a00 */
[----:B-----5:R-:W-:Y:S03]  /*05b0*/  STG.E desc[UR6][R18.64+0x10], R16 ;  /* 0x0000101012007986 */ /* 0x020fe6000c101906 */
[----:B------:R4:W5:Y:S01]  /*05c0*/  F2F.F32.F64 R3, R12 ;  /* 0x0000000c00037310 */ /* 0x0009620000301000 */
[----:B-1----:R1:W-:Y:S02]  /*05d0*/  STG.E desc[UR6][R28.64+0x14], R17 ;  /* 0x000014111c007986 */ /* 0x0023e4000c101906 */
[----:B0-----:R-:W0:Y:S02]  /*05e0*/  LDC.64 R20, c[0x0][0x3b0] ;  /* 0x0000ec00ff147b82 */ /* 0x001e240000000a00 */
[----:B------:R-:W-:Y:S04]  /*05f0*/  LDS.128 R16, [UR4+0x40] ;  /* 0x00004004ff107984 */ /* 0x000fe80008000c00 */
[----:B----4-:R-:W4:Y:S02]  /*0600*/  LDS.128 R12, [UR4+0x30] ;  /* 0x00003004ff0c7984 */ /* 0x010f240008000c00 */
[----:B------:R-:W2:Y:S02]  /*0610*/  LDC.64 R6, c[0x0][0x3b8] ;  /* 0x0000ee00ff067b82 */ /* 0x000ea40000000a00 */
[----:B-----5:R-:W-:Y:S06]  /*0620*/  STS [UR4+0x18], R3 ;  /* 0x00001803ff007988 */ /* 0x020fec0008000804 */
[----:B------:R-:W5:Y:S01]  /*0630*/  LDC.64 R24, c[0x0][0x3d8] ;  /* 0x0000f600ff187b82 */ /* 0x000f620000000a00 */
[----:B0-----:R0:W-:Y:S07]  /*0640*/  STG.E desc[UR6][R20.64+0x18], R3 ;  /* 0x0000180314007986 */ /* 0x0011ee000c101906 */
[----:B-1----:R-:W1:Y:S01]  /*0650*/  LDC.64 R28, c[0x0][0x3f8] ;  /* 0x0000fe00ff1c7b82 */ /* 0x002e620000000a00 */
[----:B--2---:R2:W-:Y:S04]  /*0660*/  STG.E desc[UR6][R6.64+0x1c], R0 ;  /* 0x00001c0006007986 */ /* 0x0045e8000c101906 */
[----:B---3--:R3:W-:Y:S03]  /*0670*/  STG.E desc[UR6][R4.64+0x20], R2 ;  /* 0x0000200204007986 */ /* 0x0087e6000c101906 */
[----:B0-----:R-:W0:Y:S01]  /*0680*/  LDC.64 R20, c[0x0][0x400] ;  /* 0x00010000ff147b82 */ /* 0x001e220000000a00 */
[----:B------:R4:W-:Y:S04]  /*0690*/  STG.E desc[UR6][R22.64+0x24], R9 ;  /* 0x0000240916007986 */ /* 0x0009e8000c101906 */
[----:B------:R-:W-:Y:S03]  /*06a0*/  STG.E desc[UR6][R26.64+0x28], R10 ;  /* 0x0000280a1a007986 */ /* 0x000fe6000c101906 */
[----:B--2---:R-:W2:Y:S01]  /*06b0*/  LDC.64 R6, c[0x0][0x3e8] ;  /* 0x0000fa00ff067b82 */ /* 0x004ea20000000a00 */
[----:B-----5:R5:W-:Y:S07]  /*06c0*/  STG.E desc[UR6][R24.64+0x2c], R11 ;  /* 0x00002c0b18007986 */ /* 0x020bee000c101906 */
[----:B---3--:R-:W3:Y:S08]  /*06d0*/  LDC.64 R4, c[0x0][0x3e0] ;  /* 0x0000f800ff047b82 */ /* 0x008ef00000000a00 */
[----:B----4-:R-:W4:Y:S08]  /*06e0*/  LDC.64 R8, c[0x0][0x3f0] ;  /* 0x0000fc00ff087b82 */ /* 0x010f300000000a00 */
[----:B------:R-:W0:Y:S08]  /*06f0*/  LDC.64 R22, c[0x0][0x408] ;  /* 0x00010200ff167b82 */ /* 0x000e300000000a00 */
[----:B-----5:R-:W5:Y:S01]  /*0700*/  LDC.64 R24, c[0x0][0x410] ;  /* 0x00010400ff187b82 */ /* 0x020f620000000a00 */
[----:B---3--:R-:W-:Y:S04]  /*0710*/  STG.E desc[UR6][R4.64+0x30], R12 ;  /* 0x0000300c04007986 */ /* 0x008fe8000c101906 */
[----:B--2---:R-:W-:Y:S03]  /*0720*/  STG.E desc[UR6][R6.64+0x34], R13 ;  /* 0x0000340d06007986 */ /* 0x004fe6000c101906 */
[----:B------:R-:W2:Y:S01]  /*0730*/  LDC.64 R26, c[0x0][0x418] ;  /* 0x00010600ff1a7b82 */ /* 0x000ea20000000a00 */
[----:B----4-:R-:W-:Y:S04]  /*0740*/  STG.E desc[UR6][R8.64+0x38], R14 ;  /* 0x0000380e08007986 */ /* 0x010fe8000c101906 */
[----:B-1----:R-:W-:Y:S04]  /*0750*/  STG.E desc[UR6][R28.64+0x3c], R15 ;  /* 0x00003c0f1c007986 */ /* 0x002fe8000c101906 */
[----:B0-----:R-:W-:Y:S04]  /*0760*/  STG.E desc[UR6][R20.64+0x40], R16 ;  /* 0x0000401014007986 */ /* 0x001fe8000c101906 */
[----:B------:R-:W-:Y:S04]  /*0770*/  STG.E desc[UR6][R22.64+0x44], R17 ;  /* 0x0000441116007986 */ /* 0x000fe8000c101906 */
[----:B-----5:R-:W-:Y:S04]  /*0780*/  STG.E desc[UR6][R24.64+0x48], R18 ;  /* 0x0000481218007986 */ /* 0x020fe8000c101906 */
[----:B--2---:R-:W-:Y:S01]  /*0790*/  STG.E desc[UR6][R26.64+0x4c], R19 ;  /* 0x00004c131a007986 */ /* 0x004fe2000c101906 */
[----:B------:R-:W-:Y:S05]  /*07a0*/  EXIT ;  /* 0x000000000000794d */ /* 0x000fea0003800000 */
.L_x_77:
        /* <DEDUP_REMOVED lines=13> */
.L_x_177:


//--------------------- .text._Z9kernel_21PfS_S_S_S_S_S_S_S_S_S_S_S_S_S_S_S_S_S_S_ --------------------------
	.section	.text._Z9kernel_21PfS_S_S_S_S_S_S_S_S_S_S_S_S_S_S_S_S_S_S_,"ax",@progbits
	.align	128
        .global         _Z9kernel_21PfS_S_S_S_S_S_S_S_S_S_S_S_S_S_S_S_S_S_S_
        .type           _Z9kernel_21PfS_S_S_S_S_S_S_S_S_S_S_S_S_S_S_S_S_S_S_,@function
        .size           _Z9kernel_21PfS_S_S_S_S_S_S_S_S_S_S_S_S_S_S_S_S_S_S_,(.L_x_178 - _Z9kernel_21PfS_S_S_S_S_S_S_S_S_S_S_S_S_S_S_S_S_S_S_)
        .other          _Z9kernel_21PfS_S_S_S_S_S_S_S_S_S_S_S_S_S_S_S_S_S_S_,@"STO_CUDA_ENTRY STV_DEFAULT"
_Z9kernel_21PfS_S_S_S_S_S_S_S_S_S_S_S_S_S_S_S_S_S_S_:
.text._Z9kernel_21PfS_S_S_S_S_S_S_S_S_S_S_S_S_S_S_S_S_S_S_:
        /* <DEDUP_REMOVED lines=76> */
[----:B----4-:R-:W-:Y:S04]  /*04c0*/  LDS.128 R4, [UR4+0x20] ;  /* 0x00002004ff047984 */ /* 0x010fe80008000c00 */
[----:B-----5:R-:W-:Y:S04]  /*04d0*/  STS [UR4+0x14], R26 ;  /* 0x0000141aff007988 */ /* 0x020fe80008000804 */
[----:B------:R-:W4:Y:S02]  /*04e0*/  LDS R11, [R0] ;  /* 0x00000000000b7984 */ /* 0x000f240000000800 */
[----:B----4-:R4:W5:Y:S02]  /*04f0*/  F2F.F64.F32 R2, R11 ;  /* 0x0000000b00027310 */ /* 0x0109640000201800 */
[----:B----4-:R-:W4:Y:S01]  /*0500*/  LDC.64 R10, c[0x0][0x3a8] ;  /* 0x0000ea00ff0a7b82 */ /* 0x010f220000000a00 */
[----:B-----5:R-:W-:Y:S01]  /*0510*/  DMUL R8, R2, UR6 ;  /* 0x0000000602087c28 */ /* 0x020fe20008000000 */
[----:B------:R-:W2:Y:S06]  /*0520*/  LDCU.64 UR6, c[0x0][0x358] ;  /* 0x00006b00ff0677ac */ /* 0x000eac0008000a00 */
[----:B------:R-:W5:Y:S01]  /*0530*/  LDC.64 R2, c[0x0][0x390] ;  /* 0x0000e400ff027b82 */ /* 0x000f620000000a00 */
[----:B------:R3:W2:Y:S07]  /*0540*/  F2F.F32.F64 R0, R8 ;  /* 0x0000000800007310 */ /* 0x0006ae0000301000 */
[----:B---3--:R-:W3:Y:S01]  /*0550*/  LDC.64 R8, c[0x0][0x3a0] ;  /* 0x0000e800ff087b82 */ /* 0x008ee20000000a00 */
[----:B--2---:R2:W-:Y:S04]  /*0560*/  STG.E desc[UR6][R18.64], R0 ;  /* 0x0000000012007986 */ /* 0x0045e8000c101906 */
[----:B------:R-:W-:Y:S04]  /*0570*/  STG.E desc[UR6][R14.64+0x4], R12 ;  /* 0x0000040c0e007986 */ /* 0x000fe8000c101906 */
[----:B-----5:R5:W-:Y:S04]  /*0580*/  STG.E desc[UR6][R2.64+0x8], R23 ;  /* 0x0000081702007986 */ /* 0x020be8000c101906 */
[----:B-1----:R1:W-:Y:S01]  /*0590*/  STG.E desc[UR6][R16.64+0xc], R21 ;  /* 0x00000c1510007986 */ /* 0x0023e2000c101906 */
[----:B--2---:R-:W2:Y:S03]  /*05a0*/  LDC.64 R18, c[0x0][0x3c8] ;  /* 0x0000f200ff127b82 */ /* 0x004ea60000000a00 */
[----:B------:R-:W-:Y:S04]  /*05b0*/  STS [UR4], R0 ;  /* 0x00000000ff007988 */ /* 0x000fe80008000804 */
[----:B---3--:R-:W-:Y:S01]  /*05c0*/  STG.E desc[UR6][R8.64+0x10], R13 ;  /* 0x0000100d08007986 */ /* 0x008fe2000c101906 */
[----:B-----5:R-:W3:Y:S03]  /*05d0*/  LDC.64 R2, c[0x0][0x3b8] ;  /* 0x0000ee00ff027b82 */ /* 0x020ee60000000a00 */
[----:B----4-:R-:W-:Y:S04]  /*05e0*/  STG.E desc[UR6][R10.64+0x14], R26 ;  /* 0x0000141a0a007986 */ /* 0x010fe8000c101906 */
[----:B------:R-:W4:Y:S01]  /*05f0*/  LDS.128 R8, [UR4+0x30] ;  /* 0x00003004ff087984 */ /* 0x000f220008000c00 */
[----:B-1----:R-:W1:Y:S03]  /*0600*/  LDC.64 R16, c[0x0][0x3c0] ;  /* 0x0000f000ff107b82 */ /* 0x002e660000000a00 */
[----:B------:R-:W5:Y:S04]  /*0610*/  LDS.128 R12, [UR4+0x40] ;  /* 0x00004004ff0c7984 */ /* 0x000f680008000c00 */
[----:B0-----:R0:W-:Y:S01]  /*0620*/  STG.E desc[UR6][R28.64+0x18], R24 ;  /* 0x000018181c007986 */ /* 0x0011e2000c101906 */
[----:B------:R-:W4:Y:S03]  /*0630*/  LDC.64 R20, c[0x0][0x3d0] ;  /* 0x0000f400ff147b82 */ /* 0x000f260000000a00 */
[----:B---3--:R3:W-:Y:S05]  /*0640*/  STG.E desc[UR6][R2.64+0x1c], R27 ;  /* 0x00001c1b02007986 */ /* 0x0087ea000c101906 */
[----:B------:R-:W5:Y:S01]  /*0650*/  LDC.64 R22, c[0x0][0x3d8] ;  /* 0x0000f600ff167b82 */ /* 0x000f620000000a00 */
[----:B-1----:R-:W-:Y:S07]  /*0660*/  STG.E desc[UR6][R16.64+0x20], R25 ;  /* 0x0000201910007986 */ /* 0x002fee000c101906 */
[----:B0-----:R-:W0:Y:S01]  /*0670*/  LDC.64 R28, c[0x0][0x400] ;  /* 0x00010000ff1c7b82 */ /* 0x001e220000000a00 */
[----:B--2---:R1:W-:Y:S04]  /*0680*/  STG.E desc[UR6][R18.64+0x24], R5 ;  /* 0x0000240512007986 */ /* 0x0043e8000c101906 */
[----:B----4-:R2:W-:Y:S03]  /*0690*/  STG.E desc[UR6][R20.64+0x28], R6 ;  /* 0x0000280614007986 */ /* 0x0105e6000c101906 */
[----:B---3--:R-:W3:Y:S08]  /*06a0*/  LDC.64 R2, c[0x0][0x3e0] ;  /* 0x0000f800ff027b82 */ /* 0x008ef00000000a00 */
[----:B-1----:R-:W1:Y:S01]  /*06b0*/  LDC.64 R4, c[0x0][0x3e8] ;  /* 0x0000fa00ff047b82 */ /* 0x002e620000000a00 */
[----:B-----5:R-:W-:Y:S07]  /*06c0*/  STG.E desc[UR6][R22.64+0x2c], R7 ;  /* 0x00002c0716007986 */ /* 0x020fee000c101906 */
[----:B------:R-:W4:Y:S08]  /*06d0*/  LDC.64 R16, c[0x0][0x3f0] ;  /* 0x0000fc00ff107b82 */ /* 0x000f300000000a00 */
[----:B------:R-:W5:Y:S01]  /*06e0*/  LDC.64 R18, c[0x0][0x3f8] ;  /* 0x0000fe00ff127b82 */ /* 0x000f620000000a00 */
[----:B---3--:R-:W-:Y:S07]  /*06f0*/  STG.E desc[UR6][R2.64+0x30], R8 ;  /* 0x0000300802007986 */ /* 0x008fee000c101906 */
[----:B--2---:R-:W2:Y:S01]  /*0700*/  LDC.64 R20, c[0x0][0x408] ;  /* 0x00010200ff147b82 */ /* 0x004ea20000000a00 */
[----:B-1----:R-:W-:Y:S07]  /*0710*/  STG.E desc[UR6][R4.64+0x34], R9 ;  /* 0x0000340904007986 */ /* 0x002fee000c101906 */
[----:B------:R-:W1:Y:S01]  /*0720*/  LDC.64 R26, c[0x0][0x410] ;  /* 0x00010400ff1a7b82 */ /* 0x000e620000000a00 */
[----:B----4-:R-:W-:Y:S07]  /*0730*/  STG.E desc[UR6][R16.64+0x38], R10 ;  /* 0x0000380a10007986 */ /* 0x010fee000c101906 */
[----:B------:R-:W3:Y:S01]  /*0740*/  LDC.64 R24, c[0x0][0x418] ;  /* 0x00010600ff187b82 */ /* 0x000ee20000000a00 */
[----:B-----5:R-:W-:Y:S04]  /*0750*/  STG.E desc[UR6][R18.64+0x3c], R11 ;  /* 0x00003c0b12007986 */ /* 0x020fe8000c101906 */
[----:B0-----:R-:W-:Y:S04]  /*0760*/  STG.E desc[UR6][R28.64+0x40], R12 ;  /* 0x0000400c1c007986 */ /* 0x001fe8000c101906 */
[----:B--2---:R-:W-:Y:S04]  /*0770*/  STG.E desc[UR6][R20.64+0x44], R13 ;  /* 0x0000440d14007986 */ /* 0x004fe8000c101906 */
[----:B-1----:R-:W-:Y:S04]  /*0780*/  STG.E desc[UR6][R26.64+0x48], R14 ;  /* 0x0000480e1a007986 */ /* 0x002fe8000c101906 */
[----:B---3--:R-:W-:Y:S01]  /*0790*/  STG.E desc[UR6][R24.64+0x4c], R15 ;  /* 0x00004c0f18007986 */ /* 0x008fe2000c101906 */
[----:B------:R-:W-:Y:S05]  /*07a0*/  EXIT ;  /* 0x000000000000794d */ /* 0x000fea0003800000 */
.L_x_78:
        /* <DEDUP_REMOVED lines=13> */
.L_x_178:


//--------------------- .text._Z9kernel_20PfS_S_S_S_S_S_S_S_S_S_S_S_S_S_S_S_S_S_S_ --------------------------
	.section	.text._Z9kernel_20PfS_S_S_S_S_S_S_S_S_S_S_S_S_S_S_S_S_S_S_,"ax",@progbits
	.align	128
        .global         _Z9kernel_20PfS_S_S_S_S_S_S_S_S_S_S_S_S_S_S_S_S_S_S_
        .type           _Z9kernel_20PfS_S_S_S_S_S_S_S_S_S_S_S_S_S_S_S_S_S_S_,@function
        .size           _Z9kernel_20PfS_S_S_S_S_S_S_S_S_S_S_S_S_S_S_S_S_S_S_,(.L_x_179 - _Z9kernel_20PfS_S_S_S_S_S_S_S_S_S_S_S_S_S_S_S_S_S_S_)
        .other          _Z9kernel_20PfS_S_S_S_S_S_S_S_S_S_S_S_S_S_S_S_S_S_S_,@"STO_CUDA_ENTRY STV_DEFAULT"
_Z9kernel_20PfS_S_S_S_S_S_S_S_S_S_S_S_S_S_S_S_S_S_S_:
.text._Z9kernel_20PfS_S_S_S_S_S_S_S_S_S_S_S_S_S_S_S_S_S_S_:
        /* <DEDUP_REMOVED lines=73> */
[----:B---3--:R-:W-:Y:S04]  /*0490*/  STS [UR4], R21 ;  /* 0x00000015ff007988 */ /* 0x008fe80008000804 */
        /* <DEDUP_REMOVED lines=12> */
[----:B-----5:R-:W5:Y:S08]  /*0560*/  LDC.64 R14, c[0x0][0x3c0] ;  /* 0x0000f000ff0e7b82 */ /* 0x020f700000000a00 */
[----:B------:R-:W1:Y:S01]  /*0570*/  LDC.64 R20, c[0x0][0x3d8] ;  /* 0x0000f600ff147b82 */ /* 0x000e620000000a00 */
[----:B0-----:R-:W0:Y:S01]  /*0580*/  F2F.F64.F32 R6, R7 ;  /* 0x0000000700067310 */ /* 0x001e220000201800 */
[----:B---3--:R3:W-:Y:S04]  /*0590*/  STG.E desc[UR6][R12.64+0x8], R0 ;  /* 0x000008000c007986 */ /* 0x0087e8000c101906 */
[----:B------:R-:W-:Y:S04]  /*05a0*/  STG.E desc[UR6][R10.64+0xc], R26 ;  /* 0x00000c1a0a007986 */ /* 0x000fe8000c101906 */
[----:B--2---:R-:W-:Y:S01]  /*05b0*/  STG.E desc[UR6][R4.64+0x10], R24 ;  /* 0x0000101804007986 */ /* 0x004fe2000c101906 */
[----:B0-----:R-:W-:Y:S01]  /*05c0*/  DMUL R18, R6, UR8 ;  /* 0x0000000806127c28 */ /* 0x001fe20008000000 */
[----:B---3--:R-:W0:Y:S02]  /*05d0*/  LDC.64 R12, c[0x0][0x3b8] ;  /* 0x0000ee00ff0c7b82 */ /* 0x008e240000000a00 */
[----:B------:R-:W2:Y:S03]  /*05e0*/  LDS.128 R4, [UR4+0x30] ;  /* 0x00003004ff047984 */ /* 0x000ea60008000c00 */
[----:B------:R3:W4:Y:S04]  /*05f0*/  F2F.F32.F64 R0, R18 ;  /* 0x0000001200007310 */ /* 0x0007280000301000 */
[----:B---3--:R-:W3:Y:S01]  /*0600*/  LDC.64 R18, c[0x0][0x3d0] ;  /* 0x0000f400ff127b82 */ /* 0x008ee20000000a00 */
[----:B----4-:R4:W-:Y:S04]  /*0610*/  STG.E desc[UR6][R28.64+0x14], R0 ;  /* 0x000014001c007986 */ /* 0x0109e8000c101906 */
[----:B------:R-:W-:Y:S04]  /*0620*/  STG.E desc[UR6][R8.64+0x18], R22 ;  /* 0x0000181608007986 */ /* 0x000fe8000c101906 */
[----:B------:R-:W2:Y:S04]  /*0630*/  LDS.128 R8, [UR4+0x40] ;  /* 0x00004004ff087984 */ /* 0x000ea80008000c00 */
[----:B0-----:R0:W-:Y:S01]  /*0640*/  STG.E desc[UR6][R12.64+0x1c], R25 ;  /* 0x00001c190c007986 */ /* 0x0011e2000c101906 */
[----:B----4-:R-:W4:Y:S03]  /*0650*/  LDC.64 R28, c[0x0][0x3f8] ;  /* 0x0000fe00ff1c7b82 */ /* 0x010f260000000a00 */
[----:B-----5:R5:W-:Y:S04]  /*0660*/  STG.E desc[UR6][R14.64+0x20], R23 ;  /* 0x000020170e007986 */ /* 0x020be8000c101906 */
[----:B-1----:R1:W-:Y:S01]  /*0670*/  STG.E desc[UR6][R16.64+0x24], R27 ;  /* 0x0000241b10007986 */ /* 0x0023e2000c101906 */
[----:B0-----:R-:W2:Y:S03]  /*0680*/  LDC.64 R12, c[0x0][0x3e0] ;  /* 0x0000f800ff0c7b82 */ /* 0x001ea60000000a00 */
[----:B---3--:R0:W-:Y:S04]  /*0690*/  STG.E desc[UR6][R18.64+0x28], R2 ;  /* 0x0000280212007986 */ /* 0x0081e8000c101906 */
[----:B------:R3:W-:Y:S01]  /*06a0*/  STG.E desc[UR6][R20.64+0x2c], R3 ;  /* 0x00002c0314007986 */ /* 0x0007e2000c101906 */
[----:B-----5:R-:W5:Y:S03]  /*06b0*/  LDC.64 R14, c[0x0][0x3e8] ;  /* 0x0000fa00ff0e7b82 */ /* 0x020f660000000a00 */
[----:B------:R-:W-:Y:S05]  /*06c0*/  STS [UR4+0x14], R0 ;  /* 0x00001400ff007988 */ /* 0x000fea0008000804 */
[----:B-1----:R-:W1:Y:S08]  /*06d0*/  LDC.64 R16, c[0x0][0x3f0] ;  /* 0x0000fc00ff107b82 */ /* 0x002e700000000a00 */
[----:B0-----:R-:W0:Y:S01]  /*06e0*/  LDC.64 R18, c[0x0][0x400] ;  /* 0x00010000ff127b82 */ /* 0x001e220000000a00 */
[----:B--2---:R-:W-:Y:S07]  /*06f0*/  STG.E desc[UR6][R12.64+0x30], R4 ;  /* 0x000030040c007986 */ /* 0x004fee000c101906 */
[----:B---3--:R-:W2:Y:S01]  /*0700*/  LDC.64 R20, c[0x0][0x408] ;  /* 0x00010200ff147b82 */ /* 0x008ea20000000a00 */
[----:B-----5:R-:W-:Y:S07]  /*0710*/  STG.E desc[UR6][R14.64+0x34], R5 ;  /* 0x000034050e007986 */ /* 0x020fee000c101906 */
[----:B------:R-:W3:Y:S01]  /*0720*/  LDC.64 R24, c[0x0][0x410] ;  /* 0x00010400ff187b82 */ /* 0x000ee20000000a00 */
[----:B-1----:R-:W-:Y:S04]  /*0730*/  STG.E desc[UR6][R16.64+0x38], R6 ;  /* 0x0000380610007986 */ /* 0x002fe8000c101906 */
[----:B----4-:R-:W-:Y:S03]  /*0740*/  STG.E desc[UR6][R28.64+0x3c], R7 ;  /* 0x00003c071c007986 */ /* 0x010fe6000c101906 */
[----:B------:R-:W1:Y:S01]  /*0750*/  LDC.64 R22, c[0x0][0x418] ;  /* 0x00010600ff167b82 */ /* 0x000e620000000a00 */
[----:B0-----:R-:W-:Y:S04]  /*0760*/  STG.E desc[UR6][R18.64+0x40], R8 ;  /* 0x0000400812007986 */ /* 0x001fe8000c101906 */
[----:B--2---:R-:W-:Y:S04]  /*0770*/  STG.E desc[UR6][R20.64+0x44], R9 ;  /* 0x0000440914007986 */ /* 0x004fe8000c101906 */
[----:B---3--:R-:W-:Y:S04]  /*0780*/  STG.E desc[UR6][R24.64+0x48], R10 ;  /* 0x0000480a18007986 */ /* 0x008fe8000c101906 */
[----:B-1----:R-:W-:Y:S01]  /*0790*/  STG.E desc[UR6][R22.64+0x4c], R11 ;  /* 0x00004c0b16007986 */ /* 0x002fe2000c101906 */
[----:B------:R-:W-:Y:S05]  /*07a0*/  EXIT ;  /* 0x000000000000794d */ /* 0x000fea0003800000 */
.L_x_79:
        /* <DEDUP_REMOVED lines=13> */
.L_x_179:


//--------------------- .text._Z9kernel_19PfS_S_S_S_S_S_S_S_S_S_S_S_S_S_S_S_S_S_S_ --------------------------
	.section	.text._Z9kernel_19PfS_S_S_S_S_S_S_S_S_S_S_S_S_S_S_S_S_S_S_,"ax",@progbits
	.align	128
        .global         _Z9kernel_19PfS_S_S_S_S_S_S_S_S_S_S_S_S_S_S_S_S_S_S_
        .type           _Z9kernel_19PfS_S_S_S_S_S_S_S_S_S_S_S_S_S_S_S_S_S_S_,@function
        .size           _Z9kernel_19PfS_S_S_S_S_S_S_S_S_S_S_S_S_S_S_S_S_S_S_,(.L_x_180 - _Z9kernel_19PfS_S_S_S_S_S_S_S_S_S_S_S_S_S_S_S_S_S_S_)
        .other          _Z9kernel_19PfS_S_S_S_S_S_S_S_S_S_S_S_S_S_S_S_S_S_S_,@"STO_CUDA_ENTRY STV_DEFAULT"
_Z9kernel_19PfS_S_S_S_S_S_S_S_S_S_S_S_S_S_S_S_S_S_S_:
.text._Z9kernel_19PfS_S_S_S_S_S_S_S_S_S_S_S_S_S_S_S_S_S_S_:
        /* <DEDUP_REMOVED lines=69> */
[----:B------:R5:W2:Y:S04]  /*0450*/  F2F.F32.F64 R27, R6 ;  /* 0x00000006001b7310 */ /* 0x000aa80000301000 */
[----:B-----5:R-:W5:Y:S01]  /*0460*/  LDC.64 R6, c[0x0][0x390] ;  /* 0x0000e400ff067b82 */ /* 0x020f620000000a00 */
[----:B--2---:R-:W-:Y:S04]  /*0470*/  STS [UR4], R27 ;  /* 0x0000001bff007988 */ /* 0x004fe80008000804 */
[----:B------:R-:W2:Y:S04]  /*0480*/  LDS R8, [R3] ;  /* 0x0000000003087984 */ /* 0x000ea80000000800 */
[----:B------:R-:W4:Y:S01]  /*0490*/  LDS.128 R12, [UR4] ;  /* 0x00000004ff0c7984 */ /* 0x000f220008000c00 */
        /* <DEDUP_REMOVED lines=10> */
[----:B-----5:R-:W-:Y:S04]  /*0540*/  STG.E desc[UR6][R6.64+0x8], R14 ;  /* 0x0000080e06007986 */ /* 0x020fe8000c101906 */
[----:B------:R5:W-:Y:S01]  /*0550*/  STG.E desc[UR6][R20.64+0xc], R15 ;  /* 0x00000c0f14007986 */ /* 0x000be2000c101906 */
[----:B----4-:R-:W4:Y:S03]  /*0560*/  LDC.64 R4, c[0x0][0x3c0] ;  /* 0x0000f000ff047b82 */ /* 0x010f260000000a00 */
[----:B-1----:R-:W-:Y:S04]  /*0570*/  STG.E desc[UR6][R18.64+0x10], R16 ;  /* 0x0000101012007986 */ /* 0x002fe8000c101906 */
[----:B0-----:R0:W-:Y:S01]  /*0580*/  STG.E desc[UR6][R28.64+0x14], R17 ;  /* 0x000014111c007986 */ /* 0x0011e2000c101906 */
[----:B-----5:R-:W1:Y:S03]  /*0590*/  LDC.64 R20, c[0x0][0x3b0] ;  /* 0x0000ec00ff147b82 */ /* 0x020e660000000a00 */
[----:B------:R-:W-:Y:S05]  /*05a0*/  LDS.128 R16, [UR4+0x40] ;  /* 0x00004004ff107984 */ /* 0x000fea0008000c00 */
[----:B------:R-:W5:Y:S01]  /*05b0*/  LDC.64 R6, c[0x0][0x3b8] ;  /* 0x0000ee00ff067b82 */ /* 0x000f620000000a00 */
[----:B---3--:R3:W2:Y:S07]  /*05c0*/  F2F.F64.F32 R24, R26 ;  /* 0x0000001a00187310 */ /* 0x0086ae0000201800 */
[----:B0-----:R-:W0:Y:S01]  /*05d0*/  LDC.64 R28, c[0x0][0x3f8] ;  /* 0x0000fe00ff1c7b82 */ /* 0x001e220000000a00 */
[----:B-1----:R1:W-:Y:S07]  /*05e0*/  STG.E desc[UR6][R20.64+0x18], R2 ;  /* 0x0000180214007986 */ /* 0x0023ee000c101906 */
[----:B---3--:R-:W3:Y:S01]  /*05f0*/  LDC.64 R26, c[0x0][0x3d0] ;  /* 0x0000f400ff1a7b82 */ /* 0x008ee20000000a00 */
[----:B--2---:R-:W-:-:S07]  /*0600*/  DMUL R12, R24, UR8 ;  /* 0x00000008180c7c28 */ /* 0x004fce0008000000 */
[----:B------:R-:W2:Y:S01]  /*0610*/  LDC.64 R24, c[0x0][0x3d8] ;  /* 0x0000f600ff187b82 */ /* 0x000ea20000000a00 */
[----:B------:R4:W5:Y:S07]  /*0620*/  F2F.F32.F64 R3, R12 ;  /* 0x0000000c00037310 */ /* 0x00096e0000301000 */
[----:B-1----:R-:W1:Y:S01]  /*0630*/  LDC.64 R20, c[0x0][0x400] ;  /* 0x00010000ff147b82 */ /* 0x002e620000000a00 */
[----:B----4-:R-:W4:Y:S04]  /*0640*/  LDS.128 R12, [UR4+0x30] ;  /* 0x00003004ff0c7984 */ /* 0x010f280008000c00 */
[----:B-----5:R5:W-:Y:S04]  /*0650*/  STG.E desc[UR6][R6.64+0x1c], R3 ;  /* 0x00001c0306007986 */ /* 0x020be8000c101906 */
[----:B------:R0:W-:Y:S04]  /*0660*/  STG.E desc[UR6][R4.64+0x20], R8 ;  /* 0x0000200804007986 */ /* 0x0001e8000c101906 */
[----:B------:R4:W-:Y:S01]  /*0670*/  STG.E desc[UR6][R22.64+0x24], R0 ;  /* 0x0000240016007986 */ /* 0x0009e2000c101906 */
[----:B-----5:R-:W5:Y:S03]  /*0680*/  LDC.64 R6, c[0x0][0x3e8] ;  /* 0x0000fa00ff067b82 */ /* 0x020f660000000a00 */
[----:B---3--:R-:W-:Y:S04]  /*0690*/  STG.E desc[UR6][R26.64+0x28], R10 ;  /* 0x0000280a1a007986 */ /* 0x008fe8000c101906 */
[----:B--2---:R2:W-:Y:S01]  /*06a0*/  STG.E desc[UR6][R24.64+0x2c], R11 ;  /* 0x00002c0b18007986 */ /* 0x0045e2000c101906 */
[----:B0-----:R-:W0:Y:S03]  /*06b0*/  LDC.64 R4, c[0x0][0x3e0] ;  /* 0x0000f800ff047b82 */ /* 0x001e260000000a00 */
[----:B------:R-:W-:Y:S05]  /*06c0*/  STS [UR4+0x1c], R3 ;  /* 0x00001c03ff007988 */ /* 0x000fea0008000804 */
[----:B------:R-:W3:Y:S08]  /*06d0*/  LDC.64 R8, c[0x0][0x3f0] ;  /* 0x0000fc00ff087b82 */ /* 0x000ef00000000a00 */
[----:B----4-:R-:W4:Y:S08]  /*06e0*/  LDC.64 R22, c[0x0][0x408] ;  /* 0x00010200ff167b82 */ /* 0x010f300000000a00 */
[----:B--2---:R-:W2:Y:S01]  /*06f0*/  LDC.64 R24, c[0x0][0x410] ;  /* 0x00010400ff187b82 */ /* 0x004ea20000000a00 */
[----:B0-----:R-:W-:Y:S04]  /*0700*/  STG.E desc[UR6][R4.64+0x30], R12 ;  /* 0x0000300c04007986 */ /* 0x001fe8000c101906 */
[----:B-----5:R-:W-:Y:S03]  /*0710*/  STG.E desc[UR6][R6.64+0x34], R13 ;  /* 0x0000340d06007986 */ /* 0x020fe6000c101906 */
[----:B------:R-:W0:Y:S01]  /*0720*/  LDC.64 R26, c[0x0][0x418] ;  /* 0x00010600ff1a7b82 */ /* 0x000e220000000a00 */
[----:B---3--:R-:W-:Y:S04]  /*0730*/  STG.E desc[UR6][R8.64+0x38], R14 ;  /* 0x0000380e08007986 */ /* 0x008fe8000c101906 */
[----:B------:R-:W-:Y:S04]  /*0740*/  STG.E desc[UR6][R28.64+0x3c], R15 ;  /* 0x00003c0f1c007986 */ /* 0x000fe8000c101906 */
[----:B-1----:R-:W-:Y:S04]  /*0750*/  STG.E desc[UR6][R20.64+0x40], R16 ;  /* 0x0000401014007986 */ /* 0x002fe8000c101906 */
[----:B----4-:R-:W-:Y:S04]  /*0760*/  STG.E desc[UR6][R22.64+0x44], R17 ;  /* 0x0000441116007986 */ /* 0x010fe8000c101906 */
[----:B--2---:R-:W-:Y:S04]  /*0770*/  STG.E desc[UR6][R24.64+0x48], R18 ;  /* 0x0000481218007986 */ /* 0x004fe8000c101906 */
[----:B0-----:R-:W-:Y:S01]  /*0780*/  STG.E desc[UR6][R26.64+0x4c], R19 ;  /* 0x00004c131a007986 */ /* 0x001fe2000c101906 */
[----:B------:R-:W-:Y:S05]  /*0790*/  EXIT ;  /* 0x000000000000794d */ /* 0x000fea0003800000 */
.L_x_80:
        /* <DEDUP_REMOVED lines=14> */
.L_x_180:


//--------------------- .text._Z9kernel_18PfS_S_S_S_S_S_S_S_S_S_S_S_S_S_S_S_S_S_S_ --------------------------
	.section	.text._Z9kernel_18PfS_S_S_S_S_S_S_S_S_S_S_S_S_S_S_S_S_S_S_,"ax",@progbits
	.align	128
        .global         _Z9kernel_18PfS_S_S_S_S_S_S_S_S_S_S_S_S_S_S_S_S_S_S_
        .type           _Z9kernel_18PfS_S_S_S_S_S_S_S_S_S_S_S_S_S_S_S_S_S_S_,@function
        .size           _Z9kernel_18PfS_S_S_S_S_S_S_S_S_S_S_S_S_S_S_S_S_S_S_,(.L_x_181 - _Z9kernel_18PfS_S_S_S_S_S_S_S_S_S_S_S_S_S_S_S_S_S_S_)
        .other          _Z9kernel_18PfS_S_S_S_S_S_S_S_S_S_S_S_S_S_S_S_S_S_S_,@"STO_CUDA_ENTRY STV_DEFAULT"
_Z9kernel_18PfS_S_S_S_S_S_S_S_S_S_S_S_S_S_S_S_S_S_S_:
.text._Z9kernel_18PfS_S_S_S_S_S_S_S_S_S_S_S_S_S_S_S_S_S_S_:
        /* <DEDUP_REMOVED lines=13> */
[----:B------:R-:W-:Y:S06]  /*00d0*/  LDS.64 R14, [UR4+0x8] ;  /* 0x00000804ff0e7984 */ /* 0x000fec0008000a00 */
        /* <DEDUP_REMOVED lines=54> */
[----:B--2---:R-:W2:Y:S02]  /*0440*/  F2F.F64.F32 R4, R8 ;  /* 0x0000000800047310 */ /* 0x004ea40000201800 */
[----:B--2---:R-:W-:Y:S01]  /*0450*/  DMUL R4, R4, UR6 ;  /* 0x0000000604047c28 */ /* 0x004fe20008000000 */
[----:B------:R-:W-:Y:S01]  /*0460*/  UMOV UR6, 0xaa326e11 ;  /* 0xaa326e1100067882 */ /* 0x000fe20000000000 */
[----:B------:R-:W-:-:S08]  /*0470*/  UMOV UR7, 0x4003a30c ;  /* 0x4003a30c00077882 */ /* 0x000fd00000000000 */
[----:B------:R-:W2:Y:S02]  /*0480*/  F2F.F32.F64 R4, R4 ;  /* 0x0000000400047310 */ /* 0x000ea40000301000 */
[----:B--2---:R-:W-:Y:S04]  /*0490*/  STS [UR4], R4 ;  /* 0x00000004ff007988 */ /* 0x004fe80008000804 */
[----:B------:R-:W2:Y:S02]  /*04a0*/  LDS R9, [R0] ;  /* 0x0000000000097984 */ /* 0x000ea40000000800 */
[----:B--2---:R2:W3:Y:S02]  /*04b0*/  F2F.F64.F32 R6, R9 ;  /* 0x0000000900067310 */ /* 0x0044e40000201800 */
[----:B--2---:R-:W2:Y:S01]  /*04c0*/  LDC.64 R8, c[0x0][0x3a0] ;  /* 0x0000e800ff087b82 */ /* 0x004ea20000000a00 */
[----:B---3--:R-:W-:Y:S01]  /*04d0*/  DMUL R6, R6, UR6 ;  /* 0x0000000606067c28 */ /* 0x008fe20008000000 */
[----:B------:R-:W3:Y:S05]  /*04e0*/  LDCU.64 UR6, c[0x0][0x358] ;  /* 0x00006b00ff0677ac */ /* 0x000eea0008000a00 */
[----:B------:R1:W0:Y:S04]  /*04f0*/  F2F.F32.F64 R20, R6 ;  /* 0x0000000600147310 */ /* 0x0002280000301000 */
[----:B-1----:R-:W-:Y:S04]  /*0500*/  LDS.128 R4, [UR4+0x20] ;  /* 0x00002004ff047984 */ /* 0x002fe80008000c00 */
[----:B0-----:R-:W-:Y:S04]  /*0510*/  STS [UR4], R20 ;  /* 0x00000014ff007988 */ /* 0x001fe80008000804 */
[----:B------:R-:W0:Y:S04]  /*0520*/  LDS R18, [R0] ;  /* 0x0000000000127984 */ /* 0x000e280000000800 */
[----:B---3--:R1:W-:Y:S04]  /*0530*/  STG.E desc[UR6][R22.64], R20 ;  /* 0x0000001416007986 */ /* 0x0083e8000c101906 */
[----:B------:R-:W-:Y:S04]  /*0540*/  STG.E desc[UR6][R12.64+0x4], R21 ;  /* 0x000004150c007986 */ /* 0x000fe8000c101906 */
[----:B------:R3:W-:Y:S04]  /*0550*/  STG.E desc[UR6][R16.64+0x8], R14 ;  /* 0x0000080e10007986 */ /* 0x0007e8000c101906 */
[----:B----4-:R4:W-:Y:S01]  /*0560*/  STG.E desc[UR6][R2.64+0xc], R15 ;  /* 0x00000c0f02007986 */ /* 0x0109e2000c101906 */
[----:B-1----:R-:W1:Y:S03]  /*0570*/  LDC.64 R22, c[0x0][0x3d8] ;  /* 0x0000f600ff167b82 */ /* 0x002e660000000a00 */
[----:B------:R-:W-:Y:S05]  /*0580*/  LDS.128 R12, [UR4+0x40] ;  /* 0x00004004ff0c7984 */ /* 0x000fea0008000c00 */
[----:B---3--:R-:W3:Y:S08]  /*0590*/  LDC.64 R16, c[0x0][0x3c0] ;  /* 0x0000f000ff107b82 */ /* 0x008ef00000000a00 */
[----:B----4-:R-:W4:Y:S01]  /*05a0*/  LDC.64 R2, c[0x0][0x3b8] ;  /* 0x0000ee00ff027b82 */ /* 0x010f220000000a00 */
[----:B0-----:R-:W0:Y:S07]  /*05b0*/  F2F.F64.F32 R18, R18 ;  /* 0x0000001200127310 */ /* 0x001e2e0000201800 */
[----:B------:R-:W1:Y:S01]  /*05c0*/  LDC.64 R20, c[0x0][0x3d0] ;  /* 0x0000f400ff147b82 */ /* 0x000e620000000a00 */
[----:B0-----:R-:W-:-:S06]  /*05d0*/  DMUL R18, R18, UR8 ;  /* 0x0000000812127c28 */ /* 0x001fcc0008000000 */
[----:B------:R0:W2:Y:S04]  /*05e0*/  F2F.F32.F64 R0, R18 ;  /* 0x0000001200007310 */ /* 0x0000a80000301000 */
[----:B0-----:R-:W0:Y:S01]  /*05f0*/  LDC.64 R18, c[0x0][0x3c8] ;  /* 0x0000f200ff127b82 */ /* 0x001e220000000a00 */
[----:B--2---:R-:W-:Y:S04]  /*0600*/  STG.E desc[UR6][R8.64+0x10], R0 ;  /* 0x0000100008007986 */ /* 0x004fe8000c101906 */
[----:B------:R-:W-:Y:S04]  /*0610*/  STG.E desc[UR6][R10.64+0x14], R26 ;  /* 0x0000141a0a007986 */ /* 0x000fe8000c101906 */
[----:B------:R-:W2:Y:S04]  /*0620*/  LDS.128 R8, [UR4+0x30] ;  /* 0x00003004ff087984 */ /* 0x000ea80008000c00 */
[----:B-----5:R5:W-:Y:S04]  /*0630*/  STG.E desc[UR6][R28.64+0x18], R24 ;  /* 0x000018181c007986 */ /* 0x020be8000c101906 */
[----:B----4-:R4:W-:Y:S04]  /*0640*/  STG.E desc[UR6][R2.64+0x1c], R27 ;  /* 0x00001c1b02007986 */ /* 0x0109e8000c101906 */
[----:B---3--:R-:W-:Y:S04]  /*0650*/  STG.E desc[UR6][R16.64+0x20], R25 ;  /* 0x0000201910007986 */ /* 0x008fe8000c101906 */
[----:B0-----:R0:W-:Y:S01]  /*0660*/  STG.E desc[UR6][R18.64+0x24], R5 ;  /* 0x0000240512007986 */ /* 0x0011e2000c101906 */
[----:B-----5:R-:W3:Y:S03]  /*0670*/  LDC.64 R28, c[0x0][0x400] ;  /* 0x00010000ff1c7b82 */ /* 0x020ee60000000a00 */
[----:B-1----:R1:W-:Y:S04]  /*0680*/  STG.E desc[UR6][R20.64+0x28], R6 ;  /* 0x0000280614007986 */ /* 0x0023e8000c101906 */
[----:B------:R-:W-:Y:S01]  /*0690*/  STG.E desc[UR6][R22.64+0x2c], R7 ;  /* 0x00002c0716007986 */ /* 0x000fe2000c101906 */
[----:B----4-:R-:W2:Y:S03]  /*06a0*/  LDC.64 R2, c[0x0][0x3e0] ;  /* 0x0000f800ff027b82 */ /* 0x010ea60000000a00 */
[----:B------:R-:W-:Y:S05]  /*06b0*/  STS [UR4+0x10], R0 ;  /* 0x00001000ff007988 */ /* 0x000fea0008000804 */
[----:B0-----:R-:W0:Y:S08]  /*06c0*/  LDC.64 R4, c[0x0][0x3e8] ;  /* 0x0000fa00ff047b82 */ /* 0x001e300000000a00 */
[----:B------:R-:W4:Y:S08]  /*06d0*/  LDC.64 R16, c[0x0][0x3f0] ;  /* 0x0000fc00ff107b82 */ /* 0x000f300000000a00 */
[----:B------:R-:W5:Y:S01]  /*06e0*/  LDC.64 R18, c[0x0][0x3f8] ;  /* 0x0000fe00ff127b82 */ /* 0x000f620000000a00 */
[----:B--2---:R-:W-:Y:S07]  /*06f0*/  STG.E desc[UR6][R2.64+0x30], R8 ;  /* 0x0000300802007986 */ /* 0x004fee000c101906 */
[----:B-1----:R-:W1:Y:S01]  /*0700*/  LDC.64 R20, c[0x0][0x408] ;  /* 0x00010200ff147b82 */ /* 0x002e620000000a00 */
        /* <DEDUP_REMOVED lines=10> */
.L_x_81:
        /* <DEDUP_REMOVED lines=13> */
.L_x_181:


//--------------------- .text._Z9kernel_17PfS_S_S_S_S_S_S_S_S_S_S_S_S_S_S_S_S_S_S_ --------------------------
	.section	.text._Z9kernel_17PfS_S_S_S_S_S_S_S_S_S_S_S_S_S_S_S_S_S_S_,"ax",@progbits
	.align	128
        .global         _Z9kernel_17PfS_S_S_S_S_S_S_S_S_S_S_S_S_S_S_S_S_S_S_
        .type           _Z9kernel_17PfS_S_S_S_S_S_S_S_S_S_S_S_S_S_S_S_S_S_S_,@function
        .size           _Z9kernel_17PfS_S_S_S_S_S_S_S_S_S_S_S_S_S_S_S_S_S_S_,(.L_x_182 - _Z9kernel_17PfS_S_S_S_S_S_S_S_S_S_S_S_S_S_S_S_S_S_S_)
        .other          _Z9kernel_17PfS_S_S_S_S_S_S_S_S_S_S_S_S_S_S_S_S_S_S_,@"STO_CUDA_ENTRY STV_DEFAULT"
_Z9kernel_17PfS_S_S_S_S_S_S_S_S_S_S_S_S_S_S_S_S_S_S_:
.text._Z9kernel_17PfS_S_S_S_S_S_S_S_S_S_S_S_S_S_S_S_S_S_S_:
        /* <DEDUP_REMOVED lines=95> */
[----:B------:R-:W3:Y:S08]  /*05f0*/  LDC.64 R20, c[0x0][0x3c8] ;  /* 0x0000f200ff147b82 */ /* 0x000ef00000000a00 */
[----:B-----5:R-:W5:Y:S01]  /*0600*/  LDC.64 R28, c[0x0][0x3f8] ;  /* 0x0000fe00ff1c7b82 */ /* 0x020f620000000a00 */
[----:B-1----:R-:W-:-:S06]  /*0610*/  DMUL R12, R12, UR8 ;  /* 0x000000080c0c7c28 */ /* 0x002fcc0008000000 */
[----:B------:R1:W0:Y:S04]  /*0620*/  F2F.F32.F64 R0, R12 ;  /* 0x0000000c00007310 */ /* 0x0002280000301000 */
[----:B-1----:R-:W1:Y:S04]  /*0630*/  LDS.128 R12, [UR4+0x40] ;  /* 0x00004004ff0c7984 */ /* 0x002e680008000c00 */
[----:B0-----:R0:W-:Y:S04]  /*0640*/  STG.E desc[UR6][R18.64+0x18], R0 ;  /* 0x0000180012007986 */ /* 0x0011e8000c101906 */
[----:B--2---:R-:W-:Y:S04]  /*0650*/  STG.E desc[UR6][R16.64+0x1c], R27 ;  /* 0x00001c1b10007986 */ /* 0x004fe8000c101906 */
[----:B----4-:R2:W-:Y:S04]  /*0660*/  STG.E desc[UR6][R2.64+0x20], R4 ;  /* 0x0000200402007986 */ /* 0x0105e8000c101906 */
[----:B---3--:R3:W-:Y:S01]  /*0670*/  STG.E desc[UR6][R20.64+0x24], R5 ;  /* 0x0000240514007986 */ /* 0x0087e2000c101906 */
[----:B0-----:R-:W0:Y:S03]  /*0680*/  LDC.64 R18, c[0x0][0x3f0] ;  /* 0x0000fc00ff127b82 */ /* 0x001e260000000a00 */
[----:B------:R-:W-:Y:S04]  /*0690*/  STG.E desc[UR6][R24.64+0x28], R6 ;  /* 0x0000280618007986 */ /* 0x000fe8000c101906 */
[----:B------:R4:W-:Y:S01]  /*06a0*/  STG.E desc[UR6][R22.64+0x2c], R7 ;  /* 0x00002c0716007986 */ /* 0x0009e2000c101906 */
[----:B--2---:R-:W2:Y:S03]  /*06b0*/  LDC.64 R2, c[0x0][0x3e0] ;  /* 0x0000f800ff027b82 */ /* 0x004ea60000000a00 */
[----:B------:R-:W-:Y:S05]  /*06c0*/  STS [UR4+0x18], R0 ;  /* 0x00001800ff007988 */ /* 0x000fea0008000804 */
[----:B------:R-:W5:Y:S08]  /*06d0*/  LDC.64 R16, c[0x0][0x3e8] ;  /* 0x0000fa00ff107b82 */ /* 0x000f700000000a00 */
[----:B---3--:R-:W1:Y:S08]  /*06e0*/  LDC.64 R20, c[0x0][0x400] ;  /* 0x00010000ff147b82 */ /* 0x008e700000000a00 */
[----:B----4-:R-:W3:Y:S01]  /*06f0*/  LDC.64 R22, c[0x0][0x408] ;  /* 0x00010200ff167b82 */ /* 0x010ee20000000a00 */
[----:B--2---:R-:W-:Y:S07]  /*0700*/  STG.E desc[UR6][R2.64+0x30], R8 ;  /* 0x0000300802007986 */ /* 0x004fee000c101906 */
[----:B------:R-:W2:Y:S01]  /*0710*/  LDC.64 R26, c[0x0][0x410] ;  /* 0x00010400ff1a7b82 */ /* 0x000ea20000000a00 */
[----:B-----5:R-:W-:Y:S04]  /*0720*/  STG.E desc[UR6][R16.64+0x34], R9 ;  /* 0x0000340910007986 */ /* 0x020fe8000c101906 */
[----:B0-----:R-:W-:Y:S03]  /*0730*/  STG.E desc[UR6][R18.64+0x38], R10 ;  /* 0x0000380a12007986 */ /* 0x001fe6000c101906 */
[----:B------:R-:W0:Y:S01]  /*0740*/  LDC.64 R4, c[0x0][0x418] ;  /* 0x00010600ff047b82 */ /* 0x000e220000000a00 */
[----:B------:R-:W-:Y:S04]  /*0750*/  STG.E desc[UR6][R28.64+0x3c], R11 ;  /* 0x00003c0b1c007986 */ /* 0x000fe8000c101906 */
[----:B-1----:R-:W-:Y:S04]  /*0760*/  STG.E desc[UR6][R20.64+0x40], R12 ;  /* 0x0000400c14007986 */ /* 0x002fe8000c101906 */
[----:B---3--:R-:W-:Y:S04]  /*0770*/  STG.E desc[UR6][R22.64+0x44], R13 ;  /* 0x0000440d16007986 */ /* 0x008fe8000c101906 */
[----:B--2---:R-:W-:Y:S04]  /*0780*/  STG.E desc[UR6][R26.64+0x48], R14 ;  /* 0x0000480e1a007986 */ /* 0x004fe8000c101906 */
[----:B0-----:R-:W-:Y:S01]  /*0790*/  STG.E desc[UR6][R4.64+0x4c], R15 ;  /* 0x00004c0f04007986 */ /* 0x001fe2000c101906 */
[----:B------:R-:W-:Y:S05]  /*07a0*/  EXIT ;  /* 0x000000000000794d */ /* 0x000fea0003800000 */
.L_x_82:
        /* <DEDUP_REMOVED lines=13> */
.L_x_182:


//--------------------- .text._Z9kernel_16PfS_S_S_S_S_S_S_S_S_S_S_S_S_S_S_S_S_S_S_ --------------------------
	.section	.text._Z9kernel_16PfS_S_S_S_S_S_S_S_S_S_S_S_S_S_S_S_S_S_S_,"ax",@progbits
	.align	128
        .global         _Z9kernel_16PfS_S_S_S_S_S_S_S_S_S_S_S_S_S_S_S_S_S_S_
        .type           _Z9kernel_16PfS_S_S_S_S_S_S_S_S_S_S_S_S_S_S_S_S_S_S_,@function
        .size           _Z9kernel_16PfS_S_S_S_S_S_S_S_S_S_S_S_S_S_S_S_S_S_S_,(.L_x_183 - _Z9kernel_16PfS_S_S_S_S_S_S_S_S_S_S_S_S_S_S_S_S_S_S_)
        .other          _Z9kernel_16PfS_S_S_S_S_S_S_S_S_S_S_S_S_S_S_S_S_S_S_,@"STO_CUDA_ENTRY STV_DEFAULT"
_Z9kernel_16PfS_S_S_S_S_S_S_S_S_S_S_S_S_S_S_S_S_S_S_:
.text._Z9kernel_16PfS_S_S_S_S_S_S_S_S_S_S_S_S_S_S_S_S_S_S_:
        /* <DEDUP_REMOVED lines=123> */
.L_x_83:
        /* <DEDUP_REMOVED lines=13> */
.L_x_183:


//--------------------- .text._Z9kernel_15PfS_S_S_S_S_S_S_S_S_S_S_S_S_S_S_S_S_S_S_ --------------------------
	.section	.text._Z9kernel_15PfS_S_S_S_S_S_S_S_S_S_S_S_S_S_S_S_S_S_S_,"ax",@progbits
	.align	128
        .global         _Z9kernel_15PfS_S_S_S_S_S_S_S_S_S_S_S_S_S_S_S_S_S_S_
        .type           _Z9kernel_15PfS_S_S_S_S_S_S_S_S_S_S_S_S_S_S_S_S_S_S_,@function
        .size           _Z9kernel_15PfS_S_S_S_S_S_S_S_S_S_S_S_S_S_S_S_S_S_S_,(.L_x_184 - _Z9kernel_15PfS_S_S_S_S_S_S_S_S_S_S_S_S_S_S_S_S_S_S_)
        .other          _Z9kernel_15PfS_S_S_S_S_S_S_S_S_S_S_S_S_S_S_S_S_S_S_,@"STO_CUDA_ENTRY STV_DEFAULT"
_Z9kernel_15PfS_S_S_S_S_S_S_S_S_S_S_S_S_S_S_S_S_S_S_:
.text._Z9kernel_15PfS_S_S_S_S_S_S_S_S_S_S_S_S_S_S_S_S_S_S_:
        /* <DEDUP_REMOVED lines=78> */
[----:B------:R-:W2:Y:S04]  /*04e0*/  LDS R4, [R2] ;  /* 0x0000000002047984 */ /* 0x000ea80000000800 */
[----:B------:R-:W0:Y:S01]  /*04f0*/  LDS.64 R2, [UR4+0x18] ;  /* 0x00001804ff027984 */ /* 0x000e220008000a00 */
[----:B--2---:R-:W2:Y:S02]  /*0500*/  F2F.F64.F32 R4, R4 ;  /* 0x0000000400047310 */ /* 0x004ea40000201800 */
[----:B--2---:R-:W-:Y:S01]  /*0510*/  DMUL R26, R4, UR6 ;  /* 0x00000006041a7c28 */ /* 0x004fe20008000000 */
[----:B------:R-:W4:Y:S05]  /*0520*/  LDCU.64 UR6, c[0x0][0x358] ;  /* 0x00006b00ff0677ac */ /* 0x000f2a0008000a00 */
[----:B------:R2:W3:Y:S04]  /*0530*/  F2F.F32.F64 R29, R26 ;  /* 0x0000001a001d7310 */ /* 0x0004e80000301000 */
[----:B--2---:R-:W2:Y:S01]  /*0540*/  LDC.64 R26, c[0x0][0x3d8] ;  /* 0x0000f600ff1a7b82 */ /* 0x004ea20000000a00 */
[----:B----4-:R-:W-:Y:S04]  /*0550*/  STG.E desc[UR6][R10.64], R21 ;  /* 0x000000150a007986 */ /* 0x010fe8000c101906 */
[----:B---3--:R-:W-:Y:S04]  /*0560*/  STS [UR4+0x20], R29 ;  /* 0x0000201dff007988 */ /* 0x008fe80008000804 */
[----:B------:R-:W3:Y:S04]  /*0570*/  LDS.128 R4, [UR4+0x20] ;  /* 0x00002004ff047984 */ /* 0x000ee80008000c00 */
[----:B------:R4:W-:Y:S04]  /*0580*/  STG.E desc[UR6][R14.64+0x4], R23 ;  /* 0x000004170e007986 */ /* 0x0009e8000c101906 */
[----:B------:R0:W-:Y:S04]  /*0590*/  STG.E desc[UR6][R16.64+0x8], R20 ;  /* 0x0000081410007986 */ /* 0x0001e8000c101906 */
[----:B-1----:R1:W-:Y:S01]  /*05a0*/  STG.E desc[UR6][R18.64+0xc], R25 ;  /* 0x00000c1912007986 */ /* 0x0023e2000c101906 */
[----:B----4-:R-:W3:Y:S03]  /*05b0*/  LDC.64 R22, c[0x0][0x3c8] ;  /* 0x0000f200ff167b82 */ /* 0x010ee60000000a00 */
[----:B-----5:R-:W-:Y:S04]  /*05c0*/  STG.E desc[UR6][R8.64+0x10], R28 ;  /* 0x0000101c08007986 */ /* 0x020fe8000c101906 */
[----:B------:R-:W4:Y:S01]  /*05d0*/  LDS.128 R8, [UR4+0x30] ;  /* 0x00003004ff087984 */ /* 0x000f220008000c00 */
[----:B0-----:R-:W0:Y:S03]  /*05e0*/  LDC.64 R16, c[0x0][0x3b0] ;  /* 0x0000ec00ff107b82 */ /* 0x001e260000000a00 */
[----:B------:R-:W-:Y:S04]  /*05f0*/  STG.E desc[UR6][R12.64+0x14], R0 ;  /* 0x000014000c007986 */ /* 0x000fe8000c101906 */
[----:B------:R-:W5:Y:S01]  /*0600*/  LDS.128 R12, [UR4+0x40] ;  /* 0x00004004ff0c7984 */ /* 0x000f620008000c00 */
[----:B-1----:R-:W1:Y:S08]  /*0610*/  LDC.64 R18, c[0x0][0x3b8] ;  /* 0x0000ee00ff127b82 */ /* 0x002e700000000a00 */
[----:B------:R-:W2:Y:S08]  /*0620*/  LDC.64 R20, c[0x0][0x3c0] ;  /* 0x0000f000ff147b82 */ /* 0x000eb00000000a00 */
[----:B------:R-:W4:Y:S01]  /*0630*/  LDC.64 R24, c[0x0][0x3d0] ;  /* 0x0000f400ff187b82 */ /* 0x000f220000000a00 */
[----:B0-----:R0:W-:Y:S04]  /*0640*/  STG.E desc[UR6][R16.64+0x18], R2 ;  /* 0x0000180210007986 */ /* 0x0011e8000c101906 */
[----:B-1----:R1:W-:Y:S03]  /*0650*/  STG.E desc[UR6][R18.64+0x1c], R3 ;  /* 0x00001c0312007986 */ /* 0x0023e6000c101906 */
[----:B0-----:R-:W0:Y:S01]  /*0660*/  LDC.64 R16, c[0x0][0x3e8] ;  /* 0x0000fa00ff107b82 */ /* 0x001e220000000a00 */
[----:B--2---:R2:W-:Y:S04]  /*0670*/  STG.E desc[UR6][R20.64+0x20], R29 ;  /* 0x0000201d14007986 */ /* 0x0045e8000c101906 */
[----:B---3--:R3:W-:Y:S03]  /*0680*/  STG.E desc[UR6][R22.64+0x24], R5 ;  /* 0x0000240516007986 */ /* 0x0087e6000c101906 */
[----:B-1----:R-:W1:Y:S01]  /*0690*/  LDC.64 R18, c[0x0][0x3f0] ;  /* 0x0000fc00ff127b82 */ /* 0x002e620000000a00 */
[----:B----4-:R4:W-:Y:S04]  /*06a0*/  STG.E desc[UR6][R24.64+0x28], R6 ;  /* 0x0000280618007986 */ /* 0x0109e8000c101906 */
[----:B------:R-:W-:Y:S03]  /*06b0*/  STG.E desc[UR6][R26.64+0x2c], R7 ;  /* 0x00002c071a007986 */ /* 0x000fe6000c101906 */
[----:B--2---:R-:W2:Y:S08]  /*06c0*/  LDC.64 R20, c[0x0][0x3f8] ;  /* 0x0000fe00ff147b82 */ /* 0x004eb00000000a00 */
[----:B---3--:R-:W3:Y:S08]  /*06d0*/  LDC.64 R4, c[0x0][0x3e0] ;  /* 0x0000f800ff047b82 */ /* 0x008ef00000000a00 */
[----:B------:R-:W5:Y:S08]  /*06e0*/  LDC.64 R22, c[0x0][0x400] ;  /* 0x00010000ff167b82 */ /* 0x000f700000000a00 */
[----:B------:R-:W5:Y:S08]  /*06f0*/  LDC.64 R2, c[0x0][0x408] ;  /* 0x00010200ff027b82 */ /* 0x000f700000000a00 */
[----:B----4-:R-:W4:Y:S01]  /*0700*/  LDC.64 R24, c[0x0][0x410] ;  /* 0x00010400ff187b82 */ /* 0x010f220000000a00 */
[----:B---3--:R-:W-:Y:S04]  /*0710*/  STG.E desc[UR6][R4.64+0x30], R8 ;  /* 0x0000300804007986 */ /* 0x008fe8000c101906 */
[----:B0-----:R-:W-:Y:S03]  /*0720*/  STG.E desc[UR6][R16.64+0x34], R9 ;  /* 0x0000340910007986 */ /* 0x001fe6000c101906 */
[----:B------:R-:W0:Y:S01]  /*0730*/  LDC.64 R28, c[0x0][0x418] ;  /* 0x00010600ff1c7b82 */ /* 0x000e220000000a00 */
[----:B-1----:R-:W-:Y:S04]  /*0740*/  STG.E desc[UR6][R18.64+0x38], R10 ;  /* 0x0000380a12007986 */ /* 0x002fe8000c101906 */
[----:B--2---:R-:W-:Y:S04]  /*0750*/  STG.E desc[UR6][R20.64+0x3c], R11 ;  /* 0x00003c0b14007986 */ /* 0x004fe8000c101906 */
[----:B-----5:R-:W-:Y:S04]  /*0760*/  STG.E desc[UR6][R22.64+0x40], R12 ;  /* 0x0000400c16007986 */ /* 0x020fe8000c101906 */
[----:B------:R-:W-:Y:S04]  /*0770*/  STG.E desc[UR6][R2.64+0x44], R13 ;  /* 0x0000440d02007986 */ /* 0x000fe8000c101906 */
[----:B----4-:R-:W-:Y:S04]  /*0780*/  STG.E desc[UR6][R24.64+0x48], R14 ;  /* 0x0000480e18007986 */ /* 0x010fe8000c101906 */
[----:B0-----:R-:W-:Y:S01]  /*0790*/  STG.E desc[UR6][R28.64+0x4c], R15 ;  /* 0x00004c0f1c007986 */ /* 0x001fe2000c101906 */
[----:B------:R-:W-:Y:S05]  /*07a0*/  EXIT ;  /* 0x000000000000794d */ /* 0x000fea0003800000 */
.L_x_84:
        /* <DEDUP_REMOVED lines=13> */
.L_x_184:


//--------------------- .text._Z9kernel_14PfS_S_S_S_S_S_S_S_S_S_S_S_S_S_S_S_S_S_S_ --------------------------
	.section	.text._Z9kernel_14PfS_S_S_S_S_S_S_S_S_S_S_S_S_S_S_S_S_S_S_,"ax",@progbits
	.align	128
        .global         _Z9kernel_14PfS_S_S_S_S_S_S_S_S_S_S_S_S_S_S_S_S_S_S_
        .type           _Z9kernel_14PfS_S_S_S_S_S_S_S_S_S_S_S_S_S_S_S_S_S_S_,@function
        .size           _Z9kernel_14PfS_S_S_S_S_S_S_S_S_S_S_S_S_S_S_S_S_S_S_,(.L_x_185 - _Z9kernel_14PfS_S_S_S_S_S_S_S_S_S_S_S_S_S_S_S_S_S_S_)
        .other          _Z9kernel_14PfS_S_S_S_S_S_S_S_S_S_S_S_S_S_S_S_S_S_S_,@"STO_CUDA_ENTRY STV_DEFAULT"
_Z9kernel_14PfS_S_S_S_S_S_S_S_S_S_S_S_S_S_S_S_S_S_S_:
.text._Z9kernel_14PfS_S_S_S_S_S_S_S_S_S_S_S_S_S_S_S_S_S_S_:
        /* <DEDUP_REMOVED lines=14> */
[----:B------:R-:W-:Y:S04]  /*00e0*/  LDS.64 R20, [UR4+0x28] ;  /* 0x00002804ff147984 */ /* 0x000fe80008000a00 */
[----:B------:R-:W4:Y:S03]  /*00f0*/  LDS R0, [R12] ;  /* 0x000000000c007984 */ /* 0x000f260000000800 */
        /* <DEDUP_REMOVED lines=61> */
[----:B------:R-:W2:Y:S02]  /*04d0*/  LDCU.64 UR6, c[0x0][0x358] ;  /* 0x00006b00ff0677ac */ /* 0x000ea40008000a00 */
[----:B------:R-:W2:Y:S03]  /*04e0*/  LDS.128 R4, [UR4] ;  /* 0x00000004ff047984 */ /* 0x000ea60008000c00 */
[----:B------:R-:W3:Y:S02]  /*04f0*/  F2F.F32.F64 R0, R26 ;  /* 0x0000001a00007310 */ /* 0x000ee40000301000 */
[----:B---3--:R-:W-:Y:S04]  /*0500*/  STS [UR4+0x1c], R0 ;  /* 0x00001c00ff007988 */ /* 0x008fe80008000804 */
[----:B------:R3:W5:Y:S02]  /*0510*/  LDS R15, [R12] ;  /* 0x000000000c0f7984 */ /* 0x0007640000000800 */
[----:B---3--:R-:W3:Y:S02]  /*0520*/  LDC.64 R12, c[0x0][0x3a8] ;  /* 0x0000ea00ff0c7b82 */ /* 0x008ee40000000a00 */
[----:B--2---:R2:W-:Y:S04]  /*0530*/  STG.E desc[UR6][R24.64], R4 ;  /* 0x0000000418007986 */ /* 0x0045e8000c101906 */
[----:B------:R4:W-:Y:S04]  /*0540*/  STG.E desc[UR6][R16.64+0x4], R11 ;  /* 0x0000040b10007986 */ /* 0x0009e8000c101906 */
[----:B-1----:R-:W-:Y:S04]  /*0550*/  STG.E desc[UR6][R18.64+0x8], R6 ;  /* 0x0000080612007986 */ /* 0x002fe8000c101906 */
[----:B0-----:R0:W-:Y:S01]  /*0560*/  STG.E desc[UR6][R22.64+0xc], R7 ;  /* 0x00000c0716007986 */ /* 0x0011e2000c101906 */
[----:B--2---:R-:W1:Y:S03]  /*0570*/  LDC.64 R4, c[0x0][0x3b8] ;  /* 0x0000ee00ff047b82 */ /* 0x004e660000000a00 */
[----:B----4-:R-:W-:Y:S04]  /*0580*/  STG.E desc[UR6][R8.64+0x10], R10 ;  /* 0x0000100a08007986 */ /* 0x010fe8000c101906 */
[----:B------:R-:W2:Y:S01]  /*0590*/  LDS.128 R8, [UR4+0x30] ;  /* 0x00003004ff087984 */ /* 0x000ea20008000c00 */
[----:B------:R-:W4:Y:S01]  /*05a0*/  LDC.64 R16, c[0x0][0x3c0] ;  /* 0x0000f000ff107b82 */ /* 0x000f220000000a00 */
[----:B-----5:R5:W5:Y:S02]  /*05b0*/  F2F.F64.F32 R26, R15 ;  /* 0x0000000f001a7310 */ /* 0x020b640000201800 */
[----:B---3--:R-:W-:Y:S05]  /*05c0*/  STG.E desc[UR6][R12.64+0x14], R14 ;  /* 0x0000140e0c007986 */ /* 0x008fea000c101906 */
[----:B0-----:R-:W0:Y:S01]  /*05d0*/  LDC.64 R6, c[0x0][0x3b0] ;  /* 0x0000ec00ff067b82 */ /* 0x001e220000000a00 */
[----:B-----5:R-:W3:Y:S07]  /*05e0*/  LDS.128 R12, [UR4+0x40] ;  /* 0x00004004ff0c7984 */ /* 0x020eee0008000c00 */
[----:B------:R-:W5:Y:S01]  /*05f0*/  LDC.64 R24, c[0x0][0x3c8] ;  /* 0x0000f200ff187b82 */ /* 0x000f620000000a00 */
[----:B------:R-:W-:-:S07]  /*0600*/  DMUL R26, R26, UR8 ;  /* 0x000000081a1a7c28 */ /* 0x000fce0008000000 */
[----:B------:R-:W2:Y:S03]  /*0610*/  LDC.64 R22, c[0x0][0x3d0] ;  /* 0x0000f400ff167b82 */ /* 0x000ea60000000a00 */
[----:B------:R-:W5:Y:S05]  /*0620*/  F2F.F32.F64 R26, R26 ;  /* 0x0000001a001a7310 */ /* 0x000f6a0000301000 */
[----:B------:R-:W3:Y:S01]  /*0630*/  LDC.64 R18, c[0x0][0x3d8] ;  /* 0x0000f600ff127b82 */ /* 0x000ee20000000a00 */
[----:B0-----:R0:W-:Y:S04]  /*0640*/  STG.E desc[UR6][R6.64+0x18], R2 ;  /* 0x0000180206007986 */ /* 0x0011e8000c101906 */
[----:B-1----:R1:W-:Y:S04]  /*0650*/  STG.E desc[UR6][R4.64+0x1c], R0 ;  /* 0x00001c0004007986 */ /* 0x0023e8000c101906 */
[----:B----4-:R4:W-:Y:S04]  /*0660*/  STG.E desc[UR6][R16.64+0x20], R3 ;  /* 0x0000200310007986 */ /* 0x0109e8000c101906 */
[----:B-----5:R-:W-:Y:S01]  /*0670*/  STG.E desc[UR6][R24.64+0x24], R26 ;  /* 0x0000241a18007986 */ /* 0x020fe2000c101906 */
[----:B0-----:R-:W0:Y:S03]  /*0680*/  LDC.64 R6, c[0x0][0x3f0] ;  /* 0x0000fc00ff067b82 */ /* 0x001e260000000a00 */
[----:B--2---:R-:W-:Y:S04]  /*0690*/  STG.E desc[UR6][R22.64+0x28], R20 ;  /* 0x0000281416007986 */ /* 0x004fe8000c101906 */
[----:B------:R-:W-:Y:S01]  /*06a0*/  STS [UR4+0x24], R26 ;  /* 0x0000241aff007988 */ /* 0x000fe20008000804 */
[----:B-1----:R-:W1:Y:S03]  /*06b0*/  LDC.64 R4, c[0x0][0x3e8] ;  /* 0x0000fa00ff047b82 */ /* 0x002e660000000a00 */
[----:B---3--:R2:W-:Y:S04]  /*06c0*/  STG.E desc[UR6][R18.64+0x2c], R21 ;  /* 0x00002c1512007986 */ /* 0x0085e8000c101906 */
[----:B------:R-:W-:Y:S01]  /*06d0*/  STG.E desc[UR6][R28.64+0x30], R8 ;  /* 0x000030081c007986 */ /* 0x000fe2000c101906 */
[----:B----4-:R-:W3:Y:S08]  /*06e0*/  LDC.64 R16, c[0x0][0x3f8] ;  /* 0x0000fe00ff107b82 */ /* 0x010ef00000000a00 */
[----:B--2---:R-:W2:Y:S08]  /*06f0*/  LDC.64 R18, c[0x0][0x400] ;  /* 0x00010000ff127b82 */ /* 0x004eb00000000a00 */
[----:B------:R-:W4:Y:S01]  /*0700*/  LDC.64 R2, c[0x0][0x408] ;  /* 0x00010200ff027b82 */ /* 0x000f220000000a00 */
[----:B-1----:R-:W-:Y:S04]  /*0710*/  STG.E desc[UR6][R4.64+0x34], R9 ;  /* 0x0000340904007986 */ /* 0x002fe8000c101906 */
[----:B0-----:R-:W-:Y:S03]  /*0720*/  STG.E desc[UR6][R6.64+0x38], R10 ;  /* 0x0000380a06007986 */ /* 0x001fe6000c101906 */
        /* <DEDUP_REMOVED lines=8> */
.L_x_85:
        /* <DEDUP_REMOVED lines=13> */
.L_x_185:


//--------------------- .text._Z9kernel_13PfS_S_S_S_S_S_S_S_S_S_S_S_S_S_S_S_S_S_S_ --------------------------
	.section	.text._Z9kernel_13PfS_S_S_S_S_S_S_S_S_S_S_S_S_S_S_S_S_S_S_,"ax",@progbits
	.align	128
        .global         _Z9kernel_13PfS_S_S_S_S_S_S_S_S_S_S_S_S_S_S_S_S_S_S_
        .type           _Z9kernel_13PfS_S_S_S_S_S_S_S_S_S_S_S_S_S_S_S_S_S_S_,@function
        .size           _Z9kernel_13PfS_S_S_S_S_S_S_S_S_S_S_S_S_S_S_S_S_S_S_,(.L_x_186 - _Z9kernel_13PfS_S_S_S_S_S_S_S_S_S_S_S_S_S_S_S_S_S_S_)
        .other          _Z9kernel_13PfS_S_S_S_S_S_S_S_S_S_S_S_S_S_S_S_S_S_S_,@"STO_CUDA_ENTRY STV_DEFAULT"
_Z9kernel_13PfS_S_S_S_S_S_S_S_S_S_S_S_S_S_S_S_S_S_S_:
.text._Z9kernel_13PfS_S_S_S_S_S_S_S_S_S_S_S_S_S_S_S_S_S_S_:
        /* <DEDUP_REMOVED lines=80> */
[----:B---3--:R-:W-:Y:S04]  /*0500*/  LDS.64 R2, [UR4+0x28] ;  /* 0x00002804ff027984 */ /* 0x008fe80008000a00 */
[----:B--2---:R2:W-:Y:S04]  /*0510*/  STG.E desc[UR6][R26.64], R28 ;  /* 0x0000001c1a007986 */ /* 0x0045e8000c101906 */
[----:B-1----:R-:W-:Y:S04]  /*0520*/  STS [UR4+0x14], R0 ;  /* 0x00001400ff007988 */ /* 0x002fe80008000804 */
[----:B------:R-:W1:Y:S04]  /*0530*/  LDS R11, [R10] ;  /* 0x000000000a0b7984 */ /* 0x000e680000000800 */
[----:B------:R-:W4:Y:S01]  /*0540*/  LDS.128 R4, [UR4+0x10] ;  /* 0x00001004ff047984 */ /* 0x000f220008000c00 */
[----:B--2---:R-:W2:Y:S03]  /*0550*/  LDC.64 R26, c[0x0][0x3d8] ;  /* 0x0000f600ff1a7b82 */ /* 0x004ea60000000a00 */
[----:B------:R3:W-:Y:S04]  /*0560*/  STG.E desc[UR6][R16.64+0x4], R15 ;  /* 0x0000040f10007986 */ /* 0x0007e8000c101906 */
[----:B------:R5:W-:Y:S04]  /*0570*/  STG.E desc[UR6][R18.64+0x8], R14 ;  /* 0x0000080e12007986 */ /* 0x000be8000c101906 */
[----:B0-----:R0:W-:Y:S01]  /*0580*/  STG.E desc[UR6][R20.64+0xc], R23 ;  /* 0x00000c1714007986 */ /* 0x0011e2000c101906 */
[----:B---3--:R-:W3:Y:S08]  /*0590*/  LDC.64 R16, c[0x0][0x3b0] ;  /* 0x0000ec00ff107b82 */ /* 0x008ef00000000a00 */
[----:B-----5:R-:W5:Y:S08]  /*05a0*/  LDC.64 R18, c[0x0][0x3b8] ;  /* 0x0000ee00ff127b82 */ /* 0x020f700000000a00 */
[----:B0-----:R-:W0:Y:S01]  /*05b0*/  LDC.64 R20, c[0x0][0x3c0] ;  /* 0x0000f000ff147b82 */ /* 0x001e220000000a00 */
[----:B-1----:R-:W1:Y:S07]  /*05c0*/  F2F.F64.F32 R10, R11 ;  /* 0x0000000b000a7310 */ /* 0x002e6e0000201800 */
[----:B------:R-:W2:Y:S01]  /*05d0*/  LDC.64 R22, c[0x0][0x3c8] ;  /* 0x0000f200ff167b82 */ /* 0x000ea20000000a00 */
[----:B----4-:R-:W-:Y:S04]  /*05e0*/  STG.E desc[UR6][R8.64+0x10], R4 ;  /* 0x0000100408007986 */ /* 0x010fe8000c101906 */
[----:B------:R-:W-:Y:S04]  /*05f0*/  STG.E desc[UR6][R12.64+0x14], R0 ;  /* 0x000014000c007986 */ /* 0x000fe8000c101906 */
[----:B------:R-:W-:Y:S01]  /*0600*/  LDS.128 R12, [UR4+0x40] ;  /* 0x00004004ff0c7984 */ /* 0x000fe20008000c00 */
[----:B-1----:R-:W-:-:S03]  /*0610*/  DMUL R10, R10, UR8 ;  /* 0x000000080a0a7c28 */ /* 0x002fc60008000000 */
[----:B---3--:R1:W-:Y:S03]  /*0620*/  STG.E desc[UR6][R16.64+0x18], R6 ;  /* 0x0000180610007986 */ /* 0x0083e6000c101906 */
[----:B------:R3:W0:Y:S01]  /*0630*/  F2F.F32.F64 R5, R10 ;  /* 0x0000000a00057310 */ /* 0x0006220000301000 */
[----:B-----5:R4:W-:Y:S01]  /*0640*/  STG.E desc[UR6][R18.64+0x1c], R7 ;  /* 0x00001c0712007986 */ /* 0x0209e2000c101906 */
[----:B-1----:R-:W1:Y:S03]  /*0650*/  LDC.64 R16, c[0x0][0x3e0] ;  /* 0x0000f800ff107b82 */ /* 0x002e660000000a00 */
[----:B---3--:R-:W1:Y:S04]  /*0660*/  LDS.128 R8, [UR4+0x30] ;  /* 0x00003004ff087984 */ /* 0x008e680008000c00 */
[----:B0-----:R0:W-:Y:S01]  /*0670*/  STG.E desc[UR6][R20.64+0x20], R5 ;  /* 0x0000200514007986 */ /* 0x0011e2000c101906 */
[----:B----4-:R-:W3:Y:S03]  /*0680*/  LDC.64 R18, c[0x0][0x3e8] ;  /* 0x0000fa00ff127b82 */ /* 0x010ee60000000a00 */
[----:B--2---:R2:W-:Y:S04]  /*0690*/  STG.E desc[UR6][R22.64+0x24], R29 ;  /* 0x0000241d16007986 */ /* 0x0045e8000c101906 */
[----:B------:R4:W-:Y:S01]  /*06a0*/  STG.E desc[UR6][R24.64+0x28], R2 ;  /* 0x0000280218007986 */ /* 0x0009e2000c101906 */
[----:B------:R-:W5:Y:S03]  /*06b0*/  LDC.64 R6, c[0x0][0x408] ;  /* 0x00010200ff067b82 */ /* 0x000f660000000a00 */
[----:B------:R3:W-:Y:S04]  /*06c0*/  STG.E desc[UR6][R26.64+0x2c], R3 ;  /* 0x00002c031a007986 */ /* 0x0007e8000c101906 */
[----:B------:R-:W-:Y:S01]  /*06d0*/  STS [UR4+0x20], R5 ;  /* 0x00002005ff007988 */ /* 0x000fe20008000804 */
[----:B0-----:R-:W0:Y:S08]  /*06e0*/  LDC.64 R20, c[0x0][0x3f0] ;  /* 0x0000fc00ff147b82 */ /* 0x001e300000000a00 */
[----:B--2---:R-:W2:Y:S08]  /*06f0*/  LDC.64 R22, c[0x0][0x3f8] ;  /* 0x0000fe00ff167b82 */ /* 0x004eb00000000a00 */
[----:B----4-:R-:W4:Y:S01]  /*0700*/  LDC.64 R24, c[0x0][0x400] ;  /* 0x00010000ff187b82 */ /* 0x010f220000000a00 */
[----:B-1----:R-:W-:Y:S04]  /*0710*/  STG.E desc[UR6][R16.64+0x30], R8 ;  /* 0x0000300810007986 */ /* 0x002fe8000c101906 */
[----:B---3--:R-:W-:Y:S03]  /*0720*/  STG.E desc[UR6][R18.64+0x34], R9 ;  /* 0x0000340912007986 */ /* 0x008fe6000c101906 */
[----:B------:R-:W1:Y:S01]  /*0730*/  LDC.64 R26, c[0x0][0x410] ;  /* 0x00010400ff1a7b82 */ /* 0x000e620000000a00 */
[----:B0-----:R-:W-:Y:S07]  /*0740*/  STG.E desc[UR6][R20.64+0x38], R10 ;  /* 0x0000380a14007986 */ /* 0x001fee000c101906 */
[----:B------:R-:W0:Y:S01]  /*0750*/  LDC.64 R28, c[0x0][0x418] ;  /* 0x00010600ff1c7b82 */ /* 0x000e220000000a00 */
[----:B--2---:R-:W-:Y:S04]  /*0760*/  STG.E desc[UR6][R22.64+0x3c], R11 ;  /* 0x00003c0b16007986 */ /* 0x004fe8000c101906 */
[----:B----4-:R-:W-:Y:S04]  /*0770*/  STG.E desc[UR6][R24.64+0x40], R12 ;  /* 0x0000400c18007986 */ /* 0x010fe8000c101906 */
[----:B-----5:R-:W-:Y:S04]  /*0780*/  STG.E desc[UR6][R6.64+0x44], R13 ;  /* 0x0000440d06007986 */ /* 0x020fe8000c101906 */
[----:B-1----:R-:W-:Y:S04]  /*0790*/  STG.E desc[UR6][R26.64+0x48], R14 ;  /* 0x0000480e1a007986 */ /* 0x002fe8000c101906 */
[----:B0-----:R-:W-:Y:S01]  /*07a0*/  STG.E desc[UR6][R28.64+0x4c], R15 ;  /* 0x00004c0f1c007986 */ /* 0x001fe2000c101906 */
[----:B------:R-:W-:Y:S05]  /*07b0*/  EXIT ;  /* 0x000000000000794d */ /* 0x000fea0003800000 */
.L_x_86:
        /* <DEDUP_REMOVED lines=12> */
.L_x_186:


//--------------------- .text._Z9kernel_12PfS_S_S_S_S_S_S_S_S_S_S_S_S_S_S_S_S_S_S_ --------------------------
	.section	.text._Z9kernel_12PfS_S_S_S_S_S_S_S_S_S_S_S_S_S_S_S_S_S_S_,"ax",@progbits
	.align	128
        .global         _Z9kernel_12PfS_S_S_S_S_S_S_S_S_S_S_S_S_S_S_S_S_S_S_
        .type           _Z9kernel_12PfS_S_S_S_S_S_S_S_S_S_S_S_S_S_S_S_S_S_S_,@function
        .size           _Z9kernel_12PfS_S_S_S_S_S_S_S_S_S_S_S_S_S_S_S_S_S_S_,(.L_x_187 - _Z9kernel_12PfS_S_S_S_S_S_S_S_S_S_S_S_S_S_S_S_S_S_S_)
        .other          _Z9kernel_12PfS_S_S_S_S_S_S_S_S_S_S_S_S_S_S_S_S_S_S_,@"STO_CUDA_ENTRY STV_DEFAULT"
_Z9kernel_12PfS_S_S_S_S_S_S_S_S_S_S_S_S_S_S_S_S_S_S_:
.text._Z9kernel_12PfS_S_S_S_S_S_S_S_S_S_S_S_S_S_S_S_S_S_S_:
        /* <DEDUP_REMOVED lines=82> */
[----:B------:R-:W2:Y:S01]  /*0520*/  LDCU.64 UR6, c[0x0][0x358] ;  /* 0x00006b00ff0677ac */ /* 0x000ea20008000a00 */
[----:B------:R-:W5:Y:S04]  /*0530*/  LDC.64 R2, c[0x0][0x390] ;  /* 0x0000e400ff027b82 */ /* 0x000f680000000a00 */
[----:B------:R3:W1:Y:S04]  /*0540*/  F2F.F32.F64 R0, R22 ;  /* 0x0000001600007310 */ /* 0x0006680000301000 */
[----:B---3--:R-:W3:Y:S01]  /*0550*/  LDC.64 R22, c[0x0][0x3d0] ;  /* 0x0000f400ff167b82 */ /* 0x008ee20000000a00 */
[----:B--2---:R2:W-:Y:S04]  /*0560*/  STG.E desc[UR6][R10.64], R25 ;  /* 0x000000190a007986 */ /* 0x0045e8000c101906 */
[----:B-1----:R-:W-:Y:S04]  /*0570*/  STS [UR4+0x24], R0 ;  /* 0x00002400ff007988 */ /* 0x002fe80008000804 */
[----:B------:R-:W1:Y:S04]  /*0580*/  LDS.128 R4, [UR4+0x20] ;  /* 0x00002004ff047984 */ /* 0x000e680008000c00 */
[----:B------:R-:W-:Y:S01]  /*0590*/  STG.E desc[UR6][R14.64+0x4], R19 ;  /* 0x000004130e007986 */ /* 0x000fe2000c101906 */
[----:B--2---:R-:W2:Y:S03]  /*05a0*/  LDC.64 R24, c[0x0][0x3d8] ;  /* 0x0000f600ff187b82 */ /* 0x004ea60000000a00 */
[----:B-----5:R5:W-:Y:S04]  /*05b0*/  STG.E desc[UR6][R2.64+0x8], R18 ;  /* 0x0000081202007986 */ /* 0x020be8000c101906 */
[----:B------:R3:W-:Y:S04]  /*05c0*/  STG.E desc[UR6][R16.64+0xc], R21 ;  /* 0x00000c1510007986 */ /* 0x0007e8000c101906 */
[----:B----4-:R-:W-:Y:S01]  /*05d0*/  STG.E desc[UR6][R8.64+0x10], R28 ;  /* 0x0000101c08007986 */ /* 0x010fe2000c101906 */
[----:B-----5:R-:W4:Y:S03]  /*05e0*/  LDC.64 R2, c[0x0][0x3b0] ;  /* 0x0000ec00ff027b82 */ /* 0x020f260000000a00 */
[----:B------:R-:W5:Y:S04]  /*05f0*/  LDS.128 R8, [UR4+0x30] ;  /* 0x00003004ff087984 */ /* 0x000f680008000c00 */
[----:B0-----:R-:W-:Y:S01]  /*0600*/  STG.E desc[UR6][R12.64+0x14], R26 ;  /* 0x0000141a0c007986 */ /* 0x001fe2000c101906 */
[----:B---3--:R-:W0:Y:S03]  /*0610*/  LDC.64 R16, c[0x0][0x3b8] ;  /* 0x0000ee00ff107b82 */ /* 0x008e260000000a00 */
[----:B------:R-:W3:Y:S05]  /*0620*/  LDS.128 R12, [UR4+0x40] ;  /* 0x00004004ff0c7984 */ /* 0x000eea0008000c00 */
[----:B------:R-:W1:Y:S08]  /*0630*/  LDC.64 R18, c[0x0][0x3c0] ;  /* 0x0000f000ff127b82 */ /* 0x000e700000000a00 */
[----:B------:R-:W2:Y:S01]  /*0640*/  LDC.64 R20, c[0x0][0x3c8] ;  /* 0x0000f200ff147b82 */ /* 0x000ea20000000a00 */
[----:B----4-:R4:W-:Y:S04]  /*0650*/  STG.E desc[UR6][R2.64+0x18], R29 ;  /* 0x0000181d02007986 */ /* 0x0109e8000c101906 */
[----:B0-----:R0:W-:Y:S03]  /*0660*/  STG.E desc[UR6][R16.64+0x1c], R27 ;  /* 0x00001c1b10007986 */ /* 0x0011e6000c101906 */
[----:B----4-:R-:W5:Y:S01]  /*0670*/  LDC.64 R2, c[0x0][0x3e0] ;  /* 0x0000f800ff027b82 */ /* 0x010f620000000a00 */
[----:B-1----:R1:W-:Y:S07]  /*0680*/  STG.E desc[UR6][R18.64+0x20], R4 ;  /* 0x0000200412007986 */ /* 0x0023ee000c101906 */
[----:B0-----:R-:W0:Y:S01]  /*0690*/  LDC.64 R16, c[0x0][0x3f0] ;  /* 0x0000fc00ff107b82 */ /* 0x001e220000000a00 */
[----:B--2---:R2:W-:Y:S04]  /*06a0*/  STG.E desc[UR6][R20.64+0x24], R0 ;  /* 0x0000240014007986 */ /* 0x0045e8000c101906 */
[----:B------:R4:W-:Y:S03]  /*06b0*/  STG.E desc[UR6][R22.64+0x28], R6 ;  /* 0x0000280616007986 */ /* 0x0009e6000c101906 */
[----:B-1----:R-:W1:Y:S01]  /*06c0*/  LDC.64 R4, c[0x0][0x3e8] ;  /* 0x0000fa00ff047b82 */ /* 0x002e620000000a00 */
[----:B------:R-:W-:Y:S07]  /*06d0*/  STG.E desc[UR6][R24.64+0x2c], R7 ;  /* 0x00002c0718007986 */ /* 0x000fee000c101906 */
[----:B------:R-:W3:Y:S01]  /*06e0*/  LDC.64 R18, c[0x0][0x3f8] ;  /* 0x0000fe00ff127b82 */ /* 0x000ee20000000a00 */
[----:B-----5:R-:W-:Y:S07]  /*06f0*/  STG.E desc[UR6][R2.64+0x30], R8 ;  /* 0x0000300802007986 */ /* 0x020fee000c101906 */
[----:B--2---:R-:W2:Y:S08]  /*0700*/  LDC.64 R20, c[0x0][0x400] ;  /* 0x00010000ff147b82 */ /* 0x004eb00000000a00 */
[----:B------:R-:W5:Y:S01]  /*0710*/  LDC.64 R28, c[0x0][0x408] ;  /* 0x00010200ff1c7b82 */ /* 0x000f620000000a00 */
[----:B-1----:R-:W-:Y:S04]  /*0720*/  STG.E desc[UR6][R4.64+0x34], R9 ;  /* 0x0000340904007986 */ /* 0x002fe8000c101906 */
[----:B0-----:R-:W-:Y:S03]  /*0730*/  STG.E desc[UR6][R16.64+0x38], R10 ;  /* 0x0000380a10007986 */ /* 0x001fe6000c101906 */
[----:B------:R-:W0:Y:S01]  /*0740*/  LDC.64 R26, c[0x0][0x410] ;  /* 0x00010400ff1a7b82 */ /* 0x000e220000000a00 */
[----:B---3--:R-:W-:Y:S07]  /*0750*/  STG.E desc[UR6][R18.64+0x3c], R11 ;  /* 0x00003c0b12007986 */ /* 0x008fee000c101906 */
[----:B----4-:R-:W1:Y:S01]  /*0760*/  LDC.64 R22, c[0x0][0x418] ;  /* 0x00010600ff167b82 */ /* 0x010e620000000a00 */
[----:B--2---:R-:W-:Y:S04]  /*0770*/  STG.E desc[UR6][R20.64+0x40], R12 ;  /* 0x0000400c14007986 */ /* 0x004fe8000c101906 */
[----:B-----5:R-:W-:Y:S04]  /*0780*/  STG.E desc[UR6][R28.64+0x44], R13 ;  /* 0x0000440d1c007986 */ /* 0x020fe8000c101906 */
[----:B0-----:R-:W-:Y:S04]  /*0790*/  STG.E desc[UR6][R26.64+0x48], R14 ;  /* 0x0000480e1a007986 */ /* 0x001fe8000c101906 */
[----:B-1----:R-:W-:Y:S01]  /*07a0*/  STG.E desc[UR6][R22.64+0x4c], R15 ;  /* 0x00004c0f16007986 */ /* 0x002fe2000c101906 */
[----:B------:R-:W-:Y:S05]  /*07b0*/  EXIT ;  /* 0x000000000000794d */ /* 0x000fea0003800000 */
.L_x_87:
        /* <DEDUP_REMOVED lines=12> */
.L_x_187:


//--------------------- .text._Z9kernel_11PfS_S_S_S_S_S_S_S_S_S_S_S_S_S_S_S_S_S_S_ --------------------------
	.section	.text._Z9kernel_11PfS_S_S_S_S_S_S_S_S_S_S_S_S_S_S_S_S_S_S_,"ax",@progbits
	.align	128
        .global         _Z9kernel_11PfS_S_S_S_S_S_S_S_S_S_S_S_S_S_S_S_S_S_S_
        .type           _Z9kernel_11PfS_S_S_S_S_S_S_S_S_S_S_S_S_S_S_S_S_S_S_,@function
        .size           _Z9kernel_11PfS_S_S_S_S_S_S_S_S_S_S_S_S_S_S_S_S_S_S_,(.L_x_188 - _Z9kernel_11PfS_S_S_S_S_S_S_S_S_S_S_S_S_S_S_S_S_S_S_)
        .other          _Z9kernel_11PfS_S_S_S_S_S_S_S_S_S_S_S_S_S_S_S_S_S_S_,@"STO_CUDA_ENTRY STV_DEFAULT"
_Z9kernel_11PfS_S_S_S_S_S_S_S_S_S_S_S_S_S_S_S_S_S_S_:
.text._Z9kernel_11PfS_S_S_S_S_S_S_S_S_S_S_S_S_S_S_S_S_S_S_:
        /* <DEDUP_REMOVED lines=79> */
[----:B-----5:R-:W-:Y:S04]  /*04f0*/  LDS.128 R4, [UR4+0x20] ;  /* 0x00002004ff047984 */ /* 0x020fe80008000c00 */
[----:B--2---:R2:W-:Y:S04]  /*0500*/  STG.E desc[UR6][R12.64], R24 ;  /* 0x000000180c007986 */ /* 0x0045e8000c101906 */
[----:B---3--:R-:W-:Y:S04]  /*0510*/  STS [UR4+0x4], R21 ;  /* 0x00000415ff007988 */ /* 0x008fe80008000804 */
[----:B------:R-:W3:Y:S01]  /*0520*/  LDS R10, [R0] ;  /* 0x00000000000a7984 */ /* 0x000ee20000000800 */
[----:B--2---:R-:W2:Y:S03]  /*0530*/  LDC.64 R12, c[0x0][0x3a8] ;  /* 0x0000ea00ff0c7b82 */ /* 0x004ea60000000a00 */
[----:B------:R5:W-:Y:S04]  /*0540*/  STG.E desc[UR6][R14.64+0x4], R21 ;  /* 0x000004150e007986 */ /* 0x000be8000c101906 */
[----:B0-----:R0:W-:Y:S01]  /*0550*/  STG.E desc[UR6][R2.64+0x8], R19 ;  /* 0x0000081302007986 */ /* 0x0011e2000c101906 */
[----:B------:R-:W3:Y:S03]  /*0560*/  LDC.64 R24, c[0x0][0x3d8] ;  /* 0x0000f600ff187b82 */ /* 0x000ee60000000a00 */
[----:B-1----:R1:W-:Y:S04]  /*0570*/  STG.E desc[UR6][R16.64+0xc], R23 ;  /* 0x00000c1710007986 */ /* 0x0023e8000c101906 */
[----:B----4-:R-:W-:Y:S01]  /*0580*/  STG.E desc[UR6][R8.64+0x10], R28 ;  /* 0x0000101c08007986 */ /* 0x010fe2000c101906 */
[----:B-----5:R-:W4:Y:S08]  /*0590*/  LDC.64 R20, c[0x0][0x3c8] ;  /* 0x0000f200ff147b82 */ /* 0x020f300000000a00 */
[----:B0-----:R-:W0:Y:S01]  /*05a0*/  LDC.64 R2, c[0x0][0x3b0] ;  /* 0x0000ec00ff027b82 */ /* 0x001e220000000a00 */
[----:B--2---:R-:W-:Y:S04]  /*05b0*/  STG.E desc[UR6][R12.64+0x14], R26 ;  /* 0x0000141a0c007986 */ /* 0x004fe8000c101906 */
[----:B------:R-:W-:Y:S03]  /*05c0*/  LDS.128 R12, [UR4+0x40] ;  /* 0x00004004ff0c7984 */ /* 0x000fe60008000c00 */
[----:B-1----:R-:W1:Y:S01]  /*05d0*/  LDC.64 R16, c[0x0][0x3b8] ;  /* 0x0000ee00ff107b82 */ /* 0x002e620000000a00 */
[----:B---3--:R-:W2:Y:S07]  /*05e0*/  F2F.F64.F32 R10, R10 ;  /* 0x0000000a000a7310 */ /* 0x008eae0000201800 */
[----:B------:R-:W3:Y:S08]  /*05f0*/  LDC.64 R18, c[0x0][0x3c0] ;  /* 0x0000f000ff127b82 */ /* 0x000ef00000000a00 */
[----:B------:R-:W5:Y:S01]  /*0600*/  LDC.64 R22, c[0x0][0x3d0] ;  /* 0x0000f400ff167b82 */ /* 0x000f620000000a00 */
[----:B0-----:R0:W-:Y:S01]  /*0610*/  STG.E desc[UR6][R2.64+0x18], R27 ;  /* 0x0000181b02007986 */ /* 0x0011e2000c101906 */
[----:B--2---:R-:W-:-:S06]  /*0620*/  DMUL R10, R10, UR8 ;  /* 0x000000080a0a7c28 */ /* 0x004fcc0008000000 */
[----:B------:R2:W1:Y:S01]  /*0630*/  F2F.F32.F64 R0, R10 ;  /* 0x0000000a00007310 */ /* 0x0004620000301000 */
[----:B0-----:R-:W0:Y:S03]  /*0640*/  LDC.64 R2, c[0x0][0x3e0] ;  /* 0x0000f800ff027b82 */ /* 0x001e260000000a00 */
[----:B--2---:R-:W0:Y:S05]  /*0650*/  LDS.128 R8, [UR4+0x30] ;  /* 0x00003004ff087984 */ /* 0x004e2a0008000c00 */
[----:B------:R-:W2:Y:S01]  /*0660*/  LDC.64 R26, c[0x0][0x408] ;  /* 0x00010200ff1a7b82 */ /* 0x000ea20000000a00 */
[----:B-1----:R1:W-:Y:S04]  /*0670*/  STG.E desc[UR6][R16.64+0x1c], R0 ;  /* 0x00001c0010007986 */ /* 0x0023e8000c101906 */
[----:B---3--:R3:W-:Y:S04]  /*0680*/  STG.E desc[UR6][R18.64+0x20], R4 ;  /* 0x0000200412007986 */ /* 0x0087e8000c101906 */
[----:B----4-:R4:W-:Y:S01]  /*0690*/  STG.E desc[UR6][R20.64+0x24], R29 ;  /* 0x0000241d14007986 */ /* 0x0109e2000c101906 */
[----:B-1----:R-:W1:Y:S03]  /*06a0*/  LDC.64 R16, c[0x0][0x3f0] ;  /* 0x0000fc00ff107b82 */ /* 0x002e660000000a00 */
[----:B-----5:R5:W-:Y:S04]  /*06b0*/  STG.E desc[UR6][R22.64+0x28], R6 ;  /* 0x0000280616007986 */ /* 0x020be8000c101906 */
[----:B------:R1:W-:Y:S01]  /*06c0*/  STG.E desc[UR6][R24.64+0x2c], R7 ;  /* 0x00002c0718007986 */ /* 0x0003e2000c101906 */
[----:B---3--:R-:W3:Y:S03]  /*06d0*/  LDC.64 R4, c[0x0][0x3e8] ;  /* 0x0000fa00ff047b82 */ /* 0x008ee60000000a00 */
[----:B------:R-:W-:Y:S05]  /*06e0*/  STS [UR4+0x1c], R0 ;  /* 0x00001c00ff007988 */ /* 0x000fea0008000804 */
[----:B------:R-:W2:Y:S01]  /*06f0*/  LDC.64 R18, c[0x0][0x3f8] ;  /* 0x0000fe00ff127b82 */ /* 0x000ea20000000a00 */
[----:B0-----:R-:W-:Y:S07]  /*0700*/  STG.E desc[UR6][R2.64+0x30], R8 ;  /* 0x0000300802007986 */ /* 0x001fee000c101906 */
[----:B----4-:R-:W0:Y:S08]  /*0710*/  LDC.64 R20, c[0x0][0x400] ;  /* 0x00010000ff147b82 */ /* 0x010e300000000a00 */
[----:B-----5:R-:W4:Y:S01]  /*0720*/  LDC.64 R22, c[0x0][0x410] ;  /* 0x00010400ff167b82 */ /* 0x020f220000000a00 */
[----:B---3--:R-:W-:Y:S04]  /*0730*/  STG.E desc[UR6][R4.64+0x34], R9 ;  /* 0x0000340904007986 */ /* 0x008fe8000c101906 */
[----:B-1----:R-:W-:Y:S03]  /*0740*/  STG.E desc[UR6][R16.64+0x38], R10 ;  /* 0x0000380a10007986 */ /* 0x002fe6000c101906 */
[----:B------:R-:W1:Y:S01]  /*0750*/  LDC.64 R24, c[0x0][0x418] ;  /* 0x00010600ff187b82 */ /* 0x000e620000000a00 */
[----:B--2---:R-:W-:Y:S04]  /*0760*/  STG.E desc[UR6][R18.64+0x3c], R11 ;  /* 0x00003c0b12007986 */ /* 0x004fe8000c101906 */
[----:B0-----:R-:W-:Y:S04]  /*0770*/  STG.E desc[UR6][R20.64+0x40], R12 ;  /* 0x0000400c14007986 */ /* 0x001fe8000c101906 */
[----:B------:R-:W-:Y:S04]  /*0780*/  STG.E desc[UR6][R26.64+0x44], R13 ;  /* 0x0000440d1a007986 */ /* 0x000fe8000c101906 */
[----:B----4-:R-:W-:Y:S04]  /*0790*/  STG.E desc[UR6][R22.64+0x48], R14 ;  /* 0x0000480e16007986 */ /* 0x010fe8000c101906 */
[----:B-1----:R-:W-:Y:S01]  /*07a0*/  STG.E desc[UR6][R24.64+0x4c], R15 ;  /* 0x00004c0f18007986 */ /* 0x002fe2000c101906 */
[----:B------:R-:W-:Y:S05]  /*07b0*/  EXIT ;  /* 0x000000000000794d */ /* 0x000fea0003800000 */
.L_x_88:
        /* <DEDUP_REMOVED lines=12> */
.L_x_188:


//--------------------- .text._Z9kernel_10PfS_S_S_S_S_S_S_S_S_S_S_S_S_S_S_S_S_S_S_ --------------------------
	.section	.text._Z9kernel_10PfS_S_S_S_S_S_S_S_S_S_S_S_S_S_S_S_S_S_S_,"ax",@progbits
	.align	128
        .global         _Z9kernel_10PfS_S_S_S_S_S_S_S_S_S_S_S_S_S_S_S_S_S_S_
        .type           _Z9kernel_10PfS_S_S_S_S_S_S_S_S_S_S_S_S_S_S_S_S_S_S_,@function
        .size           _Z9kernel_10PfS_S_S_S_S_S_S_S_S_S_S_S_S_S_S_S_S_S_S_,(.L_x_189 - _Z9kernel_10PfS_S_S_S_S_S_S_S_S_S_S_S_S_S_S_S_S_S_S_)
        .other          _Z9kernel_10PfS_S_S_S_S_S_S_S_S_S_S_S_S_S_S_S_S_S_S_,@"STO_CUDA_ENTRY STV_DEFAULT"
_Z9kernel_10PfS_S_S_S_S_S_S_S_S_S_S_S_S_S_S_S_S_S_S_:
.text._Z9kernel_10PfS_S_S_S_S_S_S_S_S_S_S_S_S_S_S_S_S_S_S_:
        /* <DEDUP_REMOVED lines=65> */
[----:B0-----:R0:W4:Y:S02]  /*0410*/  F2F.F64.F32 R4, R11 ;  /* 0x0000000b00047310 */ /* 0x0011240000201800 */
[----:B0-----:R-:W-:Y:S01]  /*0420*/  LDS.128 R8, [UR4] ;  /* 0x00000004ff087984 */ /* 0x001fe20008000c00 */
[----:B----4-:R-:W-:Y:S01]  /*0430*/  DMUL R4, R4, UR6 ;  /* 0x0000000604047c28 */ /* 0x010fe20008000000 */
        /* <DEDUP_REMOVED lines=9> */
[----:B------:R-:W2:Y:S06]  /*04d0*/  LDCU.64 UR6, c[0x0][0x358] ;  /* 0x00006b00ff0677ac */ /* 0x000eac0008000a00 */
[----:B------:R-:W5:Y:S01]  /*04e0*/  LDC.64 R6, c[0x0][0x390] ;  /* 0x0000e400ff067b82 */ /* 0x000f620000000a00 */
[----:B------:R-:W3:Y:S01]  /*04f0*/  F2F.F32.F64 R15, R20 ;  /* 0x00000014000f7310 */ /* 0x000ee20000301000 */
[----:B--2---:R2:W-:Y:S04]  /*0500*/  STG.E desc[UR6][R18.64], R8 ;  /* 0x0000000812007986 */ /* 0x0045e8000c101906 */
[----:B---3--:R-:W-:Y:S04]  /*0510*/  STS [UR4+0x10], R15 ;  /* 0x0000100fff007988 */ /* 0x008fe80008000804 */
[----:B------:R-:W3:Y:S04]  /*0520*/  LDS R24, [R14] ;  /* 0x000000000e187984 */ /* 0x000ee80000000800 */
[----:B0-----:R0:W-:Y:S01]  /*0530*/  STG.E desc[UR6][R4.64+0x4], R27 ;  /* 0x0000041b04007986 */ /* 0x0011e2000c101906 */
[----:B--2---:R-:W2:Y:S03]  /*0540*/  LDC.64 R18, c[0x0][0x3c8] ;  /* 0x0000f200ff127b82 */ /* 0x004ea60000000a00 */
[----:B-----5:R5:W-:Y:S04]  /*0550*/  STG.E desc[UR6][R6.64+0x8], R10 ;  /* 0x0000080a06007986 */ /* 0x020be8000c101906 */
[----:B------:R3:W-:Y:S01]  /*0560*/  STG.E desc[UR6][R16.64+0xc], R11 ;  /* 0x00000c0b10007986 */ /* 0x0007e2000c101906 */
[----:B0-----:R-:W0:Y:S03]  /*0570*/  LDC.64 R4, c[0x0][0x3b8] ;  /* 0x0000ee00ff047b82 */ /* 0x001e260000000a00 */
[----:B----4-:R-:W-:Y:S04]  /*0580*/  STG.E desc[UR6][R12.64+0x10], R15 ;  /* 0x0000100f0c007986 */ /* 0x010fe8000c101906 */
[----:B------:R-:W-:Y:S01]  /*0590*/  LDS.128 R12, [UR4+0x40] ;  /* 0x00004004ff0c7984 */ /* 0x000fe20008000c00 */
[----:B-----5:R-:W4:Y:S03]  /*05a0*/  LDC.64 R6, c[0x0][0x3b0] ;  /* 0x0000ec00ff067b82 */ /* 0x020f260000000a00 */
[----:B-1----:R1:W-:Y:S05]  /*05b0*/  STG.E desc[UR6][R28.64+0x14], R26 ;  /* 0x0000141a1c007986 */ /* 0x0023ea000c101906 */
[----:B---3--:R-:W3:Y:S01]  /*05c0*/  LDC.64 R16, c[0x0][0x3c0] ;  /* 0x0000f000ff107b82 */ /* 0x008ee20000000a00 */
[----:B------:R5:W2:Y:S07]  /*05d0*/  F2F.F64.F32 R20, R24 ;  /* 0x0000001800147310 */ /* 0x000aae0000201800 */
[----:B-1----:R-:W1:Y:S01]  /*05e0*/  LDC.64 R28, c[0x0][0x3f8] ;  /* 0x0000fe00ff1c7b82 */ /* 0x002e620000000a00 */
[----:B----4-:R-:W-:Y:S07]  /*05f0*/  STG.E desc[UR6][R6.64+0x18], R2 ;  /* 0x0000180206007986 */ /* 0x010fee000c101906 */
[----:B-----5:R-:W4:Y:S01]  /*0600*/  LDC.64 R24, c[0x0][0x3d0] ;  /* 0x0000f400ff187b82 */ /* 0x020f220000000a00 */
[----:B0-----:R0:W-:Y:S01]  /*0610*/  STG.E desc[UR6][R4.64+0x1c], R0 ;  /* 0x00001c0004007986 */ /* 0x0011e2000c101906 */
[----:B--2---:R-:W-:-:S06]  /*0620*/  DMUL R8, R20, UR8 ;  /* 0x0000000814087c28 */ /* 0x004fcc0008000000 */
[----:B------:R-:W2:Y:S01]  /*0630*/  LDC.64 R20, c[0x0][0x3d8] ;  /* 0x0000f600ff147b82 */ /* 0x000ea20000000a00 */
[----:B------:R5:W3:Y:S07]  /*0640*/  F2F.F32.F64 R27, R8 ;  /* 0x00000008001b7310 */ /* 0x000aee0000301000 */
[----:B0-----:R-:W0:Y:S01]  /*0650*/  LDC.64 R4, c[0x0][0x3e0] ;  /* 0x0000f800ff047b82 */ /* 0x001e220000000a00 */
[----:B-----5:R-:W0:Y:S07]  /*0660*/  LDS.128 R8, [UR4+0x30] ;  /* 0x00003004ff087984 */ /* 0x020e2e0008000c00 */
[----:B------:R-:W5:Y:S01]  /*0670*/  LDC.64 R6, c[0x0][0x3e8] ;  /* 0x0000fa00ff067b82 */ /* 0x000f620000000a00 */
[----:B---3--:R3:W-:Y:S04]  /*0680*/  STG.E desc[UR6][R16.64+0x20], R27 ;  /* 0x0000201b10007986 */ /* 0x0087e8000c101906 */
[----:B------:R1:W-:Y:S04]  /*0690*/  STG.E desc[UR6][R18.64+0x24], R3 ;  /* 0x0000240312007986 */ /* 0x0003e8000c101906 */
[----:B----4-:R-:W-:Y:S01]  /*06a0*/  STG.E desc[UR6][R24.64+0x28], R22 ;  /* 0x0000281618007986 */ /* 0x010fe2000c101906 */
[----:B---3--:R-:W3:Y:S03]  /*06b0*/  LDC.64 R16, c[0x0][0x3f0] ;  /* 0x0000fc00ff107b82 */ /* 0x008ee60000000a00 */
[----:B--2---:R2:W-:Y:S04]  /*06c0*/  STG.E desc[UR6][R20.64+0x2c], R23 ;  /* 0x00002c1714007986 */ /* 0x0045e8000c101906 */
[----:B------:R-:W-:Y:S01]  /*06d0*/  STS [UR4+0x20], R27 ;  /* 0x0000201bff007988 */ /* 0x000fe20008000804 */
[----:B-1----:R-:W1:Y:S08]  /*06e0*/  LDC.64 R18, c[0x0][0x400] ;  /* 0x00010000ff127b82 */ /* 0x002e700000000a00 */
[----:B------:R-:W4:Y:S01]  /*06f0*/  LDC.64 R2, c[0x0][0x408] ;  /* 0x00010200ff027b82 */ /* 0x000f220000000a00 */
[----:B0-----:R-:W-:Y:S07]  /*0700*/  STG.E desc[UR6][R4.64+0x30], R8 ;  /* 0x0000300804007986 */ /* 0x001fee000c101906 */
[----:B--2---:R-:W0:Y:S01]  /*0710*/  LDC.64 R20, c[0x0][0x410] ;  /* 0x00010400ff147b82 */ /* 0x004e220000000a00 */
[----:B-----5:R-:W-:Y:S04]  /*0720*/  STG.E desc[UR6][R6.64+0x34], R9 ;  /* 0x0000340906007986 */ /* 0x020fe8000c101906 */
[----:B---3--:R-:W-:Y:S03]  /*0730*/  STG.E desc[UR6][R16.64+0x38], R10 ;  /* 0x0000380a10007986 */ /* 0x008fe6000c101906 */
[----:B------:R-:W2:Y:S01]  /*0740*/  LDC.64 R24, c[0x0][0x418] ;  /* 0x00010600ff187b82 */ /* 0x000ea20000000a00 */
[----:B------:R-:W-:Y:S04]  /*0750*/  STG.E desc[UR6][R28.64+0x3c], R11 ;  /* 0x00003c0b1c007986 */ /* 0x000fe8000c101906 */
[----:B-1----:R-:W-:Y:S04]  /*0760*/  STG.E desc[UR6][R18.64+0x40], R12 ;  /* 0x0000400c12007986 */ /* 0x002fe8000c101906 */
[----:B----4-:R-:W-:Y:S04]  /*0770*/  STG.E desc[UR6][R2.64+0x44], R13 ;  /* 0x0000440d02007986 */ /* 0x010fe8000c101906 */
[----:B0-----:R-:W-:Y:S04]  /*0780*/  STG.E desc[UR6][R20.64+0x48], R14 ;  /* 0x0000480e14007986 */ /* 0x001fe8000c101906 */
[----:B--2---:R-:W-:Y:S01]  /*0790*/  STG.E desc[UR6][R24.64+0x4c], R15 ;  /* 0x00004c0f18007986 */ /* 0x004fe2000c101906 */
[----:B------:R-:W-:Y:S05]  /*07a0*/  EXIT ;  /* 0x000000000000794d */ /* 0x000fea0003800000 */
.L_x_89:
        /* <DEDUP_REMOVED lines=13> */
.L_x_189:


//--------------------- .text._Z8kernel_9PfS_S_S_S_S_S_S_S_S_S_S_S_S_S_S_S_S_S_S_ --------------------------
	.section	.text._Z8kernel_9PfS_S_S_S_S_S_S_S_S_S_S_S_S_S_S_S_S_S_S_,"ax",@progbits
	.align	128
        .global         _Z8kernel_9PfS_S_S_S_S_S_S_S_S_S_S_S_S_S_S_S_S_S_S_
        .type           _Z8kernel_9PfS_S_S_S_S_S_S_S_S_S_S_S_S_S_S_S_S_S_S_,@function
        .size           _Z8kernel_9PfS_S_S_S_S_S_S_S_S_S_S_S_S_S_S_S_S_S_S_,(.L_x_190 - _Z8kernel_9PfS_S_S_S_S_S_S_S_S_S_S_S_S_S_S_S_S_S_S_)
        .other          _Z8kernel_9PfS_S_S_S_S_S_S_S_S_S_S_S_S_S_S_S_S_S_S_,@"STO_CUDA_ENTRY STV_DEFAULT"
_Z8kernel_9PfS_S_S_S_S_S_S_S_S_S_S_S_S_S_S_S_S_S_S_:
.text._Z8kernel_9PfS_S_S_S_S_S_S_S_S_S_S_S_S_S_S_S_S_S_S_:
        /* <DEDUP_REMOVED lines=74> */
[----:B------:R-:W-:Y:S01]  /*04a0*/  UMOV UR6, 0x5a2d7300 ;  /* 0x5a2d730000067882 */ /* 0x000fe20000000000 */
[----:B------:R-:W-:Y:S01]  /*04b0*/  LDS.128 R4, [UR4] ;  /* 0x00000004ff047984 */ /* 0x000fe20008000c00 */
[----:B------:R-:W-:-:S07]  /*04c0*/  UMOV UR7, 0x40446480 ;  /* 0x4044648000077882 */ /* 0x000fce0000000000 */
[----:B------:R-:W2:Y:S02]  /*04d0*/  F2F.F32.F64 R16, R16 ;  /* 0x0000001000107310 */ /* 0x000ea40000301000 */
[----:B--2---:R-:W-:Y:S04]  /*04e0*/  STS [UR4+0x14], R16 ;  /* 0x00001410ff007988 */ /* 0x004fe80008000804 */
[----:B------:R-:W2:Y:S04]  /*04f0*/  LDS R10, [R3] ;  /* 0x00000000030a7984 */ /* 0x000ea80000000800 */
[----:B------:R-:W5:Y:S01]  /*0500*/  LDS R3, [UR4+0x1c] ;  /* 0x00001c04ff037984 */ /* 0x000f620008000800 */
[----:B--2---:R-:W2:Y:S02]  /*0510*/  F2F.F64.F32 R10, R10 ;  /* 0x0000000a000a7310 */ /* 0x004ea40000201800 */
[----:B--2---:R-:W-:Y:S01]  /*0520*/  DMUL R26, R10, UR6 ;  /* 0x000000060a1a7c28 */ /* 0x004fe20008000000 */
[----:B------:R-:W2:Y:S05]  /*0530*/  LDCU.64 UR6, c[0x0][0x358] ;  /* 0x00006b00ff0677ac */ /* 0x000eaa0008000a00 */
[----:B------:R3:W1:Y:S04]  /*0540*/  F2F.F32.F64 R2, R26 ;  /* 0x0000001a00027310 */ /* 0x0006680000301000 */
[----:B---3--:R-:W3:Y:S01]  /*0550*/  LDC.64 R26, c[0x0][0x3d8] ;  /* 0x0000f600ff1a7b82 */ /* 0x008ee20000000a00 */
[----:B--2---:R2:W-:Y:S04]  /*0560*/  STG.E desc[UR6][R28.64], R4 ;  /* 0x000000041c007986 */ /* 0x0045e8000c101906 */
[----:B-1----:R-:W-:Y:S04]  /*0570*/  STS [UR4+0x20], R2 ;  /* 0x00002002ff007988 */ /* 0x002fe80008000804 */
[----:B------:R-:W1:Y:S04]  /*0580*/  LDS.128 R8, [UR4+0x20] ;  /* 0x00002004ff087984 */ /* 0x000e680008000c00 */
[----:B------:R4:W-:Y:S01]  /*0590*/  STG.E desc[UR6][R20.64+0x4], R5 ;  /* 0x0000040514007986 */ /* 0x0009e2000c101906 */
[----:B--2---:R-:W2:Y:S03]  /*05a0*/  LDC.64 R28, c[0x0][0x3e0] ;  /* 0x0000f800ff1c7b82 */ /* 0x004ea60000000a00 */
[----:B------:R5:W-:Y:S04]  /*05b0*/  STG.E desc[UR6][R22.64+0x8], R6 ;  /* 0x0000080616007986 */ /* 0x000be8000c101906 */
[----:B0-----:R0:W-:Y:S01]  /*05c0*/  STG.E desc[UR6][R24.64+0xc], R15 ;  /* 0x00000c0f18007986 */ /* 0x0011e2000c101906 */
[----:B----4-:R-:W4:Y:S03]  /*05d0*/  LDC.64 R4, c[0x0][0x3b0] ;  /* 0x0000ec00ff047b82 */ /* 0x010f260000000a00 */
[----:B------:R-:W-:Y:S04]  /*05e0*/  STG.E desc[UR6][R12.64+0x10], R14 ;  /* 0x0000100e0c007986 */ /* 0x000fe8000c101906 */
[----:B------:R-:W2:Y:S01]  /*05f0*/  LDS.128 R12, [UR4+0x30] ;  /* 0x00003004ff0c7984 */ /* 0x000ea20008000c00 */
[----:B-----5:R-:W5:Y:S03]  /*0600*/  LDC.64 R6, c[0x0][0x3b8] ;  /* 0x0000ee00ff067b82 */ /* 0x020f660000000a00 */
[----:B------:R-:W-:Y:S04]  /*0610*/  STG.E desc[UR6][R18.64+0x14], R16 ;  /* 0x0000141012007986 */ /* 0x000fe8000c101906 */
[----:B------:R-:W2:Y:S01]  /*0620*/  LDS.128 R16, [UR4+0x40] ;  /* 0x00004004ff107984 */ /* 0x000ea20008000c00 */
[----:B------:R-:W3:Y:S08]  /*0630*/  LDC.64 R20, c[0x0][0x3c0] ;  /* 0x0000f000ff147b82 */ /* 0x000ef00000000a00 */
[----:B------:R-:W1:Y:S01]  /*0640*/  LDC.64 R22, c[0x0][0x3c8] ;  /* 0x0000f200ff167b82 */ /* 0x000e620000000a00 */
[----:B----4-:R4:W-:Y:S07]  /*0650*/  STG.E desc[UR6][R4.64+0x18], R0 ;  /* 0x0000180004007986 */ /* 0x0109ee000c101906 */
[----:B0-----:R-:W0:Y:S01]  /*0660*/  LDC.64 R24, c[0x0][0x3d0] ;  /* 0x0000f400ff187b82 */ /* 0x001e220000000a00 */
[----:B-----5:R5:W-:Y:S04]  /*0670*/  STG.E desc[UR6][R6.64+0x1c], R3 ;  /* 0x00001c0306007986 */ /* 0x020be8000c101906 */
[----:B---3--:R3:W-:Y:S03]  /*0680*/  STG.E desc[UR6][R20.64+0x20], R2 ;  /* 0x0000200214007986 */ /* 0x0087e6000c101906 */
[----:B----4-:R-:W4:Y:S01]  /*0690*/  LDC.64 R4, c[0x0][0x3e8] ;  /* 0x0000fa00ff047b82 */ /* 0x010f220000000a00 */
[----:B-1----:R1:W-:Y:S07]  /*06a0*/  STG.E desc[UR6][R22.64+0x24], R9 ;  /* 0x0000240916007986 */ /* 0x0023ee000c101906 */
[----:B-----5:R-:W5:Y:S01]  /*06b0*/  LDC.64 R6, c[0x0][0x3f0] ;  /* 0x0000fc00ff067b82 */ /* 0x020f620000000a00 */
[----:B0-----:R0:W-:Y:S07]  /*06c0*/  STG.E desc[UR6][R24.64+0x28], R10 ;  /* 0x0000280a18007986 */ /* 0x0011ee000c101906 */
[----:B---3--:R-:W3:Y:S01]  /*06d0*/  LDC.64 R20, c[0x0][0x400] ;  /* 0x00010000ff147b82 */ /* 0x008ee20000000a00 */
[----:B------:R-:W-:Y:S04]  /*06e0*/  STG.E desc[UR6][R26.64+0x2c], R11 ;  /* 0x00002c0b1a007986 */ /* 0x000fe8000c101906 */
[----:B--2---:R-:W-:Y:S03]  /*06f0*/  STG.E desc[UR6][R28.64+0x30], R12 ;  /* 0x0000300c1c007986 */ /* 0x004fe6000c101906 */
[----:B-1----:R-:W1:Y:S01]  /*0700*/  LDC.64 R8, c[0x0][0x3f8] ;  /* 0x0000fe00ff087b82 */ /* 0x002e620000000a00 */
[----:B----4-:R-:W-:Y:S07]  /*0710*/  STG.E desc[UR6][R4.64+0x34], R13 ;  /* 0x0000340d04007986 */ /* 0x010fee000c101906 */
[----:B------:R-:W2:Y:S01]  /*0720*/  LDC.64 R22, c[0x0][0x408] ;  /* 0x00010200ff167b82 */ /* 0x000ea20000000a00 */
[----:B-----5:R-:W-:Y:S07]  /*0730*/  STG.E desc[UR6][R6.64+0x38], R14 ;  /* 0x0000380e06007986 */ /* 0x020fee000c101906 */
[----:B------:R-:W4:Y:S08]  /*0740*/  LDC.64 R2, c[0x0][0x410] ;  /* 0x00010400ff027b82 */ /* 0x000f300000000a00 */
[----:B0-----:R-:W0:Y:S01]  /*0750*/  LDC.64 R24, c[0x0][0x418] ;  /* 0x00010600ff187b82 */ /* 0x001e220000000a00 */
[----:B-1----:R-:W-:Y:S04]  /*0760*/  STG.E desc[UR6][R8.64+0x3c], R15 ;  /* 0x00003c0f08007986 */ /* 0x002fe8000c101906 */
[----:B---3--:R-:W-:Y:S04]  /*0770*/  STG.E desc[UR6][R20.64+0x40], R16 ;  /* 0x0000401014007986 */ /* 0x008fe8000c101906 */
[----:B--2---:R-:W-:Y:S04]  /*0780*/  STG.E desc[UR6][R22.64+0x44], R17 ;  /* 0x0000441116007986 */ /* 0x004fe8000c101906 */
[----:B----4-:R-:W-:Y:S04]  /*0790*/  STG.E desc[UR6][R2.64+0x48], R18 ;  /* 0x0000481202007986 */ /* 0x010fe8000c101906 */
[----:B0-----:R-:W-:Y:S01]  /*07a0*/  STG.E desc[UR6][R24.64+0x4c], R19 ;  /* 0x00004c1318007986 */ /* 0x001fe2000c101906 */
[----:B------:R-:W-:Y:S05]  /*07b0*/  EXIT ;  /* 0x000000000000794d */ /* 0x000fea0003800000 */
.L_x_90:
        /* <DEDUP_REMOVED lines=12> */
.L_x_190:


//--------------------- .text._Z8kernel_8PfS_S_S_S_S_S_S_S_S_S_S_S_S_S_S_S_S_S_S_ --------------------------
	.section	.text._Z8kernel_8PfS_S_S_S_S_S_S_S_S_S_S_S_S_S_S_S_S_S_S_,"ax",@progbits
	.align	128
        .global         _Z8kernel_8PfS_S_S_S_S_S_S_S_S_S_S_S_S_S_S_S_S_S_S_
        .type           _Z8kernel_8PfS_S_S_S_S_S_S_S_S_S_S_S_S_S_S_S_S_S_S_,@function
        .size           _Z8kernel_8PfS_S_S_S_S_S_S_S_S_S_S_S_S_S_S_S_S_S_S_,(.L_x_191 - _Z8kernel_8PfS_S_S_S_S_S_S_S_S_S_S_S_S_S_S_S_S_S_S_)
        .other          _Z8kernel_8PfS_S_S_S_S_S_S_S_S_S_S_S_S_S_S_S_S_S_S_,@"STO_CUDA_ENTRY STV_DEFAULT"
_Z8kernel_8PfS_S_S_S_S_S_S_S_S_S_S_S_S_S_S_S_S_S_S_:
.text._Z8kernel_8PfS_S_S_S_S_S_S_S_S_S_S_S_S_S_S_S_S_S_S_:
        /* <DEDUP_REMOVED lines=77> */
[----:B------:R-:W4:Y:S05]  /*04d0*/  LDCU.64 UR6, c[0x0][0x358] ;  /* 0x00006b00ff0677ac */ /* 0x000f2a0008000a00 */
[----:B------:R2:W3:Y:S04]  /*04e0*/  F2F.F32.F64 R21, R6 ;  /* 0x0000000600157310 */ /* 0x0004e80000301000 */
[----:B--2---:R-:W-:Y:S04]  /*04f0*/  LDS.128 R4, [UR4+0x20] ;  /* 0x00002004ff047984 */ /* 0x004fe80008000c00 */
[----:B----4-:R2:W-:Y:S04]  /*0500*/  STG.E desc[UR6][R8.64], R10 ;  /* 0x0000000a08007986 */ /* 0x0105e8000c101906 */
[----:B---3--:R-:W-:Y:S04]  /*0510*/  STS [UR4+0x8], R21 ;  /* 0x00000815ff007988 */ /* 0x008fe80008000804 */
[----:B------:R-:W3:Y:S01]  /*0520*/  LDS R20, [R0] ;  /* 0x0000000000147984 */ /* 0x000ee20000000800 */
[----:B--2---:R-:W2:Y:S03]  /*0530*/  LDC.64 R8, c[0x0][0x3a0] ;  /* 0x0000e800ff087b82 */ /* 0x004ea60000000a00 */
[----:B------:R4:W-:Y:S04]  /*0540*/  STG.E desc[UR6][R16.64+0x4], R23 ;  /* 0x0000041710007986 */ /* 0x0009e8000c101906 */
[----:B------:R-:W-:Y:S04]  /*0550*/  STG.E desc[UR6][R14.64+0x8], R21 ;  /* 0x000008150e007986 */ /* 0x000fe8000c101906 */
[----:B0-----:R0:W-:Y:S01]  /*0560*/  STG.E desc[UR6][R2.64+0xc], R11 ;  /* 0x00000c0b02007986 */ /* 0x0011e2000c101906 */
[----:B----4-:R-:W4:Y:S08]  /*0570*/  LDC.64 R16, c[0x0][0x3c0] ;  /* 0x0000f000ff107b82 */ /* 0x010f300000000a00 */
[----:B0-----:R-:W0:Y:S01]  /*0580*/  LDC.64 R2, c[0x0][0x3b8] ;  /* 0x0000ee00ff027b82 */ /* 0x001e220000000a00 */
[----:B--2---:R-:W-:Y:S04]  /*0590*/  STG.E desc[UR6][R8.64+0x10], R26 ;  /* 0x0000101a08007986 */ /* 0x004fe8000c101906 */
[----:B------:R-:W2:Y:S03]  /*05a0*/  LDS.128 R8, [UR4+0x30] ;  /* 0x00003004ff087984 */ /* 0x000ea60008000c00 */
[----:B------:R-:W2:Y:S01]  /*05b0*/  LDC.64 R22, c[0x0][0x3d8] ;  /* 0x0000f600ff167b82 */ /* 0x000ea20000000a00 */
[----:B---3--:R3:W1:Y:S07]  /*05c0*/  F2F.F64.F32 R18, R20 ;  /* 0x0000001400127310 */ /* 0x00866e0000201800 */
[----:B---3--:R-:W3:Y:S01]  /*05d0*/  LDC.64 R20, c[0x0][0x3d0] ;  /* 0x0000f400ff147b82 */ /* 0x008ee20000000a00 */
[----:B-1----:R-:W-:-:S06]  /*05e0*/  DMUL R18, R18, UR8 ;  /* 0x0000000812127c28 */ /* 0x002fcc0008000000 */
[----:B------:R1:W5:Y:S04]  /*05f0*/  F2F.F32.F64 R0, R18 ;  /* 0x0000001200007310 */ /* 0x0003680000301000 */
[----:B-1----:R-:W1:Y:S01]  /*0600*/  LDC.64 R18, c[0x0][0x3c8] ;  /* 0x0000f200ff127b82 */ /* 0x002e620000000a00 */
[----:B-----5:R5:W-:Y:S04]  /*0610*/  STG.E desc[UR6][R28.64+0x14], R0 ;  /* 0x000014001c007986 */ /* 0x020be8000c101906 */
[----:B------:R-:W-:Y:S04]  /*0620*/  STG.E desc[UR6][R12.64+0x18], R24 ;  /* 0x000018180c007986 */ /* 0x000fe8000c101906 */
[----:B------:R-:W2:Y:S04]  /*0630*/  LDS.128 R12, [UR4+0x40] ;  /* 0x00004004ff0c7984 */ /* 0x000ea80008000c00 */
[----:B0-----:R0:W-:Y:S01]  /*0640*/  STG.E desc[UR6][R2.64+0x1c], R27 ;  /* 0x00001c1b02007986 */ /* 0x0011e2000c101906 */
[----:B-----5:R-:W5:Y:S03]  /*0650*/  LDC.64 R28, c[0x0][0x3f8] ;  /* 0x0000fe00ff1c7b82 */ /* 0x020f660000000a00 */
[----:B----4-:R-:W-:Y:S04]  /*0660*/  STG.E desc[UR6][R16.64+0x20], R25 ;  /* 0x0000201910007986 */ /* 0x010fe8000c101906 */
[----:B-1----:R1:W-:Y:S01]  /*0670*/  STG.E desc[UR6][R18.64+0x24], R5 ;  /* 0x0000240512007986 */ /* 0x0023e2000c101906 */
[----:B0-----:R-:W0:Y:S03]  /*0680*/  LDC.64 R2, c[0x0][0x3e0] ;  /* 0x0000f800ff027b82 */ /* 0x001e260000000a00 */
[----:B---3--:R3:W-:Y:S04]  /*0690*/  STG.E desc[UR6][R20.64+0x28], R6 ;  /* 0x0000280614007986 */ /* 0x0087e8000c101906 */
[----:B--2---:R-:W-:Y:S01]  /*06a0*/  STG.E desc[UR6][R22.64+0x2c], R7 ;  /* 0x00002c0716007986 */ /* 0x004fe2000c101906 */
[----:B-1----:R-:W1:Y:S03]  /*06b0*/  LDC.64 R4, c[0x0][0x3e8] ;  /* 0x0000fa00ff047b82 */ /* 0x002e660000000a00 */
[----:B------:R-:W-:Y:S05]  /*06c0*/  STS [UR4+0x14], R0 ;  /* 0x00001400ff007988 */ /* 0x000fea0008000804 */
[----:B------:R-:W2:Y:S08]  /*06d0*/  LDC.64 R16, c[0x0][0x3f0] ;  /* 0x0000fc00ff107b82 */ /* 0x000eb00000000a00 */
[----:B------:R-:W4:Y:S01]  /*06e0*/  LDC.64 R18, c[0x0][0x400] ;  /* 0x00010000ff127b82 */ /* 0x000f220000000a00 */
[----:B0-----:R-:W-:Y:S07]  /*06f0*/  STG.E desc[UR6][R2.64+0x30], R8 ;  /* 0x0000300802007986 */ /* 0x001fee000c101906 */
[----:B---3--:R-:W0:Y:S01]  /*0700*/  LDC.64 R20, c[0x0][0x408] ;  /* 0x00010200ff147b82 */ /* 0x008e220000000a00 */
[----:B-1----:R-:W-:Y:S07]  /*0710*/  STG.E desc[UR6][R4.64+0x34], R9 ;  /* 0x0000340904007986 */ /* 0x002fee000c101906 */
[----:B------:R-:W1:Y:S01]  /*0720*/  LDC.64 R26, c[0x0][0x410] ;  /* 0x00010400ff1a7b82 */ /* 0x000e620000000a00 */
[----:B--2---:R-:W-:Y:S04]  /*0730*/  STG.E desc[UR6][R16.64+0x38], R10 ;  /* 0x0000380a10007986 */ /* 0x004fe8000c101906 */
[----:B-----5:R-:W-:Y:S03]  /*0740*/  STG.E desc[UR6][R28.64+0x3c], R11 ;  /* 0x00003c0b1c007986 */ /* 0x020fe6000c101906 */
[----:B------:R-:W2:Y:S01]  /*0750*/  LDC.64 R24, c[0x0][0x418] ;  /* 0x00010600ff187b82 */ /* 0x000ea20000000a00 */
[----:B----4-:R-:W-:Y:S04]  /*0760*/  STG.E desc[UR6][R18.64+0x40], R12 ;  /* 0x0000400c12007986 */ /* 0x010fe8000c101906 */
[----:B0-----:R-:W-:Y:S04]  /*0770*/  STG.E desc[UR6][R20.64+0x44], R13 ;  /* 0x0000440d14007986 */ /* 0x001fe8000c101906 */
[----:B-1----:R-:W-:Y:S04]  /*0780*/  STG.E desc[UR6][R26.64+0x48], R14 ;  /* 0x0000480e1a007986 */ /* 0x002fe8000c101906 */
[----:B--2---:R-:W-:Y:S01]  /*0790*/  STG.E desc[UR6][R24.64+0x4c], R15 ;  /* 0x00004c0f18007986 */ /* 0x004fe2000c101906 */
[----:B------:R-:W-:Y:S05]  /*07a0*/  EXIT ;  /* 0x000000000000794d */ /* 0x000fea0003800000 */
.L_x_91:
        /* <DEDUP_REMOVED lines=13> */
.L_x_191:


//--------------------- .text._Z8kernel_7PfS_S_S_S_S_S_S_S_S_S_S_S_S_S_S_S_S_S_S_ --------------------------
	.section	.text._Z8kernel_7PfS_S_S_S_S_S_S_S_S_S_S_S_S_S_S_S_S_S_S_,"ax",@progbits
	.align	128
        .global         _Z8kernel_7PfS_S_S_S_S_S_S_S_S_S_S_S_S_S_S_S_S_S_S_
        .type           _Z8kernel_7PfS_S_S_S_S_S_S_S_S_S_S_S_S_S_S_S_S_S_S_,@function
        .size           _Z8kernel_7PfS_S_S_S_S_S_S_S_S_S_S_S_S_S_S_S_S_S_S_,(.L_x_192 - _Z8kernel_7PfS_S_S_S_S_S_S_S_S_S_S_S_S_S_S_S_S_S_S_)
        .other          _Z8kernel_7PfS_S_S_S_S_S_S_S_S_S_S_S_S_S_S_S_S_S_S_,@"STO_CUDA_ENTRY STV_DEFAULT"
_Z8kernel_7PfS_S_S_S_S_S_S_S_S_S_S_S_S_S_S_S_S_S_S_:
.text._Z8kernel_7PfS_S_S_S_S_S_S_S_S_S_S_S_S_S_S_S_S_S_S_:
        /* <DEDUP_REMOVED lines=73> */
[----:B--2---:R-:W2:Y:S02]  /*0490*/  F2F.F64.F32 R8, R10 ;  /* 0x0000000a00087310 */ /* 0x004ea40000201800 */
[----:B--2---:R-:W-:Y:S01]  /*04a0*/  DMUL R8, R8, UR6 ;  /* 0x0000000608087c28 */ /* 0x004fe20008000000 */
[----:B------:R-:W-:Y:S01]  /*04b0*/  UMOV UR6, 0x81a5870e ;  /* 0x81a5870e00067882 */ /* 0x000fe20000000000 */
[----:B------:R-:W-:-:S04]  /*04c0*/  UMOV UR7, 0x4022b51f ;  /* 0x4022b51f00077882 */ /* 0x000fc80000000000 */
[----:B------:R2:W3:Y:S04]  /*04d0*/  F2F.F32.F64 R3, R8 ;  /* 0x0000000800037310 */ /* 0x0004e80000301000 */
[----:B--2---:R-:W2:Y:S01]  /*04e0*/  LDC.64 R8, c[0x0][0x3a0] ;  /* 0x0000e800ff087b82 */ /* 0x004ea20000000a00 */
[----:B---3--:R-:W-:Y:S04]  /*04f0*/  STS [UR4+0x24], R3 ;  /* 0x00002403ff007988 */ /* 0x008fe80008000804 */
[----:B------:R-:W3:Y:S02]  /*0500*/  LDS R5, [R4] ;  /* 0x0000000004057984 */ /* 0x000ee40000000800 */
[----:B---3--:R3:W1:Y:S02]  /*0510*/  F2F.F64.F32 R12, R5 ;  /* 0x00000005000c7310 */ /* 0x0086640000201800 */
[----:B---3--:R-:W-:Y:S01]  /*0520*/  LDS.64 R4, [UR4+0x28] ;  /* 0x00002804ff047984 */ /* 0x008fe20008000a00 */
[----:B-1----:R-:W-:Y:S01]  /*0530*/  DMUL R22, R12, UR6 ;  /* 0x000000060c167c28 */ /* 0x002fe20008000000 */
[----:B------:R-:W1:Y:S09]  /*0540*/  LDCU.64 UR6, c[0x0][0x358] ;  /* 0x00006b00ff0677ac */ /* 0x000e720008000a00 */
[----:B------:R-:W3:Y:S02]  /*0550*/  F2F.F32.F64 R23, R22 ;  /* 0x0000001600177310 */ /* 0x000ee40000301000 */
[----:B---3--:R-:W-:Y:S04]  /*0560*/  STS [UR4+0xc], R23 ;  /* 0x00000c17ff007988 */ /* 0x008fe80008000804 */
[----:B------:R-:W1:Y:S04]  /*0570*/  LDS.128 R12, [UR4] ;  /* 0x00000004ff0c7984 */ /* 0x000e680008000c00 */
[----:B-1----:R1:W-:Y:S04]  /*0580*/  STG.E desc[UR6][R20.64], R12 ;  /* 0x0000000c14007986 */ /* 0x0023e8000c101906 */
[----:B----4-:R3:W-:Y:S04]  /*0590*/  STG.E desc[UR6][R6.64+0x4], R13 ;  /* 0x0000040d06007986 */ /* 0x0107e8000c101906 */
[----:B------:R4:W-:Y:S04]  /*05a0*/  STG.E desc[UR6][R16.64+0x8], R14 ;  /* 0x0000080e10007986 */ /* 0x0009e8000c101906 */
[----:B------:R5:W-:Y:S01]  /*05b0*/  STG.E desc[UR6][R18.64+0xc], R23 ;  /* 0x00000c1712007986 */ /* 0x000be2000c101906 */
[----:B-1----:R-:W1:Y:S03]  /*05c0*/  LDC.64 R20, c[0x0][0x3c8] ;  /* 0x0000f200ff147b82 */ /* 0x002e660000000a00 */
[----:B--2---:R-:W-:Y:S04]  /*05d0*/  STG.E desc[UR6][R8.64+0x10], R11 ;  /* 0x0000100b08007986 */ /* 0x004fe8000c101906 */
[----:B------:R-:W2:Y:S01]  /*05e0*/  LDS.128 R8, [UR4+0x30] ;  /* 0x00003004ff087984 */ /* 0x000ea20008000c00 */
[----:B---3--:R-:W3:Y:S03]  /*05f0*/  LDC.64 R6, c[0x0][0x3b0] ;  /* 0x0000ec00ff067b82 */ /* 0x008ee60000000a00 */
[----:B------:R-:W2:Y:S04]  /*0600*/  LDS.128 R12, [UR4+0x40] ;  /* 0x00004004ff0c7984 */ /* 0x000ea80008000c00 */
[----:B0-----:R0:W-:Y:S01]  /*0610*/  STG.E desc[UR6][R28.64+0x14], R26 ;  /* 0x0000141a1c007986 */ /* 0x0011e2000c101906 */
[----:B----4-:R-:W4:Y:S08]  /*0620*/  LDC.64 R16, c[0x0][0x3b8] ;  /* 0x0000ee00ff107b82 */ /* 0x010f300000000a00 */
[----:B-----5:R-:W5:Y:S08]  /*0630*/  LDC.64 R18, c[0x0][0x3c0] ;  /* 0x0000f000ff127b82 */ /* 0x020f700000000a00 */
[----:B------:R-:W2:Y:S01]  /*0640*/  LDC.64 R22, c[0x0][0x3d0] ;  /* 0x0000f400ff167b82 */ /* 0x000ea20000000a00 */
[----:B---3--:R3:W-:Y:S04]  /*0650*/  STG.E desc[UR6][R6.64+0x18], R27 ;  /* 0x0000181b06007986 */ /* 0x0087e8000c101906 */
[----:B----4-:R4:W-:Y:S03]  /*0660*/  STG.E desc[UR6][R16.64+0x1c], R0 ;  /* 0x00001c0010007986 */ /* 0x0109e6000c101906 */
[----:B0-----:R-:W0:Y:S01]  /*0670*/  LDC.64 R28, c[0x0][0x3f8] ;  /* 0x0000fe00ff1c7b82 */ /* 0x001e220000000a00 */
[----:B-----5:R5:W-:Y:S07]  /*0680*/  STG.E desc[UR6][R18.64+0x20], R2 ;  /* 0x0000200212007986 */ /* 0x020bee000c101906 */
[----:B---3--:R-:W3:Y:S01]  /*0690*/  LDC.64 R6, c[0x0][0x3e0] ;  /* 0x0000f800ff067b82 */ /* 0x008ee20000000a00 */
[----:B-1----:R1:W-:Y:S04]  /*06a0*/  STG.E desc[UR6][R20.64+0x24], R3 ;  /* 0x0000240314007986 */ /* 0x0023e8000c101906 */
[----:B--2---:R2:W-:Y:S03]  /*06b0*/  STG.E desc[UR6][R22.64+0x28], R4 ;  /* 0x0000280416007986 */ /* 0x0045e6000c101906 */
[----:B----4-:R-:W4:Y:S01]  /*06c0*/  LDC.64 R16, c[0x0][0x3e8] ;  /* 0x0000fa00ff107b82 */ /* 0x010f220000000a00 */
[----:B------:R-:W-:Y:S07]  /*06d0*/  STG.E desc[UR6][R24.64+0x2c], R5 ;  /* 0x00002c0518007986 */ /* 0x000fee000c101906 */
[----:B-----5:R-:W5:Y:S08]  /*06e0*/  LDC.64 R18, c[0x0][0x3f0] ;  /* 0x0000fc00ff127b82 */ /* 0x020f700000000a00 */
[----:B-1----:R-:W1:Y:S01]  /*06f0*/  LDC.64 R20, c[0x0][0x400] ;  /* 0x00010000ff147b82 */ /* 0x002e620000000a00 */
[----:B---3--:R-:W-:Y:S07]  /*0700*/  STG.E desc[UR6][R6.64+0x30], R8 ;  /* 0x0000300806007986 */ /* 0x008fee000c101906 */
[----:B------:R-:W3:Y:S01]  /*0710*/  LDC.64 R26, c[0x0][0x408] ;  /* 0x00010200ff1a7b82 */ /* 0x000ee20000000a00 */
[----:B----4-:R-:W-:Y:S07]  /*0720*/  STG.E desc[UR6][R16.64+0x34], R9 ;  /* 0x0000340910007986 */ /* 0x010fee000c101906 */
[----:B--2---:R-:W2:Y:S01]  /*0730*/  LDC.64 R22, c[0x0][0x410] ;  /* 0x00010400ff167b82 */ /* 0x004ea20000000a00 */
[----:B-----5:R-:W-:Y:S04]  /*0740*/  STG.E desc[UR6][R18.64+0x38], R10 ;  /* 0x0000380a12007986 */ /* 0x020fe8000c101906 */
[----:B0-----:R-:W-:Y:S03]  /*0750*/  STG.E desc[UR6][R28.64+0x3c], R11 ;  /* 0x00003c0b1c007986 */ /* 0x001fe6000c101906 */
[----:B------:R-:W0:Y:S01]  /*0760*/  LDC.64 R2, c[0x0][0x418] ;  /* 0x00010600ff027b82 */ /* 0x000e220000000a00 */
[----:B-1----:R-:W-:Y:S04]  /*0770*/  STG.E desc[UR6][R20.64+0x40], R12 ;  /* 0x0000400c14007986 */ /* 0x002fe8000c101906 */
[----:B---3--:R-:W-:Y:S04]  /*0780*/  STG.E desc[UR6][R26.64+0x44], R13 ;  /* 0x0000440d1a007986 */ /* 0x008fe8000c101906 */
[----:B--2---:R-:W-:Y:S04]  /*0790*/  STG.E desc[UR6][R22.64+0x48], R14 ;  /* 0x0000480e16007986 */ /* 0x004fe8000c101906 */
[----:B0-----:R-:W-:Y:S01]  /*07a0*/  STG.E desc[UR6][R2.64+0x4c], R15 ;  /* 0x00004c0f02007986 */ /* 0x001fe2000c101906 */
[----:B------:R-:W-:Y:S05]  /*07b0*/  EXIT ;  /* 0x000000000000794d */ /* 0x000fea0003800000 */
.L_x_92:
        /* <DEDUP_REMOVED lines=12> */
.L_x_192:


//--------------------- .text._Z8kernel_6PfS_S_S_S_S_S_S_S_S_S_S_S_S_S_S_S_S_S_S_ --------------------------
	.section	.text._Z8kernel_6PfS_S_S_S_S_S_S_S_S_S_S_S_S_S_S_S_S_S_S_,"ax",@progbits
	.align	128
        .global         _Z8kernel_6PfS_S_S_S_S_S_S_S_S_S_S_S_S_S_S_S_S_S_S_
        .type           _Z8kernel_6PfS_S_S_S_S_S_S_S_S_S_S_S_S_S_S_S_S_S_S_,@function
        .size           _Z8kernel_6PfS_S_S_S_S_S_S_S_S_S_S_S_S_S_S_S_S_S_S_,(.L_x_193 - _Z8kernel_6PfS_S_S_S_S_S_S_S_S_S_S_S_S_S_S_S_S_S_S_)
        .other          _Z8kernel_6PfS_S_S_S_S_S_S_S_S_S_S_S_S_S_S_S_S_S_S_,@"STO_CUDA_ENTRY STV_DEFAULT"
_Z8kernel_6PfS_S_S_S_S_S_S_S_S_S_S_S_S_S_S_S_S_S_S_:
.text._Z8kernel_6PfS_S_S_S_S_S_S_S_S_S_S_S_S_S_S_S_S_S_S_:
        /* <DEDUP_REMOVED lines=124> */
.L_x_93:
        /* <DEDUP_REMOVED lines=12> */
.L_x_193:


//--------------------- .text._Z8kernel_5PfS_S_S_S_S_S_S_S_S_S_S_S_S_S_S_S_S_S_S_ --------------------------
	.section	.text._Z8kernel_5PfS_S_S_S_S_S_S_S_S_S_S_S_S_S_S_S_S_S_S_,"ax",@progbits
	.align	128
        .global         _Z8kernel_5PfS_S_S_S_S_S_S_S_S_S_S_S_S_S_S_S_S_S_S_
        .type           _Z8kernel_5PfS_S_S_S_S_S_S_S_S_S_S_S_S_S_S_S_S_S_S_,@function
        .size           _Z8kernel_5PfS_S_S_S_S_S_S_S_S_S_S_S_S_S_S_S_S_S_S_,(.L_x_194 - _Z8kernel_5PfS_S_S_S_S_S_S_S_S_S_S_S_S_S_S_S_S_S_S_)
        .other          _Z8kernel_5PfS_S_S_S_S_S_S_S_S_S_S_S_S_S_S_S_S_S_S_,@"STO_CUDA_ENTRY STV_DEFAULT"
_Z8kernel_5PfS_S_S_S_S_S_S_S_S_S_S_S_S_S_S_S_S_S_S_:
.text._Z8kernel_5PfS_S_S_S_S_S_S_S_S_S_S_S_S_S_S_S_S_S_S_:
        /* <DEDUP_REMOVED lines=83> */
[----:B------:R-:W-:Y:S01]  /*0530*/  STG.E desc[UR6][R10.64+0x4], R19 ;  /* 0x000004130a007986 */ /* 0x000fe2000c101906 */
[----:B--2---:R-:W2:Y:S03]  /*0540*/  LDC.64 R20, c[0x0][0x3d0] ;  /* 0x0000f400ff147b82 */ /* 0x004ea60000000a00 */
[----:B-1----:R1:W-:Y:S04]  /*0550*/  STG.E desc[UR6][R12.64+0x8], R28 ;  /* 0x0000081c0c007986 */ /* 0x0023e8000c101906 */
[----:B0-----:R0:W-:Y:S01]  /*0560*/  STG.E desc[UR6][R14.64+0xc], R17 ;  /* 0x00000c110e007986 */ /* 0x0011e2000c101906 */
[----:B------:R-:W2:Y:S03]  /*0570*/  LDC.64 R22, c[0x0][0x3d8] ;  /* 0x0000f600ff167b82 */ /* 0x000ea60000000a00 */
[----:B----4-:R-:W-:Y:S04]  /*0580*/  STG.E desc[UR6][R4.64+0x10], R26 ;  /* 0x0000101a04007986 */ /* 0x010fe8000c101906 */
[----:B-----5:R-:W-:Y:S01]  /*0590*/  STG.E desc[UR6][R8.64+0x14], R24 ;  /* 0x0000141808007986 */ /* 0x020fe2000c101906 */
[----:B-1----:R-:W1:Y:S03]  /*05a0*/  LDC.64 R12, c[0x0][0x3b0] ;  /* 0x0000ec00ff0c7b82 */ /* 0x002e660000000a00 */
[----:B------:R-:W-:Y:S05]  /*05b0*/  LDS.128 R8, [UR4+0x40] ;  /* 0x00004004ff087984 */ /* 0x000fea0008000c00 */
[----:B0-----:R-:W0:Y:S08]  /*05c0*/  LDC.64 R14, c[0x0][0x3b8] ;  /* 0x0000ee00ff0e7b82 */ /* 0x001e300000000a00 */
[----:B------:R-:W4:Y:S01]  /*05d0*/  LDC.64 R16, c[0x0][0x3c0] ;  /* 0x0000f000ff107b82 */ /* 0x000f220000000a00 */
[----:B---3--:R3:W5:Y:S07]  /*05e0*/  F2F.F64.F32 R6, R18 ;  /* 0x0000001200067310 */ /* 0x00876e0000201800 */
[----:B---3--:R-:W3:Y:S01]  /*05f0*/  LDC.64 R18, c[0x0][0x3c8] ;  /* 0x0000f200ff127b82 */ /* 0x008ee20000000a00 */
[----:B-----5:R-:W-:-:S06]  /*0600*/  DMUL R6, R6, UR8 ;  /* 0x0000000806067c28 */ /* 0x020fcc0008000000 */
[----:B------:R5:W1:Y:S04]  /*0610*/  F2F.F32.F64 R0, R6 ;  /* 0x0000000600007310 */ /* 0x000a680000301000 */
[----:B-----5:R-:W5:Y:S04]  /*0620*/  LDS.128 R4, [UR4+0x30] ;  /* 0x00003004ff047984 */ /* 0x020f680008000c00 */
[----:B-1----:R1:W-:Y:S04]  /*0630*/  STG.E desc[UR6][R12.64+0x18], R0 ;  /* 0x000018000c007986 */ /* 0x0023e8000c101906 */
[----:B0-----:R0:W-:Y:S04]  /*0640*/  STG.E desc[UR6][R14.64+0x1c], R25 ;  /* 0x00001c190e007986 */ /* 0x0011e8000c101906 */
[----:B----4-:R4:W-:Y:S01]  /*0650*/  STG.E desc[UR6][R16.64+0x20], R29 ;  /* 0x0000201d10007986 */ /* 0x0109e2000c101906 */
[----:B-1----:R-:W5:Y:S03]  /*0660*/  LDC.64 R12, c[0x0][0x3e0] ;  /* 0x0000f800ff0c7b82 */ /* 0x002f660000000a00 */
[----:B---3--:R1:W-:Y:S04]  /*0670*/  STG.E desc[UR6][R18.64+0x24], R27 ;  /* 0x0000241b12007986 */ /* 0x0083e8000c101906 */
[----:B--2---:R2:W-:Y:S01]  /*0680*/  STG.E desc[UR6][R20.64+0x28], R2 ;  /* 0x0000280214007986 */ /* 0x0045e2000c101906 */
[----:B0-----:R-:W0:Y:S03]  /*0690*/  LDC.64 R14, c[0x0][0x3e8] ;  /* 0x0000fa00ff0e7b82 */ /* 0x001e260000000a00 */
[----:B------:R3:W-:Y:S04]  /*06a0*/  STG.E desc[UR6][R22.64+0x2c], R3 ;  /* 0x00002c0316007986 */ /* 0x0007e8000c101906 */
[----:B------:R-:W-:Y:S01]  /*06b0*/  STS [UR4+0x18], R0 ;  /* 0x00001800ff007988 */ /* 0x000fe20008000804 */
[----:B----4-:R-:W4:Y:S08]  /*06c0*/  LDC.64 R16, c[0x0][0x3f0] ;  /* 0x0000fc00ff107b82 */ /* 0x010f300000000a00 */
[----:B-1----:R-:W1:Y:S01]  /*06d0*/  LDC.64 R18, c[0x0][0x3f8] ;  /* 0x0000fe00ff127b82 */ /* 0x002e620000000a00 */
[----:B-----5:R-:W-:Y:S07]  /*06e0*/  STG.E desc[UR6][R12.64+0x30], R4 ;  /* 0x000030040c007986 */ /* 0x020fee000c101906 */
[----:B--2---:R-:W2:Y:S01]  /*06f0*/  LDC.64 R20, c[0x0][0x400] ;  /* 0x00010000ff147b82 */ /* 0x004ea20000000a00 */
[----:B0-----:R-:W-:Y:S07]  /*0700*/  STG.E desc[UR6][R14.64+0x34], R5 ;  /* 0x000034050e007986 */ /* 0x001fee000c101906 */
[----:B---3--:R-:W0:Y:S01]  /*0710*/  LDC.64 R22, c[0x0][0x408] ;  /* 0x00010200ff167b82 */ /* 0x008e220000000a00 */
[----:B----4-:R-:W-:Y:S07]  /*0720*/  STG.E desc[UR6][R16.64+0x38], R6 ;  /* 0x0000380610007986 */ /* 0x010fee000c101906 */
        /* <DEDUP_REMOVED lines=8> */
.L_x_94:
        /* <DEDUP_REMOVED lines=13> */
.L_x_194:


//--------------------- .text._Z8kernel_4PfS_S_S_S_S_S_S_S_S_S_S_S_S_S_S_S_S_S_S_ --------------------------
	.section	.text._Z8kernel_4PfS_S_S_S_S_S_S_S_S_S_S_S_S_S_S_S_S_S_S_,"ax",@progbits
	.align	128
        .global         _Z8kernel_4PfS_S_S_S_S_S_S_S_S_S_S_S_S_S_S_S_S_S_S_
        .type           _Z8kernel_4PfS_S_S_S_S_S_S_S_S_S_S_S_S_S_S_S_S_S_S_,@function
        .size           _Z8kernel_4PfS_S_S_S_S_S_S_S_S_S_S_S_S_S_S_S_S_S_S_,(.L_x_195 - _Z8kernel_4PfS_S_S_S_S_S_S_S_S_S_S_S_S_S_S_S_S_S_S_)
        .other          _Z8kernel_4PfS_S_S_S_S_S_S_S_S_S_S_S_S_S_S_S_S_S_S_,@"STO_CUDA_ENTRY STV_DEFAULT"
_Z8kernel_4PfS_S_S_S_S_S_S_S_S_S_S_S_S_S_S_S_S_S_S_:
.text._Z8kernel_4PfS_S_S_S_S_S_S_S_S_S_S_S_S_S_S_S_S_S_S_:
        /* <DEDUP_REMOVED lines=13> */
[----:B------:R-:W-:Y:S04]  /*00d0*/  LDS.64 R10, [UR4+0x8] ;  /* 0x00000804ff0a7984 */ /* 0x000fe80008000a00 */
        /* <DEDUP_REMOVED lines=51> */
[----:B----4-:R-:W-:Y:S04]  /*0410*/  STS [UR4], R22 ;  /* 0x00000016ff007988 */ /* 0x010fe80008000804 */
        /* <DEDUP_REMOVED lines=13> */
[----:B------:R-:W0:Y:S05]  /*04f0*/  LDCU.64 UR6, c[0x0][0x358] ;  /* 0x00006b00ff0677ac */ /* 0x000e2a0008000a00 */
[----:B------:R-:W2:Y:S01]  /*0500*/  F2F.F32.F64 R28, R6 ;  /* 0x00000006001c7310 */ /* 0x000ea20000301000 */
[----:B0-----:R0:W-:Y:S04]  /*0510*/  STG.E desc[UR6][R8.64], R22 ;  /* 0x0000001608007986 */ /* 0x0011e8000c101906 */
[----:B--2---:R-:W-:Y:S04]  /*0520*/  STS [UR4+0x4], R28 ;  /* 0x0000041cff007988 */ /* 0x004fe80008000804 */
[----:B------:R-:W2:Y:S01]  /*0530*/  LDS R20, [R0] ;  /* 0x0000000000147984 */ /* 0x000ea20000000800 */
[----:B0-----:R-:W0:Y:S03]  /*0540*/  LDC.64 R8, c[0x0][0x3a8] ;  /* 0x0000ea00ff087b82 */ /* 0x001e260000000a00 */
[----:B------:R5:W-:Y:S04]  /*0550*/  STG.E desc[UR6][R12.64+0x4], R28 ;  /* 0x0000041c0c007986 */ /* 0x000be8000c101906 */
[----:B---3--:R3:W-:Y:S01]  /*0560*/  STG.E desc[UR6][R14.64+0x8], R10 ;  /* 0x0000080a0e007986 */ /* 0x0087e2000c101906 */
[----:B------:R-:W2:Y:S03]  /*0570*/  LDC.64 R22, c[0x0][0x3d8] ;  /* 0x0000f600ff167b82 */ /* 0x000ea60000000a00 */
[----:B-1----:R1:W-:Y:S04]  /*0580*/  STG.E desc[UR6][R16.64+0xc], R11 ;  /* 0x00000c0b10007986 */ /* 0x0023e8000c101906 */
[----:B----4-:R-:W-:Y:S01]  /*0590*/  STG.E desc[UR6][R4.64+0x10], R26 ;  /* 0x0000101a04007986 */ /* 0x010fe2000c101906 */
[----:B-----5:R-:W4:Y:S08]  /*05a0*/  LDC.64 R12, c[0x0][0x3b0] ;  /* 0x0000ec00ff0c7b82 */ /* 0x020f300000000a00 */
[----:B---3--:R-:W3:Y:S01]  /*05b0*/  LDC.64 R14, c[0x0][0x3b8] ;  /* 0x0000ee00ff0e7b82 */ /* 0x008ee20000000a00 */
[----:B0-----:R-:W-:Y:S04]  /*05c0*/  STG.E desc[UR6][R8.64+0x14], R24 ;  /* 0x0000141808007986 */ /* 0x001fe8000c101906 */
[----:B------:R-:W-:Y:S03]  /*05d0*/  LDS.128 R8, [UR4+0x40] ;  /* 0x00004004ff087984 */ /* 0x000fe60008000c00 */
[----:B-1----:R-:W0:Y:S01]  /*05e0*/  LDC.64 R16, c[0x0][0x3c0] ;  /* 0x0000f000ff107b82 */ /* 0x002e220000000a00 */
[----:B--2---:R1:W2:Y:S01]  /*05f0*/  F2F.F64.F32 R6, R20 ;  /* 0x0000001400067310 */ /* 0x0042a20000201800 */
[----:B----4-:R4:W-:Y:S06]  /*0600*/  STG.E desc[UR6][R12.64+0x18], R27 ;  /* 0x0000181b0c007986 */ /* 0x0109ec000c101906 */
[----:B-1----:R-:W1:Y:S01]  /*0610*/  LDC.64 R20, c[0x0][0x3d0] ;  /* 0x0000f400ff147b82 */ /* 0x002e620000000a00 */
[----:B---3--:R3:W-:Y:S01]  /*0620*/  STG.E desc[UR6][R14.64+0x1c], R25 ;  /* 0x00001c190e007986 */ /* 0x0087e2000c101906 */
[----:B--2---:R-:W-:-:S06]  /*0630*/  DMUL R6, R6, UR8 ;  /* 0x0000000806067c28 */ /* 0x004fcc0008000000 */
[----:B----4-:R-:W2:Y:S01]  /*0640*/  LDC.64 R12, c[0x0][0x3e0] ;  /* 0x0000f800ff0c7b82 */ /* 0x010ea20000000a00 */
[----:B------:R4:W0:Y:S07]  /*0650*/  F2F.F32.F64 R0, R6 ;  /* 0x0000000600007310 */ /* 0x00082e0000301000 */
[----:B---3--:R-:W3:Y:S01]  /*0660*/  LDC.64 R14, c[0x0][0x3e8] ;  /* 0x0000fa00ff0e7b82 */ /* 0x008ee20000000a00 */
[----:B----4-:R-:W2:Y:S07]  /*0670*/  LDS.128 R4, [UR4+0x30] ;  /* 0x00003004ff047984 */ /* 0x010eae0008000c00 */
[----:B------:R-:W4:Y:S01]  /*0680*/  LDC.64 R26, c[0x0][0x408] ;  /* 0x00010200ff1a7b82 */ /* 0x000f220000000a00 */
[----:B0-----:R0:W-:Y:S04]  /*0690*/  STG.E desc[UR6][R16.64+0x20], R0 ;  /* 0x0000200010007986 */ /* 0x0011e8000c101906 */
[----:B------:R5:W-:Y:S03]  /*06a0*/  STG.E desc[UR6][R18.64+0x24], R29 ;  /* 0x0000241d12007986 */ /* 0x000be6000c101906 */
[----:B------:R-:W4:Y:S01]  /*06b0*/  LDC.64 R24, c[0x0][0x410] ;  /* 0x00010400ff187b82 */ /* 0x000f220000000a00 */
[----:B-1----:R1:W-:Y:S04]  /*06c0*/  STG.E desc[UR6][R20.64+0x28], R2 ;  /* 0x0000280214007986 */ /* 0x0023e8000c101906 */
[----:B------:R3:W-:Y:S03]  /*06d0*/  STG.E desc[UR6][R22.64+0x2c], R3 ;  /* 0x00002c0316007986 */ /* 0x0007e6000c101906 */
[----:B0-----:R-:W0:Y:S01]  /*06e0*/  LDC.64 R16, c[0x0][0x3f0] ;  /* 0x0000fc00ff107b82 */ /* 0x001e220000000a00 */
[----:B------:R-:W-:Y:S07]  /*06f0*/  STS [UR4+0x20], R0 ;  /* 0x00002000ff007988 */ /* 0x000fee0008000804 */
[----:B-----5:R-:W5:Y:S08]  /*0700*/  LDC.64 R18, c[0x0][0x3f8] ;  /* 0x0000fe00ff127b82 */ /* 0x020f700000000a00 */
[----:B-1----:R-:W1:Y:S01]  /*0710*/  LDC.64 R20, c[0x0][0x400] ;  /* 0x00010000ff147b82 */ /* 0x002e620000000a00 */
[----:B--2---:R-:W-:Y:S07]  /*0720*/  STG.E desc[UR6][R12.64+0x30], R4 ;  /* 0x000030040c007986 */ /* 0x004fee000c101906 */
[----:B---3--:R-:W2:Y:S01]  /*0730*/  LDC.64 R22, c[0x0][0x418] ;  /* 0x00010600ff167b82 */ /* 0x008ea20000000a00 */
[----:B------:R-:W-:Y:S04]  /*0740*/  STG.E desc[UR6][R14.64+0x34], R5 ;  /* 0x000034050e007986 */ /* 0x000fe8000c101906 */
[----:B0-----:R-:W-:Y:S04]  /*0750*/  STG.E desc[UR6][R16.64+0x38], R6 ;  /* 0x0000380610007986 */ /* 0x001fe8000c101906 */
[----:B-----5:R-:W-:Y:S04]  /*0760*/  STG.E desc[UR6][R18.64+0x3c], R7 ;  /* 0x00003c0712007986 */ /* 0x020fe8000c101906 */
[----:B-1----:R-:W-:Y:S04]  /*0770*/  STG.E desc[UR6][R20.64+0x40], R8 ;  /* 0x0000400814007986 */ /* 0x002fe8000c101906 */
[----:B----4-:R-:W-:Y:S04]  /*0780*/  STG.E desc[UR6][R26.64+0x44], R9 ;  /* 0x000044091a007986 */ /* 0x010fe8000c101906 */
[----:B------:R-:W-:Y:S04]  /*0790*/  STG.E desc[UR6][R24.64+0x48], R10 ;  /* 0x0000480a18007986 */ /* 0x000fe8000c101906 */
[----:B--2---:R-:W-:Y:S01]  /*07a0*/  STG.E desc[UR6][R22.64+0x4c], R11 ;  /* 0x00004c0b16007986 */ /* 0x004fe2000c101906 */
[----:B------:R-:W-:Y:S05]  /*07b0*/  EXIT ;  /* 0x000000000000794d */ /* 0x000fea0003800000 */
.L_x_95:
        /* <DEDUP_REMOVED lines=12> */
.L_x_195:


//--------------------- .text._Z8kernel_3PfS_S_S_S_S_S_S_S_S_S_S_S_S_S_S_S_S_S_S_ --------------------------
	.section	.text._Z8kernel_3PfS_S_S_S_S_S_S_S_S_S_S_S_S_S_S_S_S_S_S_,"ax",@progbits
	.align	128
        .global         _Z8kernel_3PfS_S_S_S_S_S_S_S_S_S_S_S_S_S_S_S_S_S_S_
        .type           _Z8kernel_3PfS_S_S_S_S_S_S_S_S_S_S_S_S_S_S_S_S_S_S_,@function
        .size           _Z8kernel_3PfS_S_S_S_S_S_S_S_S_S_S_S_S_S_S_S_S_S_S_,(.L_x_196 - _Z8kernel_3PfS_S_S_S_S_S_S_S_S_S_S_S_S_S_S_S_S_S_S_)
        .other          _Z8kernel_3PfS_S_S_S_S_S_S_S_S_S_S_S_S_S_S_S_S_S_S_,@"STO_CUDA_ENTRY STV_DEFAULT"
_Z8kernel_3PfS_S_S_S_S_S_S_S_S_S_S_S_S_S_S_S_S_S_S_:
.text._Z8kernel_3PfS_S_S_S_S_S_S_S_S_S_S_S_S_S_S_S_S_S_S_:
        /* <DEDUP_REMOVED lines=78> */
[----:B------:R5:W2:Y:S01]  /*04e0*/  LDS R18, [R4] ;  /* 0x0000000004127984 */ /* 0x000aa20000000800 */
[----:B----4-:R-:W4:Y:S08]  /*04f0*/  LDC.64 R8, c[0x0][0x3b0] ;  /* 0x0000ec00ff087b82 */ /* 0x010f300000000a00 */
[----:B-----5:R-:W5:Y:S01]  /*0500*/  LDC.64 R4, c[0x0][0x3a0] ;  /* 0x0000e800ff047b82 */ /* 0x020f620000000a00 */
[----:B--2---:R-:W2:Y:S02]  /*0510*/  F2F.F64.F32 R6, R18 ;  /* 0x0000001200067310 */ /* 0x004ea40000201800 */
        /* <DEDUP_REMOVED lines=41> */
.L_x_96:
        /* <DEDUP_REMOVED lines=13> */
.L_x_196:


//--------------------- .text._Z8kernel_2PfS_S_S_S_S_S_S_S_S_S_S_S_S_S_S_S_S_S_S_ --------------------------
	.section	.text._Z8kernel_2PfS_S_S_S_S_S_S_S_S_S_S_S_S_S_S_S_S_S_S_,"ax",@progbits
	.align	128
        .global         _Z8kernel_2PfS_S_S_S_S_S_S_S_S_S_S_S_S_S_S_S_S_S_S_
        .type           _Z8kernel_2PfS_S_S_S_S_S_S_S_S_S_S_S_S_S_S_S_S_S_S_,@function
        .size           _Z8kernel_2PfS_S_S_S_S_S_S_S_S_S_S_S_S_S_S_S_S_S_S_,(.L_x_197 - _Z8kernel_2PfS_S_S_S_S_S_S_S_S_S_S_S_S_S_S_S_S_S_S_)
        .other          _Z8kernel_2PfS_S_S_S_S_S_S_S_S_S_S_S_S_S_S_S_S_S_S_,@"STO_CUDA_ENTRY STV_DEFAULT"
_Z8kernel_2PfS_S_S_S_S_S_S_S_S_S_S_S_S_S_S_S_S_S_S_:
.text._Z8kernel_2PfS_S_S_S_S_S_S_S_S_S_S_S_S_S_S_S_S_S_S_:
        /* <DEDUP_REMOVED lines=59> */
[----:B0-----:R-:W-:Y:S01]  /*03b0*/  LDS R0, [UR4+0x4] ;  /* 0x00000404ff007984 */ /* 0x001fe20008000800 */
        /* <DEDUP_REMOVED lines=17> */
[----:B------:R-:W4:Y:S05]  /*04d0*/  LDCU.64 UR6, c[0x0][0x358] ;  /* 0x00006b00ff0677ac */ /* 0x000f2a0008000a00 */
[----:B------:R5:W2:Y:S04]  /*04e0*/  F2F.F32.F64 R23, R6 ;  /* 0x0000000600177310 */ /* 0x000aa80000301000 */
[----:B-----5:R-:W-:Y:S04]  /*04f0*/  LDS.128 R4, [UR4+0x20] ;  /* 0x00002004ff047984 */ /* 0x020fe80008000c00 */
[----:B----4-:R4:W-:Y:S04]  /*0500*/  STG.E desc[UR6][R8.64], R20 ;  /* 0x0000001408007986 */ /* 0x0109e8000c101906 */
[----:B--2---:R-:W-:Y:S04]  /*0510*/  STS [UR4+0x8], R23 ;  /* 0x00000817ff007988 */ /* 0x004fe80008000804 */
[----:B------:R2:W5:Y:S01]  /*0520*/  LDS R11, [R12] ;  /* 0x000000000c0b7984 */ /* 0x0005620000000800 */
[----:B----4-:R-:W4:Y:S03]  /*0530*/  LDC.64 R8, c[0x0][0x3a0] ;  /* 0x0000e800ff087b82 */ /* 0x010f260000000a00 */
[----:B------:R-:W-:Y:S04]  /*0540*/  STG.E desc[UR6][R14.64+0x4], R0 ;  /* 0x000004000e007986 */ /* 0x000fe8000c101906 */
[----:B---3--:R3:W-:Y:S01]  /*0550*/  STG.E desc[UR6][R16.64+0x8], R23 ;  /* 0x0000081710007986 */ /* 0x0087e2000c101906 */
[----:B--2---:R-:W2:Y:S03]  /*0560*/  LDC.64 R12, c[0x0][0x3b0] ;  /* 0x0000ec00ff0c7b82 */ /* 0x004ea60000000a00 */
[----:B0-----:R0:W-:Y:S05]  /*0570*/  STG.E desc[UR6][R2.64+0xc], R21 ;  /* 0x00000c1502007986 */ /* 0x0011ea000c101906 */
[----:B---3--:R-:W3:Y:S01]  /*0580*/  LDC.64 R16, c[0x0][0x3c0] ;  /* 0x0000f000ff107b82 */ /* 0x008ee20000000a00 */
[----:B----4-:R-:W-:Y:S07]  /*0590*/  STG.E desc[UR6][R8.64+0x10], R26 ;  /* 0x0000101a08007986 */ /* 0x010fee000c101906 */
[----:B0-----:R-:W0:Y:S08]  /*05a0*/  LDC.64 R2, c[0x0][0x3b8] ;  /* 0x0000ee00ff027b82 */ /* 0x001e300000000a00 */
[----:B------:R-:W4:Y:S01]  /*05b0*/  LDC.64 R20, c[0x0][0x3d0] ;  /* 0x0000f400ff147b82 */ /* 0x000f220000000a00 */
[----:B-----5:R-:W5:Y:S07]  /*05c0*/  F2F.F64.F32 R10, R11 ;  /* 0x0000000b000a7310 */ /* 0x020f6e0000201800 */
[----:B------:R-:W4:Y:S01]  /*05d0*/  LDC.64 R22, c[0x0][0x3d8] ;  /* 0x0000f600ff167b82 */ /* 0x000f220000000a00 */
[----:B-----5:R-:W-:Y:S01]  /*05e0*/  DMUL R18, R10, UR8 ;  /* 0x000000080a127c28 */ /* 0x020fe20008000000 */
[----:B------:R-:W5:Y:S05]  /*05f0*/  LDS.128 R8, [UR4+0x30] ;  /* 0x00003004ff087984 */ /* 0x000f6a0008000c00 */
[----:B------:R1:W2:Y:S04]  /*0600*/  F2F.F32.F64 R0, R18 ;  /* 0x0000001200007310 */ /* 0x0002a80000301000 */
[----:B-1----:R-:W1:Y:S01]  /*0610*/  LDC.64 R18, c[0x0][0x3c8] ;  /* 0x0000f200ff127b82 */ /* 0x002e620000000a00 */
[----:B--2---:R2:W-:Y:S04]  /*0620*/  STG.E desc[UR6][R28.64+0x14], R0 ;  /* 0x000014001c007986 */ /* 0x0045e8000c101906 */
[----:B------:R-:W-:Y:S04]  /*0630*/  STG.E desc[UR6][R12.64+0x18], R24 ;  /* 0x000018180c007986 */ /* 0x000fe8000c101906 */
[----:B------:R-:W5:Y:S04]  /*0640*/  LDS.128 R12, [UR4+0x40] ;  /* 0x00004004ff0c7984 */ /* 0x000f680008000c00 */
[----:B0-----:R0:W-:Y:S01]  /*0650*/  STG.E desc[UR6][R2.64+0x1c], R25 ;  /* 0x00001c1902007986 */ /* 0x0011e2000c101906 */
[----:B--2---:R-:W2:Y:S03]  /*0660*/  LDC.64 R28, c[0x0][0x3f8] ;  /* 0x0000fe00ff1c7b82 */ /* 0x004ea60000000a00 */
[----:B---3--:R3:W-:Y:S04]  /*0670*/  STG.E desc[UR6][R16.64+0x20], R4 ;  /* 0x0000200410007986 */ /* 0x0087e8000c101906 */
[----:B-1----:R1:W-:Y:S01]  /*0680*/  STG.E desc[UR6][R18.64+0x24], R27 ;  /* 0x0000241b12007986 */ /* 0x0023e2000c101906 */
[----:B0-----:R-:W5:Y:S03]  /*0690*/  LDC.64 R2, c[0x0][0x3e0] ;  /* 0x0000f800ff027b82 */ /* 0x001f660000000a00 */
[----:B----4-:R0:W-:Y:S04]  /*06a0*/  STG.E desc[UR6][R20.64+0x28], R6 ;  /* 0x0000280614007986 */ /* 0x0101e8000c101906 */
[----:B------:R4:W-:Y:S01]  /*06b0*/  STG.E desc[UR6][R22.64+0x2c], R7 ;  /* 0x00002c0716007986 */ /* 0x0009e2000c101906 */
[----:B---3--:R-:W3:Y:S03]  /*06c0*/  LDC.64 R4, c[0x0][0x3e8] ;  /* 0x0000fa00ff047b82 */ /* 0x008ee60000000a00 */
[----:B------:R-:W-:Y:S05]  /*06d0*/  STS [UR4+0x14], R0 ;  /* 0x00001400ff007988 */ /* 0x000fea0008000804 */
[----:B------:R-:W2:Y:S08]  /*06e0*/  LDC.64 R16, c[0x0][0x3f0] ;  /* 0x0000fc00ff107b82 */ /* 0x000eb00000000a00 */
[----:B-1----:R-:W1:Y:S01]  /*06f0*/  LDC.64 R18, c[0x0][0x400] ;  /* 0x00010000ff127b82 */ /* 0x002e620000000a00 */
[----:B-----5:R-:W-:Y:S07]  /*0700*/  STG.E desc[UR6][R2.64+0x30], R8 ;  /* 0x0000300802007986 */ /* 0x020fee000c101906 */
[----:B0-----:R-:W0:Y:S01]  /*0710*/  LDC.64 R20, c[0x0][0x408] ;  /* 0x00010200ff147b82 */ /* 0x001e220000000a00 */
[----:B---3--:R-:W-:Y:S07]  /*0720*/  STG.E desc[UR6][R4.64+0x34], R9 ;  /* 0x0000340904007986 */ /* 0x008fee000c101906 */
[----:B------:R-:W3:Y:S01]  /*0730*/  LDC.64 R24, c[0x0][0x410] ;  /* 0x00010400ff187b82 */ /* 0x000ee20000000a00 */
[----:B--2---:R-:W-:Y:S04]  /*0740*/  STG.E desc[UR6][R16.64+0x38], R10 ;  /* 0x0000380a10007986 */ /* 0x004fe8000c101906 */
[----:B------:R-:W-:Y:S03]  /*0750*/  STG.E desc[UR6][R28.64+0x3c], R11 ;  /* 0x00003c0b1c007986 */ /* 0x000fe6000c101906 */
[----:B----4-:R-:W2:Y:S01]  /*0760*/  LDC.64 R22, c[0x0][0x418] ;  /* 0x00010600ff167b82 */ /* 0x010ea20000000a00 */
[----:B-1----:R-:W-:Y:S04]  /*0770*/  STG.E desc[UR6][R18.64+0x40], R12 ;  /* 0x0000400c12007986 */ /* 0x002fe8000c101906 */
[----:B0-----:R-:W-:Y:S04]  /*0780*/  STG.E desc[UR6][R20.64+0x44], R13 ;  /* 0x0000440d14007986 */ /* 0x001fe8000c101906 */
[----:B---3--:R-:W-:Y:S04]  /*0790*/  STG.E desc[UR6][R24.64+0x48], R14 ;  /* 0x0000480e18007986 */ /* 0x008fe8000c101906 */
[----:B--2---:R-:W-:Y:S01]  /*07a0*/  STG.E desc[UR6][R22.64+0x4c], R15 ;  /* 0x00004c0f16007986 */ /* 0x004fe2000c101906 */
[----:B------:R-:W-:Y:S05]  /*07b0*/  EXIT ;  /* 0x000000000000794d */ /* 0x000fea0003800000 */
.L_x_97:
        /* <DEDUP_REMOVED lines=12> */
.L_x_197:


//--------------------- .text._Z8kernel_1PfS_S_S_S_S_S_S_S_S_S_S_S_S_S_S_S_S_S_S_ --------------------------
	.section	.text._Z8kernel_1PfS_S_S_S_S_S_S_S_S_S_S_S_S_S_S_S_S_S_S_,"ax",@progbits
	.align	128
        .global         _Z8kernel_1PfS_S_S_S_S_S_S_S_S_S_S_S_S_S_S_S_S_S_S_
        .type           _Z8kernel_1PfS_S_S_S_S_S_S_S_S_S_S_S_S_S_S_S_S_S_S_,@function
        .size           _Z8kernel_1PfS_S_S_S_S_S_S_S_S_S_S_S_S_S_S_S_S_S_S_,(.L_x_198 - _Z8kernel_1PfS_S_S_S_S_S_S_S_S_S_S_S_S_S_S_S_S_S_S_)
        .other          _Z8kernel_1PfS_S_S_S_S_S_S_S_S_S_S_S_S_S_S_S_S_S_S_,@"STO_CUDA_ENTRY STV_DEFAULT"
_Z8kernel_1PfS_S_S_S_S_S_S_S_S_S_S_S_S_S_S_S_S_S_S_:
.text._Z8kernel_1PfS_S_S_S_S_S_S_S_S_S_S_S_S_S_S_S_S_S_S_:
        /* <DEDUP_REMOVED lines=81> */
[----:B---3--:R3:W-:Y:S01]  /*0510*/  STG.E desc[UR6][R14.64+0x4], R23 ;  /* 0x000004170e007986 */ /* 0x0087e2000c101906 */
[----:B--2---:R-:W2:Y:S08]  /*0520*/  LDC.64 R18, c[0x0][0x3c8] ;  /* 0x0000f200ff127b82 */ /* 0x004eb00000000a00 */
[----:B---3--:R-:W3:Y:S01]  /*0530*/  LDC.64 R22, c[0x0][0x3d8] ;  /* 0x0000f600ff167b82 */ /* 0x008ee20000000a00 */
        /* <DEDUP_REMOVED lines=39> */
.L_x_98:
        /* <DEDUP_REMOVED lines=13> */
.L_x_198:


//--------------------- .text._Z8kernel_0PfS_S_S_S_S_S_S_S_S_S_S_S_S_S_S_S_S_S_S_ --------------------------
	.section	.text._Z8kernel_0PfS_S_S_S_S_S_S_S_S_S_S_S_S_S_S_S_S_S_S_,"ax",@progbits
	.align	128
        .global         _Z8kernel_0PfS_S_S_S_S_S_S_S_S_S_S_S_S_S_S_S_S_S_S_
        .type           _Z8kernel_0PfS_S_S_S_S_S_S_S_S_S_S_S_S_S_S_S_S_S_S_,@function
        .size           _Z8kernel_0PfS_S_S_S_S_S_S_S_S_S_S_S_S_S_S_S_S_S_S_,(.L_x_199 - _Z8kernel_0PfS_S_S_S_S_S_S_S_S_S_S_S_S_S_S_S_S_S_S_)
        .other          _Z8kernel_0PfS_S_S_S_S_S_S_S_S_S_S_S_S_S_S_S_S_S_S_,@"STO_CUDA_ENTRY STV_DEFAULT"
_Z8kernel_0PfS_S_S_S_S_S_S_S_S_S_S_S_S_S_S_S_S_S_S_:
.text._Z8kernel_0PfS_S_S_S_S_S_S_S_S_S_S_S_S_S_S_S_S_S_S_:
        /* <DEDUP_REMOVED lines=78> */
[----:B------:R4:W3:Y:S04]  /*04e0*/  F2F.F32.F64 R27, R8 ;  /* 0x00000008001b7310 */ /* 0x0008e80000301000 */
[----:B----4-:R-:W4:Y:S01]  /*04f0*/  LDC.64 R8, c[0x0][0x3a0] ;  /* 0x0000e800ff087b82 */ /* 0x010f220000000a00 */
[----:B---3--:R-:W-:Y:S04]  /*0500*/  STS [UR4], R27 ;  /* 0x0000001bff007988 */ /* 0x008fe80008000804 */
[----:B------:R3:W5:Y:S04]  /*0510*/  LDS R10, [R12] ;  /* 0x000000000c0a7984 */ /* 0x0007680000000800 */
[----:B--2---:R2:W-:Y:S01]  /*0520*/  STG.E desc[UR6][R24.64], R27 ;  /* 0x0000001b18007986 */ /* 0x0045e2000c101906 */
[----:B---3--:R-:W3:Y:S03]  /*0530*/  LDC.64 R12, c[0x0][0x3a8] ;  /* 0x0000ea00ff0c7b82 */ /* 0x008ee60000000a00 */
[----:B------:R4:W-:Y:S04]  /*0540*/  STG.E desc[UR6][R16.64+0x4], R28 ;  /* 0x0000041c10007986 */ /* 0x0009e8000c101906 */
[----:B-1----:R1:W-:Y:S01]  /*0550*/  STG.E desc[UR6][R18.64+0x8], R15 ;  /* 0x0000080f12007986 */ /* 0x0023e2000c101906 */
[----:B--2---:R-:W2:Y:S03]  /*0560*/  LDC.64 R24, c[0x0][0x3d0] ;  /* 0x0000f400ff187b82 */ /* 0x004ea60000000a00 */
[----:B0-----:R0:W-:Y:S04]  /*0570*/  STG.E desc[UR6][R20.64+0xc], R14 ;  /* 0x00000c0e14007986 */ /* 0x0011e8000c101906 */
[----:B----4-:R-:W-:Y:S01]  /*0580*/  STG.E desc[UR6][R8.64+0x10], R2 ;  /* 0x0000100208007986 */ /* 0x010fe2000c101906 */
[----:B------:R-:W4:Y:S08]  /*0590*/  LDC.64 R16, c[0x0][0x3b0] ;  /* 0x0000ec00ff107b82 */ /* 0x000f300000000a00 */
[----:B-1----:R-:W1:Y:S01]  /*05a0*/  LDC.64 R18, c[0x0][0x3b8] ;  /* 0x0000ee00ff127b82 */ /* 0x002e620000000a00 */
[----:B---3--:R3:W-:Y:S04]  /*05b0*/  STG.E desc[UR6][R12.64+0x14], R3 ;  /* 0x000014030c007986 */ /* 0x0087e8000c101906 */
[----:B------:R-:W-:Y:S01]  /*05c0*/  LDS.128 R12, [UR4+0x40] ;  /* 0x00004004ff0c7984 */ /* 0x000fe20008000c00 */
[----:B-----5:R-:W5:Y:S02]  /*05d0*/  F2F.F64.F32 R10, R10 ;  /* 0x0000000a000a7310 */ /* 0x020f640000201800 */
[----:B0-----:R-:W0:Y:S08]  /*05e0*/  LDC.64 R20, c[0x0][0x3c0] ;  /* 0x0000f000ff147b82 */ /* 0x001e300000000a00 */
[----:B------:R-:W2:Y:S01]  /*05f0*/  LDC.64 R26, c[0x0][0x3d8] ;  /* 0x0000f600ff1a7b82 */ /* 0x000ea20000000a00 */
[----:B-----5:R-:W-:-:S07]  /*0600*/  DMUL R10, R10, UR8 ;  /* 0x000000080a0a7c28 */ /* 0x020fce0008000000 */
[----:B---3--:R-:W3:Y:S01]  /*0610*/  LDC.64 R2, c[0x0][0x3e8] ;  /* 0x0000fa00ff027b82 */ /* 0x008ee20000000a00 */
[----:B------:R5:W4:Y:S02]  /*0620*/  F2F.F32.F64 R28, R10 ;  /* 0x0000000a001c7310 */ /* 0x000b240000301000 */
[----:B-----5:R-:W5:Y:S04]  /*0630*/  LDS.128 R8, [UR4+0x30] ;  /* 0x00003004ff087984 */ /* 0x020f680008000c00 */
[----:B----4-:R4:W-:Y:S04]  /*0640*/  STG.E desc[UR6][R16.64+0x18], R28 ;  /* 0x0000181c10007986 */ /* 0x0109e8000c101906 */
[----:B-1----:R1:W-:Y:S04]  /*0650*/  STG.E desc[UR6][R18.64+0x1c], R0 ;  /* 0x00001c0012007986 */ /* 0x0023e8000c101906 */
[----:B0-----:R-:W-:Y:S04]  /*0660*/  STG.E desc[UR6][R20.64+0x20], R29 ;  /* 0x0000201d14007986 */ /* 0x001fe8000c101906 */
[----:B------:R0:W-:Y:S01]  /*0670*/  STG.E desc[UR6][R22.64+0x24], R5 ;  /* 0x0000240516007986 */ /* 0x0001e2000c101906 */
[----:B----4-:R-:W4:Y:S03]  /*0680*/  LDC.64 R16, c[0x0][0x3f0] ;  /* 0x0000fc00ff107b82 */ /* 0x010f260000000a00 */
[----:B--2---:R2:W-:Y:S04]  /*0690*/  STG.E desc[UR6][R24.64+0x28], R6 ;  /* 0x0000280618007986 */ /* 0x0045e8000c101906 */
[----:B------:R3:W-:Y:S01]  /*06a0*/  STG.E desc[UR6][R26.64+0x2c], R7 ;  /* 0x00002c071a007986 */ /* 0x0007e2000c101906 */
[----:B-1----:R-:W1:Y:S03]  /*06b0*/  LDC.64 R18, c[0x0][0x3f8] ;  /* 0x0000fe00ff127b82 */ /* 0x002e660000000a00 */
[----:B------:R-:W-:Y:S05]  /*06c0*/  STS [UR4+0x18], R28 ;  /* 0x0000181cff007988 */ /* 0x000fea0008000804 */
[----:B0-----:R-:W5:Y:S08]  /*06d0*/  LDC.64 R4, c[0x0][0x3e0] ;  /* 0x0000f800ff047b82 */ /* 0x001f700000000a00 */
[----:B------:R-:W0:Y:S08]  /*06e0*/  LDC.64 R20, c[0x0][0x400] ;  /* 0x00010000ff147b82 */ /* 0x000e300000000a00 */
[----:B------:R-:W0:Y:S08]  /*06f0*/  LDC.64 R22, c[0x0][0x408] ;  /* 0x00010200ff167b82 */ /* 0x000e300000000a00 */
[----:B--2---:R-:W2:Y:S01]  /*0700*/  LDC.64 R24, c[0x0][0x410] ;  /* 0x00010400ff187b82 */ /* 0x004ea20000000a00 */
[----:B-----5:R-:W-:Y:S04]  /*0710*/  STG.E desc[UR6][R4.64+0x30], R8 ;  /* 0x0000300804007986 */ /* 0x020fe8000c101906 */
[----:B---3--:R-:W-:Y:S03]  /*0720*/  STG.E desc[UR6][R2.64+0x34], R9 ;  /* 0x0000340902007986 */ /* 0x008fe6000c101906 */
[----:B------:R-:W3:Y:S01]  /*0730*/  LDC.64 R26, c[0x0][0x418] ;  /* 0x00010600ff1a7b82 */ /* 0x000ee20000000a00 */
[----:B----4-:R-:W-:Y:S04]  /*0740*/  STG.E desc[UR6][R16.64+0x38], R10 ;  /* 0x0000380a10007986 */ /* 0x010fe8000c101906 */
[----:B-1----:R-:W-:Y:S04]  /*0750*/  STG.E desc[UR6][R18.64+0x3c], R11 ;  /* 0x00003c0b12007986 */ /* 0x002fe8000c101906 */
[----:B0-----:R-:W-:Y:S04]  /*0760*/  STG.E desc[UR6][R20.64+0x40], R12 ;  /* 0x0000400c14007986 */ /* 0x001fe8000c101906 */
[----:B------:R-:W-:Y:S04]  /*0770*/  STG.E desc[UR6][R22.64+0x44], R13 ;  /* 0x0000440d16007986 */ /* 0x000fe8000c101906 */
[----:B--2---:R-:W-:Y:S04]  /*0780*/  STG.E desc[UR6][R24.64+0x48], R14 ;  /* 0x0000480e18007986 */ /* 0x004fe8000c101906 */
[----:B---3--:R-:W-:Y:S01]  /*0790*/  STG.E desc[UR6][R26.64+0x4c], R15 ;  /* 0x00004c0f1a007986 */ /* 0x008fe2000c101906 */
[----:B------:R-:W-:Y:S05]  /*07a0*/  EXIT ;  /* 0x000000000000794d */ /* 0x000fea0003800000 */
.L_x_99:
        /* <DEDUP_REMOVED lines=13> */
.L_x_199:


//--------------------- .nv.shared._Z9kernel_99PfS_S_S_S_S_S_S_S_S_S_S_S_S_S_S_S_S_S_S_ --------------------------
	.section	.nv.shared._Z9kernel_99PfS_S_S_S_S_S_S_S_S_S_S_S_S_S_S_S_S_S_S_,"aw",@nobits
	.sectionflags	@""
	.align	4
.nv.shared._Z9kernel_99PfS_S_S_S_S_S_S_S_S_S_S_S_S_S_S_S_S_S_S_:
	.zero		5120


//--------------------- .nv.shared.reserved.0     --------------------------
	.section	.nv.shared.reserved.0,"aw",@nobits
	.weak		__nv_reservedSMEM_offset_0_alias
	.size		__nv_reservedSMEM_offset_0_alias, 0, 64
	.other		__nv_reservedSMEM_offset_0_alias,@"STO_CUDA_RESERVED_SHARED STV_DEFAULT"
__nv_reservedSMEM_offset_0_alias:
	.zero		0
	.zero		64


//--------------------- .nv.shared._Z9kernel_98PfS_S_S_S_S_S_S_S_S_S_S_S_S_S_S_S_S_S_S_ --------------------------
	.section	.nv.shared._Z9kernel_98PfS_S_S_S_S_S_S_S_S_S_S_S_S_S_S_S_S_S_S_,"aw",@nobits
	.sectionflags	@""
	.align	4
.nv.shared._Z9kernel_98PfS_S_S_S_S_S_S_S_S_S_S_S_S_S_S_S_S_S_S_:
	.zero		5120


//--------------------- .nv.shared._Z9kernel_97PfS_S_S_S_S_S_S_S_S_S_S_S_S_S_S_S_S_S_S_ --------------------------
	.section	.nv.shared._Z9kernel_97PfS_S_S_S_S_S_S_S_S_S_S_S_S_S_S_S_S_S_S_,"aw",@nobits
	.sectionflags	@""
	.align	4
.nv.shared._Z9kernel_97PfS_S_S_S_S_S_S_S_S_S_S_S_S_S_S_S_S_S_S_:
	.zero		5120


//--------------------- .nv.shared._Z9kernel_96PfS_S_S_S_S_S_S_S_S_S_S_S_S_S_S_S_S_S_S_ --------------------------
	.section	.nv.shared._Z9kernel_96PfS_S_S_S_S_S_S_S_S_S_S_S_S_S_S_S_S_S_S_,"aw",@nobits
	.sectionflags	@""
	.align	4
.nv.shared._Z9kernel_96PfS_S_S_S_S_S_S_S_S_S_S_S_S_S_S_S_S_S_S_:
	.zero		5120


//--------------------- .nv.shared._Z9kernel_95PfS_S_S_S_S_S_S_S_S_S_S_S_S_S_S_S_S_S_S_ --------------------------
	.section	.nv.shared._Z9kernel_95PfS_S_S_S_S_S_S_S_S_S_S_S_S_S_S_S_S_S_S_,"aw",@nobits
	.sectionflags	@""
	.align	4
.nv.shared._Z9kernel_95PfS_S_S_S_S_S_S_S_S_S_S_S_S_S_S_S_S_S_S_:
	.zero		5120


//--------------------- .nv.shared._Z9kernel_94PfS_S_S_S_S_S_S_S_S_S_S_S_S_S_S_S_S_S_S_ --------------------------
	.section	.nv.shared._Z9kernel_94PfS_S_S_S_S_S_S_S_S_S_S_S_S_S_S_S_S_S_S_,"aw",@nobits
	.sectionflags	@""
	.align	4
.nv.shared._Z9kernel_94PfS_S_S_S_S_S_S_S_S_S_S_S_S_S_S_S_S_S_S_:
	.zero		5120


//--------------------- .nv.shared._Z9kernel_93PfS_S_S_S_S_S_S_S_S_S_S_S_S_S_S_S_S_S_S_ --------------------------
	.section	.nv.shared._Z9kernel_93PfS_S_S_S_S_S_S_S_S_S_S_S_S_S_S_S_S_S_S_,"aw",@nobits
	.sectionflags	@""
	.align	4
.nv.shared._Z9kernel_93PfS_S_S_S_S_S_S_S_S_S_S_S_S_S_S_S_S_S_S_:
	.zero		5120


//--------------------- .nv.shared._Z9kernel_92PfS_S_S_S_S_S_S_S_S_S_S_S_S_S_S_S_S_S_S_ --------------------------
	.section	.nv.shared._Z9kernel_92PfS_S_S_S_S_S_S_S_S_S_S_S_S_S_S_S_S_S_S_,"aw",@nobits
	.sectionflags	@""
	.align	4
.nv.shared._Z9kernel_92PfS_S_S_S_S_S_S_S_S_S_S_S_S_S_S_S_S_S_S_:
	.zero		5120


//--------------------- .nv.shared._Z9kernel_91PfS_S_S_S_S_S_S_S_S_S_S_S_S_S_S_S_S_S_S_ --------------------------
	.section	.nv.shared._Z9kernel_91PfS_S_S_S_S_S_S_S_S_S_S_S_S_S_S_S_S_S_S_,"aw",@nobits
	.sectionflags	@""
	.align	4
.nv.shared._Z9kernel_91PfS_S_S_S_S_S_S_S_S_S_S_S_S_S_S_S_S_S_S_:
	.zero		5120


//--------------------- .nv.shared._Z9kernel_90PfS_S_S_S_S_S_S_S_S_S_S_S_S_S_S_S_S_S_S_ --------------------------
	.section	.nv.shared._Z9kernel_90PfS_S_S_S_S_S_S_S_S_S_S_S_S_S_S_S_S_S_S_,"aw",@nobits
	.sectionflags	@""
	.align	4
.nv.shared._Z9kernel_90PfS_S_S_S_S_S_S_S_S_S_S_S_S_S_S_S_S_S_S_:
	.zero		5120


//--------------------- .nv.shared._Z9kernel_89PfS_S_S_S_S_S_S_S_S_S_S_S_S_S_S_S_S_S_S_ --------------------------
	.section	.nv.shared._Z9kernel_89PfS_S_S_S_S_S_S_S_S_S_S_S_S_S_S_S_S_S_S_,"aw",@nobits
	.sectionflags	@""
	.align	4
.nv.shared._Z9kernel_89PfS_S_S_S_S_S_S_S_S_S_S_S_S_S_S_S_S_S_S_:
	.zero		5120


//--------------------- .nv.shared._Z9kernel_88PfS_S_S_S_S_S_S_S_S_S_S_S_S_S_S_S_S_S_S_ --------------------------
	.section	.nv.shared._Z9kernel_88PfS_S_S_S_S_S_S_S_S_S_S_S_S_S_S_S_S_S_S_,"aw",@nobits
	.sectionflags	@""
	.align	4
.nv.shared._Z9kernel_88PfS_S_S_S_S_S_S_S_S_S_S_S_S_S_S_S_S_S_S_:
	.zero		5120


//--------------------- .nv.shared._Z9kernel_87PfS_S_S_S_S_S_S_S_S_S_S_S_S_S_S_S_S_S_S_ --------------------------
	.section	.nv.shared._Z9kernel_87PfS_S_S_S_S_S_S_S_S_S_S_S_S_S_S_S_S_S_S_,"aw",@nobits
	.sectionflags	@""
	.align	4
.nv.shared._Z9kernel_87PfS_S_S_S_S_S_S_S_S_S_S_S_S_S_S_S_S_S_S_:
	.zero		5120


//--------------------- .nv.shared._Z9kernel_86PfS_S_S_S_S_S_S_S_S_S_S_S_S_S_S_S_S_S_S_ --------------------------
	.section	.nv.shared._Z9kernel_86PfS_S_S_S_S_S_S_S_S_S_S_S_S_S_S_S_S_S_S_,"aw",@nobits
	.sectionflags	@""
	.align	4
.nv.shared._Z9kernel_86PfS_S_S_S_S_S_S_S_S_S_S_S_S_S_S_S_S_S_S_:
	.zero		5120


//--------------------- .nv.shared._Z9kernel_85PfS_S_S_S_S_S_S_S_S_S_S_S_S_S_S_S_S_S_S_ --------------------------
	.section	.nv.shared._Z9kernel_85PfS_S_S_S_S_S_S_S_S_S_S_S_S_S_S_S_S_S_S_,"aw",@nobits
	.sectionflags	@""
	.align	4
.nv.shared._Z9kernel_85PfS_S_S_S_S_S_S_S_S_S_S_S_S_S_S_S_S_S_S_:
	.zero		5120


//--------------------- .nv.shared._Z9kernel_84PfS_S_S_S_S_S_S_S_S_S_S_S_S_S_S_S_S_S_S_ --------------------------
	.section	.nv.shared._Z9kernel_84PfS_S_S_S_S_S_S_S_S_S_S_S_S_S_S_S_S_S_S_,"aw",@nobits
	.sectionflags	@""
	.align	4
.nv.shared._Z9kernel_84PfS_S_S_S_S_S_S_S_S_S_S_S_S_S_S_S_S_S_S_:
	.zero		5120


//--------------------- .nv.shared._Z9kernel_83PfS_S_S_S_S_S_S_S_S_S_S_S_S_S_S_S_S_S_S_ --------------------------
	.section	.nv.shared._Z9kernel_83PfS_S_S_S_S_S_S_S_S_S_S_S_S_S_S_S_S_S_S_,"aw",@nobits
	.sectionflags	@""
	.align	4
.nv.shared._Z9kernel_83PfS_S_S_S_S_S_S_S_S_S_S_S_S_S_S_S_S_S_S_:
	.zero		5120


//--------------------- .nv.shared._Z9kernel_82PfS_S_S_S_S_S_S_S_S_S_S_S_S_S_S_S_S_S_S_ --------------------------
	.section	.nv.shared._Z9kernel_82PfS_S_S_S_S_S_S_S_S_S_S_S_S_S_S_S_S_S_S_,"aw",@nobits
	.sectionflags	@""
	.align	4
.nv.shared._Z9kernel_82PfS_S_S_S_S_S_S_S_S_S_S_S_S_S_S_S_S_S_S_:
	.zero		5120


//--------------------- .nv.shared._Z9kernel_81PfS_S_S_S_S_S_S_S_S_S_S_S_S_S_S_S_S_S_S_ --------------------------
	.section	.nv.shared._Z9kernel_81PfS_S_S_S_S_S_S_S_S_S_S_S_S_S_S_S_S_S_S_,"aw",@nobits
	.sectionflags	@""
	.align	4
.nv.shared._Z9kernel_81PfS_S_S_S_S_S_S_S_S_S_S_S_S_S_S_S_S_S_S_:
	.zero		5120


//--------------------- .nv.shared._Z9kernel_80PfS_S_S_S_S_S_S_S_S_S_S_S_S_S_S_S_S_S_S_ --------------------------
	.section	.nv.shared._Z9kernel_80PfS_S_S_S_S_S_S_S_S_S_S_S_S_S_S_S_S_S_S_,"aw",@nobits
	.sectionflags	@""
	.align	4
.nv.shared._Z9kernel_80PfS_S_S_S_S_S_S_S_S_S_S_S_S_S_S_S_S_S_S_:
	.zero		5120


//--------------------- .nv.shared._Z9kernel_79PfS_S_S_S_S_S_S_S_S_S_S_S_S_S_S_S_S_S_S_ --------------------------
	.section	.nv.shared._Z9kernel_79PfS_S_S_S_S_S_S_S_S_S_S_S_S_S_S_S_S_S_S_,"aw",@nobits
	.sectionflags	@""
	.align	4
.nv.shared._Z9kernel_79PfS_S_S_S_S_S_S_S_S_S_S_S_S_S_S_S_S_S_S_:
	.zero		5120


//--------------------- .nv.shared._Z9kernel_78PfS_S_S_S_S_S_S_S_S_S_S_S_S_S_S_S_S_S_S_ --------------------------
	.section	.nv.shared._Z9kernel_78PfS_S_S_S_S_S_S_S_S_S_S_S_S_S_S_S_S_S_S_,"aw",@nobits
	.sectionflags	@""
	.align	4
.nv.shared._Z9kernel_78PfS_S_S_S_S_S_S_S_S_S_S_S_S_S_S_S_S_S_S_:
	.zero		5120


//--------------------- .nv.shared._Z9kernel_77PfS_S_S_S_S_S_S_S_S_S_S_S_S_S_S_S_S_S_S_ --------------------------
	.section	.nv.shared._Z9kernel_77PfS_S_S_S_S_S_S_S_S_S_S_S_S_S_S_S_S_S_S_,"aw",@nobits
	.sectionflags	@""
	.align	4
.nv.shared._Z9kernel_77PfS_S_S_S_S_S_S_S_S_S_S_S_S_S_S_S_S_S_S_:
	.zero		5120


//--------------------- .nv.shared._Z9kernel_76PfS_S_S_S_S_S_S_S_S_S_S_S_S_S_S_S_S_S_S_ --------------------------
	.section	.nv.shared._Z9kernel_76PfS_S_S_S_S_S_S_S_S_S_S_S_S_S_S_S_S_S_S_,"aw",@nobits
	.sectionflags	@""
	.align	4
.nv.shared._Z9kernel_76PfS_S_S_S_S_S_S_S_S_S_S_S_S_S_S_S_S_S_S_:
	.zero		5120


//--------------------- .nv.shared._Z9kernel_75PfS_S_S_S_S_S_S_S_S_S_S_S_S_S_S_S_S_S_S_ --------------------------
	.section	.nv.shared._Z9kernel_75PfS_S_S_S_S_S_S_S_S_S_S_S_S_S_S_S_S_S_S_,"aw",@nobits
	.sectionflags	@""
	.align	4
.nv.shared._Z9kernel_75PfS_S_S_S_S_S_S_S_S_S_S_S_S_S_S_S_S_S_S_:
	.zero		5120


//--------------------- .nv.shared._Z9kernel_74PfS_S_S_S_S_S_S_S_S_S_S_S_S_S_S_S_S_S_S_ --------------------------
	.section	.nv.shared._Z9kernel_74PfS_S_S_S_S_S_S_S_S_S_S_S_S_S_S_S_S_S_S_,"aw",@nobits
	.sectionflags	@""
	.align	4
.nv.shared._Z9kernel_74PfS_S_S_S_S_S_S_S_S_S_S_S_S_S_S_S_S_S_S_:
	.zero		5120


//--------------------- .nv.shared._Z9kernel_73PfS_S_S_S_S_S_S_S_S_S_S_S_S_S_S_S_S_S_S_ --------------------------
	.section	.nv.shared._Z9kernel_73PfS_S_S_S_S_S_S_S_S_S_S_S_S_S_S_S_S_S_S_,"aw",@nobits
	.sectionflags	@""
	.align	4
.nv.shared._Z9kernel_73PfS_S_S_S_S_S_S_S_S_S_S_S_S_S_S_S_S_S_S_:
	.zero		5120


//--------------------- .nv.shared._Z9kernel_72PfS_S_S_S_S_S_S_S_S_S_S_S_S_S_S_S_S_S_S_ --------------------------
	.section	.nv.shared._Z9kernel_72PfS_S_S_S_S_S_S_S_S_S_S_S_S_S_S_S_S_S_S_,"aw",@nobits
	.sectionflags	@""
	.align	4
.nv.shared._Z9kernel_72PfS_S_S_S_S_S_S_S_S_S_S_S_S_S_S_S_S_S_S_:
	.zero		5120


//--------------------- .nv.shared._Z9kernel_71PfS_S_S_S_S_S_S_S_S_S_S_S_S_S_S_S_S_S_S_ --------------------------
	.section	.nv.shared._Z9kernel_71PfS_S_S_S_S_S_S_S_S_S_S_S_S_S_S_S_S_S_S_,"aw",@nobits
	.sectionflags	@""
	.align	4
.nv.shared._Z9kernel_71PfS_S_S_S_S_S_S_S_S_S_S_S_S_S_S_S_S_S_S_:
	.zero		5120


//--------------------- .nv.shared._Z9kernel_70PfS_S_S_S_S_S_S_S_S_S_S_S_S_S_S_S_S_S_S_ --------------------------
	.section	.nv.shared._Z9kernel_70PfS_S_S_S_S_S_S_S_S_S_S_S_S_S_S_S_S_S_S_,"aw",@nobits
	.sectionflags	@""
	.align	4
.nv.shared._Z9kernel_70PfS_S_S_S_S_S_S_S_S_S_S_S_S_S_S_S_S_S_S_:
	.zero		5120


//--------------------- .nv.shared._Z9kernel_69PfS_S_S_S_S_S_S_S_S_S_S_S_S_S_S_S_S_S_S_ --------------------------
	.section	.nv.shared._Z9kernel_69PfS_S_S_S_S_S_S_S_S_S_S_S_S_S_S_S_S_S_S_,"aw",@nobits
	.sectionflags	@""
	.align	4
.nv.shared._Z9kernel_69PfS_S_S_S_S_S_S_S_S_S_S_S_S_S_S_S_S_S_S_:
	.zero		5120


//--------------------- .nv.shared._Z9kernel_68PfS_S_S_S_S_S_S_S_S_S_S_S_S_S_S_S_S_S_S_ --------------------------
	.section	.nv.shared._Z9kernel_68PfS_S_S_S_S_S_S_S_S_S_S_S_S_S_S_S_S_S_S_,"aw",@nobits
	.sectionflags	@""
	.align	4
.nv.shared._Z9kernel_68PfS_S_S_S_S_S_S_S_S_S_S_S_S_S_S_S_S_S_S_:
	.zero		5120


//--------------------- .nv.shared._Z9kernel_67PfS_S_S_S_S_S_S_S_S_S_S_S_S_S_S_S_S_S_S_ --------------------------
	.section	.nv.shared._Z9kernel_67PfS_S_S_S_S_S_S_S_S_S_S_S_S_S_S_S_S_S_S_,"aw",@nobits
	.sectionflags	@""
	.align	4
.nv.shared._Z9kernel_67PfS_S_S_S_S_S_S_S_S_S_S_S_S_S_S_S_S_S_S_:
	.zero		5120


//--------------------- .nv.shared._Z9kernel_66PfS_S_S_S_S_S_S_S_S_S_S_S_S_S_S_S_S_S_S_ --------------------------
	.section	.nv.shared._Z9kernel_66PfS_S_S_S_S_S_S_S_S_S_S_S_S_S_S_S_S_S_S_,"aw",@nobits
	.sectionflags	@""
	.align	4
.nv.shared._Z9kernel_66PfS_S_S_S_S_S_S_S_S_S_S_S_S_S_S_S_S_S_S_:
	.zero		5120


//--------------------- .nv.shared._Z9kernel_65PfS_S_S_S_S_S_S_S_S_S_S_S_S_S_S_S_S_S_S_ --------------------------
	.section	.nv.shared._Z9kernel_65PfS_S_S_S_S_S_S_S_S_S_S_S_S_S_S_S_S_S_S_,"aw",@nobits
	.sectionflags	@""
	.align	4
.nv.shared._Z9kernel_65PfS_S_S_S_S_S_S_S_S_S_S_S_S_S_S_S_S_S_S_:
	.zero		5120


//--------------------- .nv.shared._Z9kernel_64PfS_S_S_S_S_S_S_S_S_S_S_S_S_S_S_S_S_S_S_ --------------------------
	.section	.nv.shared._Z9kernel_64PfS_S_S_S_S_S_S_S_S_S_S_S_S_S_S_S_S_S_S_,"aw",@nobits
	.sectionflags	@""
	.align	4
.nv.shared._Z9kernel_64PfS_S_S_S_S_S_S_S_S_S_S_S_S_S_S_S_S_S_S_:
	.zero		5120


//--------------------- .nv.shared._Z9kernel_63PfS_S_S_S_S_S_S_S_S_S_S_S_S_S_S_S_S_S_S_ --------------------------
	.section	.nv.shared._Z9kernel_63PfS_S_S_S_S_S_S_S_S_S_S_S_S_S_S_S_S_S_S_,"aw",@nobits
	.sectionflags	@""
	.align	4
.nv.shared._Z9kernel_63PfS_S_S_S_S_S_S_S_S_S_S_S_S_S_S_S_S_S_S_:
	.zero		5120


//--------------------- .nv.shared._Z9kernel_62PfS_S_S_S_S_S_S_S_S_S_S_S_S_S_S_S_S_S_S_ --------------------------
	.section	.nv.shared._Z9kernel_62PfS_S_S_S_S_S_S_S_S_S_S_S_S_S_S_S_S_S_S_,"aw",@nobits
	.sectionflags	@""
	.align	4
.nv.shared._Z9kernel_62PfS_S_S_S_S_S_S_S_S_S_S_S_S_S_S_S_S_S_S_:
	.zero		5120


//--------------------- .nv.shared._Z9kernel_61PfS_S_S_S_S_S_S_S_S_S_S_S_S_S_S_S_S_S_S_ --------------------------
	.section	.nv.shared._Z9kernel_61PfS_S_S_S_S_S_S_S_S_S_S_S_S_S_S_S_S_S_S_,"aw",@nobits
	.sectionflags	@""
	.align	4
.nv.shared._Z9kernel_61PfS_S_S_S_S_S_S_S_S_S_S_S_S_S_S_S_S_S_S_:
	.zero		5120


//--------------------- .nv.shared._Z9kernel_60PfS_S_S_S_S_S_S_S_S_S_S_S_S_S_S_S_S_S_S_ --------------------------
	.section	.nv.shared._Z9kernel_60PfS_S_S_S_S_S_S_S_S_S_S_S_S_S_S_S_S_S_S_,"aw",@nobits
	.sectionflags	@""
	.align	4
.nv.shared._Z9kernel_60PfS_S_S_S_S_S_S_S_S_S_S_S_S_S_S_S_S_S_S_:
	.zero		5120


//--------------------- .nv.shared._Z9kernel_59PfS_S_S_S_S_S_S_S_S_S_S_S_S_S_S_S_S_S_S_ --------------------------
	.section	.nv.shared._Z9kernel_59PfS_S_S_S_S_S_S_S_S_S_S_S_S_S_S_S_S_S_S_,"aw",@nobits
	.sectionflags	@""
	.align	4
.nv.shared._Z9kernel_59PfS_S_S_S_S_S_S_S_S_S_S_S_S_S_S_S_S_S_S_:
	.zero		5120


//--------------------- .nv.shared._Z9kernel_58PfS_S_S_S_S_S_S_S_S_S_S_S_S_S_S_S_S_S_S_ --------------------------
	.section	.nv.shared._Z9kernel_58PfS_S_S_S_S_S_S_S_S_S_S_S_S_S_S_S_S_S_S_,"aw",@nobits
	.sectionflags	@""
	.align	4
.nv.shared._Z9kernel_58PfS_S_S_S_S_S_S_S_S_S_S_S_S_S_S_S_S_S_S_:
	.zero		5120


//--------------------- .nv.shared._Z9kernel_57PfS_S_S_S_S_S_S_S_S_S_S_S_S_S_S_S_S_S_S_ --------------------------
	.section	.nv.shared._Z9kernel_57PfS_S_S_S_S_S_S_S_S_S_S_S_S_S_S_S_S_S_S_,"aw",@nobits
	.sectionflags	@""
	.align	4
.nv.shared._Z9kernel_57PfS_S_S_S_S_S_S_S_S_S_S_S_S_S_S_S_S_S_S_:
	.zero		5120


//--------------------- .nv.shared._Z9kernel_56PfS_S_S_S_S_S_S_S_S_S_S_S_S_S_S_S_S_S_S_ --------------------------
	.section	.nv.shared._Z9kernel_56PfS_S_S_S_S_S_S_S_S_S_S_S_S_S_S_S_S_S_S_,"aw",@nobits
	.sectionflags	@""
	.align	4
.nv.shared._Z9kernel_56PfS_S_S_S_S_S_S_S_S_S_S_S_S_S_S_S_S_S_S_:
	.zero		5120


//--------------------- .nv.shared._Z9kernel_55PfS_S_S_S_S_S_S_S_S_S_S_S_S_S_S_S_S_S_S_ --------------------------
	.section	.nv.shared._Z9kernel_55PfS_S_S_S_S_S_S_S_S_S_S_S_S_S_S_S_S_S_S_,"aw",@nobits
	.sectionflags	@""
	.align	4
.nv.shared._Z9kernel_55PfS_S_S_S_S_S_S_S_S_S_S_S_S_S_S_S_S_S_S_:
	.zero		5120


//--------------------- .nv.shared._Z9kernel_54PfS_S_S_S_S_S_S_S_S_S_S_S_S_S_S_S_S_S_S_ --------------------------
	.section	.nv.shared._Z9kernel_54PfS_S_S_S_S_S_S_S_S_S_S_S_S_S_S_S_S_S_S_,"aw",@nobits
	.sectionflags	@""
	.align	4
.nv.shared._Z9kernel_54PfS_S_S_S_S_S_S_S_S_S_S_S_S_S_S_S_S_S_S_:
	.zero		5120


//--------------------- .nv.shared._Z9kernel_53PfS_S_S_S_S_S_S_S_S_S_S_S_S_S_S_S_S_S_S_ --------------------------
	.section	.nv.shared._Z9kernel_53PfS_S_S_S_S_S_S_S_S_S_S_S_S_S_S_S_S_S_S_,"aw",@nobits
	.sectionflags	@""
	.align	4
.nv.shared._Z9kernel_53PfS_S_S_S_S_S_S_S_S_S_S_S_S_S_S_S_S_S_S_:
	.zero		5120


//--------------------- .nv.shared._Z9kernel_52PfS_S_S_S_S_S_S_S_S_S_S_S_S_S_S_S_S_S_S_ --------------------------
	.section	.nv.shared._Z9kernel_52PfS_S_S_S_S_S_S_S_S_S_S_S_S_S_S_S_S_S_S_,"aw",@nobits
	.sectionflags	@""
	.align	4
.nv.shared._Z9kernel_52PfS_S_S_S_S_S_S_S_S_S_S_S_S_S_S_S_S_S_S_:
	.zero		5120


//--------------------- .nv.shared._Z9kernel_51PfS_S_S_S_S_S_S_S_S_S_S_S_S_S_S_S_S_S_S_ --------------------------
	.section	.nv.shared._Z9kernel_51PfS_S_S_S_S_S_S_S_S_S_S_S_S_S_S_S_S_S_S_,"aw",@nobits
	.sectionflags	@""
	.align	4
.nv.shared._Z9kernel_51PfS_S_S_S_S_S_S_S_S_S_S_S_S_S_S_S_S_S_S_:
	.zero		5120


//--------------------- .nv.shared._Z9kernel_50PfS_S_S_S_S_S_S_S_S_S_S_S_S_S_S_S_S_S_S_ --------------------------
	.section	.nv.shared._Z9kernel_50PfS_S_S_S_S_S_S_S_S_S_S_S_S_S_S_S_S_S_S_,"aw",@nobits
	.sectionflags	@""
	.align	4
.nv.shared._Z9kernel_50PfS_S_S_S_S_S_S_S_S_S_S_S_S_S_S_S_S_S_S_:
	.zero		5120


//--------------------- .nv.shared._Z9kernel_49PfS_S_S_S_S_S_S_S_S_S_S_S_S_S_S_S_S_S_S_ --------------------------
	.section	.nv.shared._Z9kernel_49PfS_S_S_S_S_S_S_S_S_S_S_S_S_S_S_S_S_S_S_,"aw",@nobits
	.sectionflags	@""
	.align	4
.nv.shared._Z9kernel_49PfS_S_S_S_S_S_S_S_S_S_S_S_S_S_S_S_S_S_S_:
	.zero		5120


//--------------------- .nv.shared._Z9kernel_48PfS_S_S_S_S_S_S_S_S_S_S_S_S_S_S_S_S_S_S_ --------------------------
	.section	.nv.shared._Z9kernel_48PfS_S_S_S_S_S_S_S_S_S_S_S_S_S_S_S_S_S_S_,"aw",@nobits
	.sectionflags	@""
	.align	4
.nv.shared._Z9kernel_48PfS_S_S_S_S_S_S_S_S_S_S_S_S_S_S_S_S_S_S_:
	.zero		5120


//--------------------- .nv.shared._Z9kernel_47PfS_S_S_S_S_S_S_S_S_S_S_S_S_S_S_S_S_S_S_ --------------------------
	.section	.nv.shared._Z9kernel_47PfS_S_S_S_S_S_S_S_S_S_S_S_S_S_S_S_S_S_S_,"aw",@nobits
	.sectionflags	@""
	.align	4
.nv.shared._Z9kernel_47PfS_S_S_S_S_S_S_S_S_S_S_S_S_S_S_S_S_S_S_:
	.zero		5120


//--------------------- .nv.shared._Z9kernel_46PfS_S_S_S_S_S_S_S_S_S_S_S_S_S_S_S_S_S_S_ --------------------------
	.section	.nv.shared._Z9kernel_46PfS_S_S_S_S_S_S_S_S_S_S_S_S_S_S_S_S_S_S_,"aw",@nobits
	.sectionflags	@""
	.align	4
.nv.shared._Z9kernel_46PfS_S_S_S_S_S_S_S_S_S_S_S_S_S_S_S_S_S_S_:
	.zero		5120


//--------------------- .nv.shared._Z9kernel_45PfS_S_S_S_S_S_S_S_S_S_S_S_S_S_S_S_S_S_S_ --------------------------
	.section	.nv.shared._Z9kernel_45PfS_S_S_S_S_S_S_S_S_S_S_S_S_S_S_S_S_S_S_,"aw",@nobits
	.sectionflags	@""
	.align	4
.nv.shared._Z9kernel_45PfS_S_S_S_S_S_S_S_S_S_S_S_S_S_S_S_S_S_S_:
	.zero		5120


//--------------------- .nv.shared._Z9kernel_44PfS_S_S_S_S_S_S_S_S_S_S_S_S_S_S_S_S_S_S_ --------------------------
	.section	.nv.shared._Z9kernel_44PfS_S_S_S_S_S_S_S_S_S_S_S_S_S_S_S_S_S_S_,"aw",@nobits
	.sectionflags	@""
	.align	4
.nv.shared._Z9kernel_44PfS_S_S_S_S_S_S_S_S_S_S_S_S_S_S_S_S_S_S_:
	.zero		5120


//--------------------- .nv.shared._Z9kernel_43PfS_S_S_S_S_S_S_S_S_S_S_S_S_S_S_S_S_S_S_ --------------------------
	.section	.nv.shared._Z9kernel_43PfS_S_S_S_S_S_S_S_S_S_S_S_S_S_S_S_S_S_S_,"aw",@nobits
	.sectionflags	@""
	.align	4
.nv.shared._Z9kernel_43PfS_S_S_S_S_S_S_S_S_S_S_S_S_S_S_S_S_S_S_:
	.zero		5120


//--------------------- .nv.shared._Z9kernel_42PfS_S_S_S_S_S_S_S_S_S_S_S_S_S_S_S_S_S_S_ --------------------------
	.section	.nv.shared._Z9kernel_42PfS_S_S_S_S_S_S_S_S_S_S_S_S_S_S_S_S_S_S_,"aw",@nobits
	.sectionflags	@""
	.align	4
.nv.shared._Z9kernel_42PfS_S_S_S_S_S_S_S_S_S_S_S_S_S_S_S_S_S_S_:
	.zero		5120


//--------------------- .nv.shared._Z9kernel_41PfS_S_S_S_S_S_S_S_S_S_S_S_S_S_S_S_S_S_S_ --------------------------
	.section	.nv.shared._Z9kernel_41PfS_S_S_S_S_S_S_S_S_S_S_S_S_S_S_S_S_S_S_,"aw",@nobits
	.sectionflags	@""
	.align	4
.nv.shared._Z9kernel_41PfS_S_S_S_S_S_S_S_S_S_S_S_S_S_S_S_S_S_S_:
	.zero		5120


//--------------------- .nv.shared._Z9kernel_40PfS_S_S_S_S_S_S_S_S_S_S_S_S_S_S_S_S_S_S_ --------------------------
	.section	.nv.shared._Z9kernel_40PfS_S_S_S_S_S_S_S_S_S_S_S_S_S_S_S_S_S_S_,"aw",@nobits
	.sectionflags	@""
	.align	4
.nv.shared._Z9kernel_40PfS_S_S_S_S_S_S_S_S_S_S_S_S_S_S_S_S_S_S_:
	.zero		5120


//--------------------- .nv.shared._Z9kernel_39PfS_S_S_S_S_S_S_S_S_S_S_S_S_S_S_S_S_S_S_ --------------------------
	.section	.nv.shared._Z9kernel_39PfS_S_S_S_S_S_S_S_S_S_S_S_S_S_S_S_S_S_S_,"aw",@nobits
	.sectionflags	@""
	.align	4
.nv.shared._Z9kernel_39PfS_S_S_S_S_S_S_S_S_S_S_S_S_S_S_S_S_S_S_:
	.zero		5120


//--------------------- .nv.shared._Z9kernel_38PfS_S_S_S_S_S_S_S_S_S_S_S_S_S_S_S_S_S_S_ --------------------------
	.section	.nv.shared._Z9kernel_38PfS_S_S_S_S_S_S_S_S_S_S_S_S_S_S_S_S_S_S_,"aw",@nobits
	.sectionflags	@""
	.align	4
.nv.shared._Z9kernel_38PfS_S_S_S_S_S_S_S_S_S_S_S_S_S_S_S_S_S_S_:
	.zero		5120


//--------------------- .nv.shared._Z9kernel_37PfS_S_S_S_S_S_S_S_S_S_S_S_S_S_S_S_S_S_S_ --------------------------
	.section	.nv.shared._Z9kernel_37PfS_S_S_S_S_S_S_S_S_S_S_S_S_S_S_S_S_S_S_,"aw",@nobits
	.sectionflags	@""
	.align	4
.nv.shared._Z9kernel_37PfS_S_S_S_S_S_S_S_S_S_S_S_S_S_S_S_S_S_S_:
	.zero		5120


//--------------------- .nv.shared._Z9kernel_36PfS_S_S_S_S_S_S_S_S_S_S_S_S_S_S_S_S_S_S_ --------------------------
	.section	.nv.shared._Z9kernel_36PfS_S_S_S_S_S_S_S_S_S_S_S_S_S_S_S_S_S_S_,"aw",@nobits
	.sectionflags	@""
	.align	4
.nv.shared._Z9kernel_36PfS_S_S_S_S_S_S_S_S_S_S_S_S_S_S_S_S_S_S_:
	.zero		5120


//--------------------- .nv.shared._Z9kernel_35PfS_S_S_S_S_S_S_S_S_S_S_S_S_S_S_S_S_S_S_ --------------------------
	.section	.nv.shared._Z9kernel_35PfS_S_S_S_S_S_S_S_S_S_S_S_S_S_S_S_S_S_S_,"aw",@nobits
	.sectionflags	@""
	.align	4
.nv.shared._Z9kernel_35PfS_S_S_S_S_S_S_S_S_S_S_S_S_S_S_S_S_S_S_:
	.zero		5120


//--------------------- .nv.shared._Z9kernel_34PfS_S_S_S_S_S_S_S_S_S_S_S_S_S_S_S_S_S_S_ --------------------------
	.section	.nv.shared._Z9kernel_34PfS_S_S_S_S_S_S_S_S_S_S_S_S_S_S_S_S_S_S_,"aw",@nobits
	.sectionflags	@""
	.align	4
.nv.shared._Z9kernel_34PfS_S_S_S_S_S_S_S_S_S_S_S_S_S_S_S_S_S_S_:
	.zero		5120


//--------------------- .nv.shared._Z9kernel_33PfS_S_S_S_S_S_S_S_S_S_S_S_S_S_S_S_S_S_S_ --------------------------
	.section	.nv.shared._Z9kernel_33PfS_S_S_S_S_S_S_S_S_S_S_S_S_S_S_S_S_S_S_,"aw",@nobits
	.sectionflags	@""
	.align	4
.nv.shared._Z9kernel_33PfS_S_S_S_S_S_S_S_S_S_S_S_S_S_S_S_S_S_S_:
	.zero		5120


//--------------------- .nv.shared._Z9kernel_32PfS_S_S_S_S_S_S_S_S_S_S_S_S_S_S_S_S_S_S_ --------------------------
	.section	.nv.shared._Z9kernel_32PfS_S_S_S_S_S_S_S_S_S_S_S_S_S_S_S_S_S_S_,"aw",@nobits
	.sectionflags	@""
	.align	4
.nv.shared._Z9kernel_32PfS_S_S_S_S_S_S_S_S_S_S_S_S_S_S_S_S_S_S_:
	.zero		5120


//--------------------- .nv.shared._Z9kernel_31PfS_S_S_S_S_S_S_S_S_S_S_S_S_S_S_S_S_S_S_ --------------------------
	.section	.nv.shared._Z9kernel_31PfS_S_S_S_S_S_S_S_S_S_S_S_S_S_S_S_S_S_S_,"aw",@nobits
	.sectionflags	@""
	.align	4
.nv.shared._Z9kernel_31PfS_S_S_S_S_S_S_S_S_S_S_S_S_S_S_S_S_S_S_:
	.zero		5120


//--------------------- .nv.shared._Z9kernel_30PfS_S_S_S_S_S_S_S_S_S_S_S_S_S_S_S_S_S_S_ --------------------------
	.section	.nv.shared._Z9kernel_30PfS_S_S_S_S_S_S_S_S_S_S_S_S_S_S_S_S_S_S_,"aw",@nobits
	.sectionflags	@""
	.align	4
.nv.shared._Z9kernel_30PfS_S_S_S_S_S_S_S_S_S_S_S_S_S_S_S_S_S_S_:
	.zero		5120


//--------------------- .nv.shared._Z9kernel_29PfS_S_S_S_S_S_S_S_S_S_S_S_S_S_S_S_S_S_S_ --------------------------
	.section	.nv.shared._Z9kernel_29PfS_S_S_S_S_S_S_S_S_S_S_S_S_S_S_S_S_S_S_,"aw",@nobits
	.sectionflags	@""
	.align	4
.nv.shared._Z9kernel_29PfS_S_S_S_S_S_S_S_S_S_S_S_S_S_S_S_S_S_S_:
	.zero		5120


//--------------------- .nv.shared._Z9kernel_28PfS_S_S_S_S_S_S_S_S_S_S_S_S_S_S_S_S_S_S_ --------------------------
	.section	.nv.shared._Z9kernel_28PfS_S_S_S_S_S_S_S_S_S_S_S_S_S_S_S_S_S_S_,"aw",@nobits
	.sectionflags	@""
	.align	4
.nv.shared._Z9kernel_28PfS_S_S_S_S_S_S_S_S_S_S_S_S_S_S_S_S_S_S_:
	.zero		5120


//--------------------- .nv.shared._Z9kernel_27PfS_S_S_S_S_S_S_S_S_S_S_S_S_S_S_S_S_S_S_ --------------------------
	.section	.nv.shared._Z9kernel_27PfS_S_S_S_S_S_S_S_S_S_S_S_S_S_S_S_S_S_S_,"aw",@nobits
	.sectionflags	@""
	.align	4
.nv.shared._Z9kernel_27PfS_S_S_S_S_S_S_S_S_S_S_S_S_S_S_S_S_S_S_:
	.zero		5120


//--------------------- .nv.shared._Z9kernel_26PfS_S_S_S_S_S_S_S_S_S_S_S_S_S_S_S_S_S_S_ --------------------------
	.section	.nv.shared._Z9kernel_26PfS_S_S_S_S_S_S_S_S_S_S_S_S_S_S_S_S_S_S_,"aw",@nobits
	.sectionflags	@""
	.align	4
.nv.shared._Z9kernel_26PfS_S_S_S_S_S_S_S_S_S_S_S_S_S_S_S_S_S_S_:
	.zero		5120


//--------------------- .nv.shared._Z9kernel_25PfS_S_S_S_S_S_S_S_S_S_S_S_S_S_S_S_S_S_S_ --------------------------
	.section	.nv.shared._Z9kernel_25PfS_S_S_S_S_S_S_S_S_S_S_S_S_S_S_S_S_S_S_,"aw",@nobits
	.sectionflags	@""
	.align	4
.nv.shared._Z9kernel_25PfS_S_S_S_S_S_S_S_S_S_S_S_S_S_S_S_S_S_S_:
	.zero		5120


//--------------------- .nv.shared._Z9kernel_24PfS_S_S_S_S_S_S_S_S_S_S_S_S_S_S_S_S_S_S_ --------------------------
	.section	.nv.shared._Z9kernel_24PfS_S_S_S_S_S_S_S_S_S_S_S_S_S_S_S_S_S_S_,"aw",@nobits
	.sectionflags	@""
	.align	4
.nv.shared._Z9kernel_24PfS_S_S_S_S_S_S_S_S_S_S_S_S_S_S_S_S_S_S_:
	.zero		5120


//--------------------- .nv.shared._Z9kernel_23PfS_S_S_S_S_S_S_S_S_S_S_S_S_S_S_S_S_S_S_ --------------------------
	.section	.nv.shared._Z9kernel_23PfS_S_S_S_S_S_S_S_S_S_S_S_S_S_S_S_S_S_S_,"aw",@nobits
	.sectionflags	@""
	.align	4
.nv.shared._Z9kernel_23PfS_S_S_S_S_S_S_S_S_S_S_S_S_S_S_S_S_S_S_:
	.zero		5120


//--------------------- .nv.shared._Z9kernel_22PfS_S_S_S_S_S_S_S_S_S_S_S_S_S_S_S_S_S_S_ --------------------------
	.section	.nv.shared._Z9kernel_22PfS_S_S_S_S_S_S_S_S_S_S_S_S_S_S_S_S_S_S_,"aw",@nobits
	.sectionflags	@""
	.align	4
.nv.shared._Z9kernel_22PfS_S_S_S_S_S_S_S_S_S_S_S_S_S_S_S_S_S_S_:
	.zero		5120


//--------------------- .nv.shared._Z9kernel_21PfS_S_S_S_S_S_S_S_S_S_S_S_S_S_S_S_S_S_S_ --------------------------
	.section	.nv.shared._Z9kernel_21PfS_S_S_S_S_S_S_S_S_S_S_S_S_S_S_S_S_S_S_,"aw",@nobits
	.sectionflags	@""
	.align	4
.nv.shared._Z9kernel_21PfS_S_S_S_S_S_S_S_S_S_S_S_S_S_S_S_S_S_S_:
	.zero		5120


//--------------------- .nv.shared._Z9kernel_20PfS_S_S_S_S_S_S_S_S_S_S_S_S_S_S_S_S_S_S_ --------------------------
	.section	.nv.shared._Z9kernel_20PfS_S_S_S_S_S_S_S_S_S_S_S_S_S_S_S_S_S_S_,"aw",@nobits
	.sectionflags	@""
	.align	4
.nv.shared._Z9kernel_20PfS_S_S_S_S_S_S_S_S_S_S_S_S_S_S_S_S_S_S_:
	.zero		5120


//--------------------- .nv.shared._Z9kernel_19PfS_S_S_S_S_S_S_S_S_S_S_S_S_S_S_S_S_S_S_ --------------------------
	.section	.nv.shared._Z9kernel_19PfS_S_S_S_S_S_S_S_S_S_S_S_S_S_S_S_S_S_S_,"aw",@nobits
	.sectionflags	@""
	.align	4
.nv.shared._Z9kernel_19PfS_S_S_S_S_S_S_S_S_S_S_S_S_S_S_S_S_S_S_:
	.zero		5120


//--------------------- .nv.shared._Z9kernel_18PfS_S_S_S_S_S_S_S_S_S_S_S_S_S_S_S_S_S_S_ --------------------------
	.section	.nv.shared._Z9kernel_18PfS_S_S_S_S_S_S_S_S_S_S_S_S_S_S_S_S_S_S_,"aw",@nobits
	.sectionflags	@""
	.align	4
.nv.shared._Z9kernel_18PfS_S_S_S_S_S_S_S_S_S_S_S_S_S_S_S_S_S_S_:
	.zero		5120


//--------------------- .nv.shared._Z9kernel_17PfS_S_S_S_S_S_S_S_S_S_S_S_S_S_S_S_S_S_S_ --------------------------
	.section	.nv.shared._Z9kernel_17PfS_S_S_S_S_S_S_S_S_S_S_S_S_S_S_S_S_S_S_,"aw",@nobits
	.sectionflags	@""
	.align	4
.nv.shared._Z9kernel_17PfS_S_S_S_S_S_S_S_S_S_S_S_S_S_S_S_S_S_S_:
	.zero		5120


//--------------------- .nv.shared._Z9kernel_16PfS_S_S_S_S_S_S_S_S_S_S_S_S_S_S_S_S_S_S_ --------------------------
	.section	.nv.shared._Z9kernel_16PfS_S_S_S_S_S_S_S_S_S_S_S_S_S_S_S_S_S_S_,"aw",@nobits
	.sectionflags	@""
	.align	4
.nv.shared._Z9kernel_16PfS_S_S_S_S_S_S_S_S_S_S_S_S_S_S_S_S_S_S_:
	.zero		5120


//--------------------- .nv.shared._Z9kernel_15PfS_S_S_S_S_S_S_S_S_S_S_S_S_S_S_S_S_S_S_ --------------------------
	.section	.nv.shared._Z9kernel_15PfS_S_S_S_S_S_S_S_S_S_S_S_S_S_S_S_S_S_S_,"aw",@nobits
	.sectionflags	@""
	.align	4
.nv.shared._Z9kernel_15PfS_S_S_S_S_S_S_S_S_S_S_S_S_S_S_S_S_S_S_:
	.zero		5120


//--------------------- .nv.shared._Z9kernel_14PfS_S_S_S_S_S_S_S_S_S_S_S_S_S_S_S_S_S_S_ --------------------------
	.section	.nv.shared._Z9kernel_14PfS_S_S_S_S_S_S_S_S_S_S_S_S_S_S_S_S_S_S_,"aw",@nobits
	.sectionflags	@""
	.align	4
.nv.shared._Z9kernel_14PfS_S_S_S_S_S_S_S_S_S_S_S_S_S_S_S_S_S_S_:
	.zero		5120


//--------------------- .nv.shared._Z9kernel_13PfS_S_S_S_S_S_S_S_S_S_S_S_S_S_S_S_S_S_S_ --------------------------
	.section	.nv.shared._Z9kernel_13PfS_S_S_S_S_S_S_S_S_S_S_S_S_S_S_S_S_S_S_,"aw",@nobits
	.sectionflags	@""
	.align	4
.nv.shared._Z9kernel_13PfS_S_S_S_S_S_S_S_S_S_S_S_S_S_S_S_S_S_S_:
	.zero		5120


//--------------------- .nv.shared._Z9kernel_12PfS_S_S_S_S_S_S_S_S_S_S_S_S_S_S_S_S_S_S_ --------------------------
	.section	.nv.shared._Z9kernel_12PfS_S_S_S_S_S_S_S_S_S_S_S_S_S_S_S_S_S_S_,"aw",@nobits
	.sectionflags	@""
	.align	4
.nv.shared._Z9kernel_12PfS_S_S_S_S_S_S_S_S_S_S_S_S_S_S_S_S_S_S_:
	.zero		5120


//--------------------- .nv.shared._Z9kernel_11PfS_S_S_S_S_S_S_S_S_S_S_S_S_S_S_S_S_S_S_ --------------------------
	.section	.nv.shared._Z9kernel_11PfS_S_S_S_S_S_S_S_S_S_S_S_S_S_S_S_S_S_S_,"aw",@nobits
	.sectionflags	@""
	.align	4
.nv.shared._Z9kernel_11PfS_S_S_S_S_S_S_S_S_S_S_S_S_S_S_S_S_S_S_:
	.zero		5120


//--------------------- .nv.shared._Z9kernel_10PfS_S_S_S_S_S_S_S_S_S_S_S_S_S_S_S_S_S_S_ --------------------------
	.section	.nv.shared._Z9kernel_10PfS_S_S_S_S_S_S_S_S_S_S_S_S_S_S_S_S_S_S_,"aw",@nobits
	.sectionflags	@""
	.align	4
.nv.shared._Z9kernel_10PfS_S_S_S_S_S_S_S_S_S_S_S_S_S_S_S_S_S_S_:
	.zero		5120


//--------------------- .nv.shared._Z8kernel_9PfS_S_S_S_S_S_S_S_S_S_S_S_S_S_S_S_S_S_S_ --------------------------
	.section	.nv.shared._Z8kernel_9PfS_S_S_S_S_S_S_S_S_S_S_S_S_S_S_S_S_S_S_,"aw",@nobits
	.sectionflags	@""
	.align	4
.nv.shared._Z8kernel_9PfS_S_S_S_S_S_S_S_S_S_S_S_S_S_S_S_S_S_S_:
	.zero		5120


//--------------------- .nv.shared._Z8kernel_8PfS_S_S_S_S_S_S_S_S_S_S_S_S_S_S_S_S_S_S_ --------------------------
	.section	.nv.shared._Z8kernel_8PfS_S_S_S_S_S_S_S_S_S_S_S_S_S_S_S_S_S_S_,"aw",@nobits
	.sectionflags	@""
	.align	4
.nv.shared._Z8kernel_8PfS_S_S_S_S_S_S_S_S_S_S_S_S_S_S_S_S_S_S_:
	.zero		5120


//--------------------- .nv.shared._Z8kernel_7PfS_S_S_S_S_S_S_S_S_S_S_S_S_S_S_S_S_S_S_ --------------------------
	.section	.nv.shared._Z8kernel_7PfS_S_S_S_S_S_S_S_S_S_S_S_S_S_S_S_S_S_S_,"aw",@nobits
	.sectionflags	@""
	.align	4
.nv.shared._Z8kernel_7PfS_S_S_S_S_S_S_S_S_S_S_S_S_S_S_S_S_S_S_:
	.zero		5120


//--------------------- .nv.shared._Z8kernel_6PfS_S_S_S_S_S_S_S_S_S_S_S_S_S_S_S_S_S_S_ --------------------------
	.section	.nv.shared._Z8kernel_6PfS_S_S_S_S_S_S_S_S_S_S_S_S_S_S_S_S_S_S_,"aw",@nobits
	.sectionflags	@""
	.align	4
.nv.shared._Z8kernel_6PfS_S_S_S_S_S_S_S_S_S_S_S_S_S_S_S_S_S_S_:
	.zero		5120


//--------------------- .nv.shared._Z8kernel_5PfS_S_S_S_S_S_S_S_S_S_S_S_S_S_S_S_S_S_S_ --------------------------
	.section	.nv.shared._Z8kernel_5PfS_S_S_S_S_S_S_S_S_S_S_S_S_S_S_S_S_S_S_,"aw",@nobits
	.sectionflags	@""
	.align	4
.nv.shared._Z8kernel_5PfS_S_S_S_S_S_S_S_S_S_S_S_S_S_S_S_S_S_S_:
	.zero		5120


//--------------------- .nv.shared._Z8kernel_4PfS_S_S_S_S_S_S_S_S_S_S_S_S_S_S_S_S_S_S_ --------------------------
	.section	.nv.shared._Z8kernel_4PfS_S_S_S_S_S_S_S_S_S_S_S_S_S_S_S_S_S_S_,"aw",@nobits
	.sectionflags	@""
	.align	4
.nv.shared._Z8kernel_4PfS_S_S_S_S_S_S_S_S_S_S_S_S_S_S_S_S_S_S_:
	.zero		5120


//--------------------- .nv.shared._Z8kernel_3PfS_S_S_S_S_S_S_S_S_S_S_S_S_S_S_S_S_S_S_ --------------------------
	.section	.nv.shared._Z8kernel_3PfS_S_S_S_S_S_S_S_S_S_S_S_S_S_S_S_S_S_S_,"aw",@nobits
	.sectionflags	@""
	.align	4
.nv.shared._Z8kernel_3PfS_S_S_S_S_S_S_S_S_S_S_S_S_S_S_S_S_S_S_:
	.zero		5120


//--------------------- .nv.shared._Z8kernel_2PfS_S_S_S_S_S_S_S_S_S_S_S_S_S_S_S_S_S_S_ --------------------------
	.section	.nv.shared._Z8kernel_2PfS_S_S_S_S_S_S_S_S_S_S_S_S_S_S_S_S_S_S_,"aw",@nobits
	.sectionflags	@""
	.align	4
.nv.shared._Z8kernel_2PfS_S_S_S_S_S_S_S_S_S_S_S_S_S_S_S_S_S_S_:
	.zero		5120


//--------------------- .nv.shared._Z8kernel_1PfS_S_S_S_S_S_S_S_S_S_S_S_S_S_S_S_S_S_S_ --------------------------
	.section	.nv.shared._Z8kernel_1PfS_S_S_S_S_S_S_S_S_S_S_S_S_S_S_S_S_S_S_,"aw",@nobits
	.sectionflags	@""
	.align	4
.nv.shared._Z8kernel_1PfS_S_S_S_S_S_S_S_S_S_S_S_S_S_S_S_S_S_S_:
	.zero		5120


//--------------------- .nv.shared._Z8kernel_0PfS_S_S_S_S_S_S_S_S_S_S_S_S_S_S_S_S_S_S_ --------------------------
	.section	.nv.shared._Z8kernel_0PfS_S_S_S_S_S_S_S_S_S_S_S_S_S_S_S_S_S_S_,"aw",@nobits
	.sectionflags	@""
	.align	4
.nv.shared._Z8kernel_0PfS_S_S_S_S_S_S_S_S_S_S_S_S_S_S_S_S_S_S_:
	.zero		5120


//--------------------- .nv.constant0._Z9kernel_99PfS_S_S_S_S_S_S_S_S_S_S_S_S_S_S_S_S_S_S_ --------------------------
	.section	.nv.constant0._Z9kernel_99PfS_S_S_S_S_S_S_S_S_S_S_S_S_S_S_S_S_S_S_,"a",@progbits
	.sectionflags	@""
	.align	4
.nv.constant0._Z9kernel_99PfS_S_S_S_S_S_S_S_S_S_S_S_S_S_S_S_S_S_S_:
	.zero		1056


//--------------------- .nv.constant0._Z9kernel_98PfS_S_S_S_S_S_S_S_S_S_S_S_S_S_S_S_S_S_S_ --------------------------
	.section	.nv.constant0._Z9kernel_98PfS_S_S_S_S_S_S_S_S_S_S_S_S_S_S_S_S_S_S_,"a",@progbits
	.sectionflags	@""
	.align	4
.nv.constant0._Z9kernel_98PfS_S_S_S_S_S_S_S_S_S_S_S_S_S_S_S_S_S_S_:
	.zero		1056


//--------------------- .nv.constant0._Z9kernel_97PfS_S_S_S_S_S_S_S_S_S_S_S_S_S_S_S_S_S_S_ --------------------------
	.section	.nv.constant0._Z9kernel_97PfS_S_S_S_S_S_S_S_S_S_S_S_S_S_S_S_S_S_S_,"a",@progbits
	.sectionflags	@""
	.align	4
.nv.constant0._Z9kernel_97PfS_S_S_S_S_S_S_S_S_S_S_S_S_S_S_S_S_S_S_:
	.zero		1056


//--------------------- .nv.constant0._Z9kernel_96PfS_S_S_S_S_S_S_S_S_S_S_S_S_S_S_S_S_S_S_ --------------------------
	.section	.nv.constant0._Z9kernel_96PfS_S_S_S_S_S_S_S_S_S_S_S_S_S_S_S_S_S_S_,"a",@progbits
	.sectionflags	@""
	.align	4
.nv.constant0._Z9kernel_96PfS_S_S_S_S_S_S_S_S_S_S_S_S_S_S_S_S_S_S_:
	.zero		1056


//--------------------- .nv.constant0._Z9kernel_95PfS_S_S_S_S_S_S_S_S_S_S_S_S_S_S_S_S_S_S_ --------------------------
	.section	.nv.constant0._Z9kernel_95PfS_S_S_S_S_S_S_S_S_S_S_S_S_S_S_S_S_S_S_,"a",@progbits
	.sectionflags	@""
	.align	4
.nv.constant0._Z9kernel_95PfS_S_S_S_S_S_S_S_S_S_S_S_S_S_S_S_S_S_S_:
	.zero		1056


//--------------------- .nv.constant0._Z9kernel_94PfS_S_S_S_S_S_S_S_S_S_S_S_S_S_S_S_S_S_S_ --------------------------
	.section	.nv.constant0._Z9kernel_94PfS_S_S_S_S_S_S_S_S_S_S_S_S_S_S_S_S_S_S_,"a",@progbits
	.sectionflags	@""
	.align	4
.nv.constant0._Z9kernel_94PfS_S_S_S_S_S_S_S_S_S_S_S_S_S_S_S_S_S_S_:
	.zero		1056


//--------------------- .nv.constant0._Z9kernel_93PfS_S_S_S_S_S_S_S_S_S_S_S_S_S_S_S_S_S_S_ --------------------------
	.section	.nv.constant0._Z9kernel_93PfS_S_S_S_S_S_S_S_S_S_S_S_S_S_S_S_S_S_S_,"a",@progbits
	.sectionflags	@""
	.align	4
.nv.constant0._Z9kernel_93PfS_S_S_S_S_S_S_S_S_S_S_S_S_S_S_S_S_S_S_:
	.zero		1056


//--------------------- .nv.constant0._Z9kernel_92PfS_S_S_S_S_S_S_S_S_S_S_S_S_S_S_S_S_S_S_ --------------------------
	.section	.nv.constant0._Z9kernel_92PfS_S_S_S_S_S_S_S_S_S_S_S_S_S_S_S_S_S_S_,"a",@progbits
	.sectionflags	@""
	.align	4
.nv.constant0._Z9kernel_92PfS_S_S_S_S_S_S_S_S_S_S_S_S_S_S_S_S_S_S_:
	.zero		1056


//--------------------- .nv.constant0._Z9kernel_91PfS_S_S_S_S_S_S_S_S_S_S_S_S_S_S_S_S_S_S_ --------------------------
	.section	.nv.constant0._Z9kernel_91PfS_S_S_S_S_S_S_S_S_S_S_S_S_S_S_S_S_S_S_,"a",@progbits
	.sectionflags	@""
	.align	4
.nv.constant0._Z9kernel_91PfS_S_S_S_S_S_S_S_S_S_S_S_S_S_S_S_S_S_S_:
	.zero		1056


//--------------------- .nv.constant0._Z9kernel_90PfS_S_S_S_S_S_S_S_S_S_S_S_S_S_S_S_S_S_S_ --------------------------
	.section	.nv.constant0._Z9kernel_90PfS_S_S_S_S_S_S_S_S_S_S_S_S_S_S_S_S_S_S_,"a",@progbits
	.sectionflags	@""
	.align	4
.nv.constant0._Z9kernel_90PfS_S_S_S_S_S_S_S_S_S_S_S_S_S_S_S_S_S_S_:
	.zero		1056


//--------------------- .nv.constant0._Z9kernel_89PfS_S_S_S_S_S_S_S_S_S_S_S_S_S_S_S_S_S_S_ --------------------------
	.section	.nv.constant0._Z9kernel_89PfS_S_S_S_S_S_S_S_S_S_S_S_S_S_S_S_S_S_S_,"a",@progbits
	.sectionflags	@""
	.align	4
.nv.constant0._Z9kernel_89PfS_S_S_S_S_S_S_S_S_S_S_S_S_S_S_S_S_S_S_:
	.zero		1056


//--------------------- .nv.constant0._Z9kernel_88PfS_S_S_S_S_S_S_S_S_S_S_S_S_S_S_S_S_S_S_ --------------------------
	.section	.nv.constant0._Z9kernel_88PfS_S_S_S_S_S_S_S_S_S_S_S_S_S_S_S_S_S_S_,"a",@progbits
	.sectionflags	@""
	.align	4
.nv.constant0._Z9kernel_88PfS_S_S_S_S_S_S_S_S_S_S_S_S_S_S_S_S_S_S_:
	.zero		1056


//--------------------- .nv.constant0._Z9kernel_87PfS_S_S_S_S_S_S_S_S_S_S_S_S_S_S_S_S_S_S_ --------------------------
	.section	.nv.constant0._Z9kernel_87PfS_S_S_S_S_S_S_S_S_S_S_S_S_S_S_S_S_S_S_,"a",@progbits
	.sectionflags	@""
	.align	4
.nv.constant0._Z9kernel_87PfS_S_S_S_S_S_S_S_S_S_S_S_S_S_S_S_S_S_S_:
	.zero		1056


//--------------------- .nv.constant0._Z9kernel_86PfS_S_S_S_S_S_S_S_S_S_S_S_S_S_S_S_S_S_S_ --------------------------
	.section	.nv.constant0._Z9kernel_86PfS_S_S_S_S_S_S_S_S_S_S_S_S_S_S_S_S_S_S_,"a",@progbits
	.sectionflags	@""
	.align	4
.nv.constant0._Z9kernel_86PfS_S_S_S_S_S_S_S_S_S_S_S_S_S_S_S_S_S_S_:
	.zero		1056


//--------------------- .nv.constant0._Z9kernel_85PfS_S_S_S_S_S_S_S_S_S_S_S_S_S_S_S_S_S_S_ --------------------------
	.section	.nv.constant0._Z9kernel_85PfS_S_S_S_S_S_S_S_S_S_S_S_S_S_S_S_S_S_S_,"a",@progbits
	.sectionflags	@""
	.align	4
.nv.constant0._Z9kernel_85PfS_S_S_S_S_S_S_S_S_S_S_S_S_S_S_S_S_S_S_:
	.zero		1056


//--------------------- .nv.constant0._Z9kernel_84PfS_S_S_S_S_S_S_S_S_S_S_S_S_S_S_S_S_S_S_ --------------------------
	.section	.nv.constant0._Z9kernel_84PfS_S_S_S_S_S_S_S_S_S_S_S_S_S_S_S_S_S_S_,"a",@progbits
	.sectionflags	@""
	.align	4
.nv.constant0._Z9kernel_84PfS_S_S_S_S_S_S_S_S_S_S_S_S_S_S_S_S_S_S_:
	.zero		1056


//--------------------- .nv.constant0._Z9kernel_83PfS_S_S_S_S_S_S_S_S_S_S_S_S_S_S_S_S_S_S_ --------------------------
	.section	.nv.constant0._Z9kernel_83PfS_S_S_S_S_S_S_S_S_S_S_S_S_S_S_S_S_S_S_,"a",@progbits
	.sectionflags	@""
	.align	4
.nv.constant0._Z9kernel_83PfS_S_S_S_S_S_S_S_S_S_S_S_S_S_S_S_S_S_S_:
	.zero		1056


//--------------------- .nv.constant0._Z9kernel_82PfS_S_S_S_S_S_S_S_S_S_S_S_S_S_S_S_S_S_S_ --------------------------
	.section	.nv.constant0._Z9kernel_82PfS_S_S_S_S_S_S_S_S_S_S_S_S_S_S_S_S_S_S_,"a",@progbits
	.sectionflags	@""
	.align	4
.nv.constant0._Z9kernel_82PfS_S_S_S_S_S_S_S_S_S_S_S_S_S_S_S_S_S_S_:
	.zero		1056


//--------------------- .nv.constant0._Z9kernel_81PfS_S_S_S_S_S_S_S_S_S_S_S_S_S_S_S_S_S_S_ --------------------------
	.section	.nv.constant0._Z9kernel_81PfS_S_S_S_S_S_S_S_S_S_S_S_S_S_S_S_S_S_S_,"a",@progbits
	.sectionflags	@""
	.align	4
.nv.constant0._Z9kernel_81PfS_S_S_S_S_S_S_S_S_S_S_S_S_S_S_S_S_S_S_:
	.zero		1056


//--------------------- .nv.constant0._Z9kernel_80PfS_S_S_S_S_S_S_S_S_S_S_S_S_S_S_S_S_S_S_ --------------------------
	.section	.nv.constant0._Z9kernel_80PfS_S_S_S_S_S_S_S_S_S_S_S_S_S_S_S_S_S_S_,"a",@progbits
	.sectionflags	@""
	.align	4
.nv.constant0._Z9kernel_80PfS_S_S_S_S_S_S_S_S_S_S_S_S_S_S_S_S_S_S_:
	.zero		1056


//--------------------- .nv.constant0._Z9kernel_79PfS_S_S_S_S_S_S_S_S_S_S_S_S_S_S_S_S_S_S_ --------------------------
	.section	.nv.constant0._Z9kernel_79PfS_S_S_S_S_S_S_S_S_S_S_S_S_S_S_S_S_S_S_,"a",@progbits
	.sectionflags	@""
	.align	4
.nv.constant0._Z9kernel_79PfS_S_S_S_S_S_S_S_S_S_S_S_S_S_S_S_S_S_S_:
	.zero		1056


//--------------------- .nv.constant0._Z9kernel_78PfS_S_S_S_S_S_S_S_S_S_S_S_S_S_S_S_S_S_S_ --------------------------
	.section	.nv.constant0._Z9kernel_78PfS_S_S_S_S_S_S_S_S_S_S_S_S_S_S_S_S_S_S_,"a",@progbits
	.sectionflags	@""
	.align	4
.nv.constant0._Z9kernel_78PfS_S_S_S_S_S_S_S_S_S_S_S_S_S_S_S_S_S_S_:
	.zero		1056


//--------------------- .nv.constant0._Z9kernel_77PfS_S_S_S_S_S_S_S_S_S_S_S_S_S_S_S_S_S_S_ --------------------------
	.section	.nv.constant0._Z9kernel_77PfS_S_S_S_S_S_S_S_S_S_S_S_S_S_S_S_S_S_S_,"a",@progbits
	.sectionflags	@""
	.align	4
.nv.constant0._Z9kernel_77PfS_S_S_S_S_S_S_S_S_S_S_S_S_S_S_S_S_S_S_:
	.zero		1056


//--------------------- .nv.constant0._Z9kernel_76PfS_S_S_S_S_S_S_S_S_S_S_S_S_S_S_S_S_S_S_ --------------------------
	.section	.nv.constant0._Z9kernel_76PfS_S_S_S_S_S_S_S_S_S_S_S_S_S_S_S_S_S_S_,"a",@progbits
	.sectionflags	@""
	.align	4
.nv.constant0._Z9kernel_76PfS_S_S_S_S_S_S_S_S_S_S_S_S_S_S_S_S_S_S_:
	.zero		1056


//--------------------- .nv.constant0._Z9kernel_75PfS_S_S_S_S_S_S_S_S_S_S_S_S_S_S_S_S_S_S_ --------------------------
	.section	.nv.constant0._Z9kernel_75PfS_S_S_S_S_S_S_S_S_S_S_S_S_S_S_S_S_S_S_,"a",@progbits
	.sectionflags	@""
	.align	4
.nv.constant0._Z9kernel_75PfS_S_S_S_S_S_S_S_S_S_S_S_S_S_S_S_S_S_S_:
	.zero		1056


//--------------------- .nv.constant0._Z9kernel_74PfS_S_S_S_S_S_S_S_S_S_S_S_S_S_S_S_S_S_S_ --------------------------
	.section	.nv.constant0._Z9kernel_74PfS_S_S_S_S_S_S_S_S_S_S_S_S_S_S_S_S_S_S_,"a",@progbits
	.sectionflags	@""
	.align	4
.nv.constant0._Z9kernel_74PfS_S_S_S_S_S_S_S_S_S_S_S_S_S_S_S_S_S_S_:
	.zero		1056


//--------------------- .nv.constant0._Z9kernel_73PfS_S_S_S_S_S_S_S_S_S_S_S_S_S_S_S_S_S_S_ --------------------------
	.section	.nv.constant0._Z9kernel_73PfS_S_S_S_S_S_S_S_S_S_S_S_S_S_S_S_S_S_S_,"a",@progbits
	.sectionflags	@""
	.align	4
.nv.constant0._Z9kernel_73PfS_S_S_S_S_S_S_S_S_S_S_S_S_S_S_S_S_S_S_:
	.zero		1056


//--------------------- .nv.constant0._Z9kernel_72PfS_S_S_S_S_S_S_S_S_S_S_S_S_S_S_S_S_S_S_ --------------------------
	.section	.nv.constant0._Z9kernel_72PfS_S_S_S_S_S_S_S_S_S_S_S_S_S_S_S_S_S_S_,"a",@progbits
	.sectionflags	@""
	.align	4
.nv.constant0._Z9kernel_72PfS_S_S_S_S_S_S_S_S_S_S_S_S_S_S_S_S_S_S_:
	.zero		1056


//--------------------- .nv.constant0._Z9kernel_71PfS_S_S_S_S_S_S_S_S_S_S_S_S_S_S_S_S_S_S_ --------------------------
	.section	.nv.constant0._Z9kernel_71PfS_S_S_S_S_S_S_S_S_S_S_S_S_S_S_S_S_S_S_,"a",@progbits
	.sectionflags	@""
	.align	4
.nv.constant0._Z9kernel_71PfS_S_S_S_S_S_S_S_S_S_S_S_S_S_S_S_S_S_S_:
	.zero		1056


//--------------------- .nv.constant0._Z9kernel_70PfS_S_S_S_S_S_S_S_S_S_S_S_S_S_S_S_S_S_S_ --------------------------
	.section	.nv.constant0._Z9kernel_70PfS_S_S_S_S_S_S_S_S_S_S_S_S_S_S_S_S_S_S_,"a",@progbits
	.sectionflags	@""
	.align	4
.nv.constant0._Z9kernel_70PfS_S_S_S_S_S_S_S_S_S_S_S_S_S_S_S_S_S_S_:
	.zero		1056


//--------------------- .nv.constant0._Z9kernel_69PfS_S_S_S_S_S_S_S_S_S_S_S_S_S_S_S_S_S_S_ --------------------------
	.section	.nv.constant0._Z9kernel_69PfS_S_S_S_S_S_S_S_S_S_S_S_S_S_S_S_S_S_S_,"a",@progbits
	.sectionflags	@""
	.align	4
.nv.constant0._Z9kernel_69PfS_S_S_S_S_S_S_S_S_S_S_S_S_S_S_S_S_S_S_:
	.zero		1056


//--------------------- .nv.constant0._Z9kernel_68PfS_S_S_S_S_S_S_S_S_S_S_S_S_S_S_S_S_S_S_ --------------------------
	.section	.nv.constant0._Z9kernel_68PfS_S_S_S_S_S_S_S_S_S_S_S_S_S_S_S_S_S_S_,"a",@progbits
	.sectionflags	@""
	.align	4
.nv.constant0._Z9kernel_68PfS_S_S_S_S_S_S_S_S_S_S_S_S_S_S_S_S_S_S_:
	.zero		1056


//--------------------- .nv.constant0._Z9kernel_67PfS_S_S_S_S_S_S_S_S_S_S_S_S_S_S_S_S_S_S_ --------------------------
	.section	.nv.constant0._Z9kernel_67PfS_S_S_S_S_S_S_S_S_S_S_S_S_S_S_S_S_S_S_,"a",@progbits
	.sectionflags	@""
	.align	4
.nv.constant0._Z9kernel_67PfS_S_S_S_S_S_S_S_S_S_S_S_S_S_S_S_S_S_S_:
	.zero		1056


//--------------------- .nv.constant0._Z9kernel_66PfS_S_S_S_S_S_S_S_S_S_S_S_S_S_S_S_S_S_S_ --------------------------
	.section	.nv.constant0._Z9kernel_66PfS_S_S_S_S_S_S_S_S_S_S_S_S_S_S_S_S_S_S_,"a",@progbits
	.sectionflags	@""
	.align	4
.nv.constant0._Z9kernel_66PfS_S_S_S_S_S_S_S_S_S_S_S_S_S_S_S_S_S_S_:
	.zero		1056


//--------------------- .nv.constant0._Z9kernel_65PfS_S_S_S_S_S_S_S_S_S_S_S_S_S_S_S_S_S_S_ --------------------------
	.section	.nv.constant0._Z9kernel_65PfS_S_S_S_S_S_S_S_S_S_S_S_S_S_S_S_S_S_S_,"a",@progbits
	.sectionflags	@""
	.align	4
.nv.constant0._Z9kernel_65PfS_S_S_S_S_S_S_S_S_S_S_S_S_S_S_S_S_S_S_:
	.zero		1056


//--------------------- .nv.constant0._Z9kernel_64PfS_S_S_S_S_S_S_S_S_S_S_S_S_S_S_S_S_S_S_ --------------------------
	.section	.nv.constant0._Z9kernel_64PfS_S_S_S_S_S_S_S_S_S_S_S_S_S_S_S_S_S_S_,"a",@progbits
	.sectionflags	@""
	.align	4
.nv.constant0._Z9kernel_64PfS_S_S_S_S_S_S_S_S_S_S_S_S_S_S_S_S_S_S_:
	.zero		1056


//--------------------- .nv.constant0._Z9kernel_63PfS_S_S_S_S_S_S_S_S_S_S_S_S_S_S_S_S_S_S_ --------------------------
	.section	.nv.constant0._Z9kernel_63PfS_S_S_S_S_S_S_S_S_S_S_S_S_S_S_S_S_S_S_,"a",@progbits
	.sectionflags	@""
	.align	4
.nv.constant0._Z9kernel_63PfS_S_S_S_S_S_S_S_S_S_S_S_S_S_S_S_S_S_S_:
	.zero		1056


//--------------------- .nv.constant0._Z9kernel_62PfS_S_S_S_S_S_S_S_S_S_S_S_S_S_S_S_S_S_S_ --------------------------
	.section	.nv.constant0._Z9kernel_62PfS_S_S_S_S_S_S_S_S_S_S_S_S_S_S_S_S_S_S_,"a",@progbits
	.sectionflags	@""
	.align	4
.nv.constant0._Z9kernel_62PfS_S_S_S_S_S_S_S_S_S_S_S_S_S_S_S_S_S_S_:
	.zero		1056


//--------------------- .nv.constant0._Z9kernel_61PfS_S_S_S_S_S_S_S_S_S_S_S_S_S_S_S_S_S_S_ --------------------------
	.section	.nv.constant0._Z9kernel_61PfS_S_S_S_S_S_S_S_S_S_S_S_S_S_S_S_S_S_S_,"a",@progbits
	.sectionflags	@""
	.align	4
.nv.constant0._Z9kernel_61PfS_S_S_S_S_S_S_S_S_S_S_S_S_S_S_S_S_S_S_:
	.zero		1056


//--------------------- .nv.constant0._Z9kernel_60PfS_S_S_S_S_S_S_S_S_S_S_S_S_S_S_S_S_S_S_ --------------------------
	.section	.nv.constant0._Z9kernel_60PfS_S_S_S_S_S_S_S_S_S_S_S_S_S_S_S_S_S_S_,"a",@progbits
	.sectionflags	@""
	.align	4
.nv.constant0._Z9kernel_60PfS_S_S_S_S_S_S_S_S_S_S_S_S_S_S_S_S_S_S_:
	.zero		1056


//--------------------- .nv.constant0._Z9kernel_59PfS_S_S_S_S_S_S_S_S_S_S_S_S_S_S_S_S_S_S_ --------------------------
	.section	.nv.constant0._Z9kernel_59PfS_S_S_S_S_S_S_S_S_S_S_S_S_S_S_S_S_S_S_,"a",@progbits
	.sectionflags	@""
	.align	4
.nv.constant0._Z9kernel_59PfS_S_S_S_S_S_S_S_S_S_S_S_S_S_S_S_S_S_S_:
	.zero		1056


//--------------------- .nv.constant0._Z9kernel_58PfS_S_S_S_S_S_S_S_S_S_S_S_S_S_S_S_S_S_S_ --------------------------
	.section	.nv.constant0._Z9kernel_58PfS_S_S_S_S_S_S_S_S_S_S_S_S_S_S_S_S_S_S_,"a",@progbits
	.sectionflags	@""
	.align	4
.nv.constant0._Z9kernel_58PfS_S_S_S_S_S_S_S_S_S_S_S_S_S_S_S_S_S_S_:
	.zero		1056


//--------------------- .nv.constant0._Z9kernel_57PfS_S_S_S_S_S_S_S_S_S_S_S_S_S_S_S_S_S_S_ --------------------------
	.section	.nv.constant0._Z9kernel_57PfS_S_S_S_S_S_S_S_S_S_S_S_S_S_S_S_S_S_S_,"a",@progbits
	.sectionflags	@""
	.align	4
.nv.constant0._Z9kernel_57PfS_S_S_S_S_S_S_S_S_S_S_S_S_S_S_S_S_S_S_:
	.zero		1056


//--------------------- .nv.constant0._Z9kernel_56PfS_S_S_S_S_S_S_S_S_S_S_S_S_S_S_S_S_S_S_ --------------------------
	.section	.nv.constant0._Z9kernel_56PfS_S_S_S_S_S_S_S_S_S_S_S_S_S_S_S_S_S_S_,"a",@progbits
	.sectionflags	@""
	.align	4
.nv.constant0._Z9kernel_56PfS_S_S_S_S_S_S_S_S_S_S_S_S_S_S_S_S_S_S_:
	.zero		1056


//--------------------- .nv.constant0._Z9kernel_55PfS_S_S_S_S_S_S_S_S_S_S_S_S_S_S_S_S_S_S_ --------------------------
	.section	.nv.constant0._Z9kernel_55PfS_S_S_S_S_S_S_S_S_S_S_S_S_S_S_S_S_S_S_,"a",@progbits
	.sectionflags	@""
	.align	4
.nv.constant0._Z9kernel_55PfS_S_S_S_S_S_S_S_S_S_S_S_S_S_S_S_S_S_S_:
	.zero		1056


//--------------------- .nv.constant0._Z9kernel_54PfS_S_S_S_S_S_S_S_S_S_S_S_S_S_S_S_S_S_S_ --------------------------
	.section	.nv.constant0._Z9kernel_54PfS_S_S_S_S_S_S_S_S_S_S_S_S_S_S_S_S_S_S_,"a",@progbits
	.sectionflags	@""
	.align	4
.nv.constant0._Z9kernel_54PfS_S_S_S_S_S_S_S_S_S_S_S_S_S_S_S_S_S_S_:
	.zero		1056


//--------------------- .nv.constant0._Z9kernel_53PfS_S_S_S_S_S_S_S_S_S_S_S_S_S_S_S_S_S_S_ --------------------------
	.section	.nv.constant0._Z9kernel_53PfS_S_S_S_S_S_S_S_S_S_S_S_S_S_S_S_S_S_S_,"a",@progbits
	.sectionflags	@""
	.align	4
.nv.constant0._Z9kernel_53PfS_S_S_S_S_S_S_S_S_S_S_S_S_S_S_S_S_S_S_:
	.zero		1056


//--------------------- .nv.constant0._Z9kernel_52PfS_S_S_S_S_S_S_S_S_S_S_S_S_S_S_S_S_S_S_ --------------------------
	.section	.nv.constant0._Z9kernel_52PfS_S_S_S_S_S_S_S_S_S_S_S_S_S_S_S_S_S_S_,"a",@progbits
	.sectionflags	@""
	.align	4
.nv.constant0._Z9kernel_52PfS_S_S_S_S_S_S_S_S_S_S_S_S_S_S_S_S_S_S_:
	.zero		1056


//--------------------- .nv.constant0._Z9kernel_51PfS_S_S_S_S_S_S_S_S_S_S_S_S_S_S_S_S_S_S_ --------------------------
	.section	.nv.constant0._Z9kernel_51PfS_S_S_S_S_S_S_S_S_S_S_S_S_S_S_S_S_S_S_,"a",@progbits
	.sectionflags	@""
	.align	4
.nv.constant0._Z9kernel_51PfS_S_S_S_S_S_S_S_S_S_S_S_S_S_S_S_S_S_S_:
	.zero		1056


//--------------------- .nv.constant0._Z9kernel_50PfS_S_S_S_S_S_S_S_S_S_S_S_S_S_S_S_S_S_S_ --------------------------
	.section	.nv.constant0._Z9kernel_50PfS_S_S_S_S_S_S_S_S_S_S_S_S_S_S_S_S_S_S_,"a",@progbits
	.sectionflags	@""
	.align	4
.nv.constant0._Z9kernel_50PfS_S_S_S_S_S_S_S_S_S_S_S_S_S_S_S_S_S_S_:
	.zero		1056


//--------------------- .nv.constant0._Z9kernel_49PfS_S_S_S_S_S_S_S_S_S_S_S_S_S_S_S_S_S_S_ --------------------------
	.section	.nv.constant0._Z9kernel_49PfS_S_S_S_S_S_S_S_S_S_S_S_S_S_S_S_S_S_S_,"a",@progbits
	.sectionflags	@""
	.align	4
.nv.constant0._Z9kernel_49PfS_S_S_S_S_S_S_S_S_S_S_S_S_S_S_S_S_S_S_:
	.zero		1056


//--------------------- .nv.constant0._Z9kernel_48PfS_S_S_S_S_S_S_S_S_S_S_S_S_S_S_S_S_S_S_ --------------------------
	.section	.nv.constant0._Z9kernel_48PfS_S_S_S_S_S_S_S_S_S_S_S_S_S_S_S_S_S_S_,"a",@progbits
	.sectionflags	@""
	.align	4
.nv.constant0._Z9kernel_48PfS_S_S_S_S_S_S_S_S_S_S_S_S_S_S_S_S_S_S_:
	.zero		1056


//--------------------- .nv.constant0._Z9kernel_47PfS_S_S_S_S_S_S_S_S_S_S_S_S_S_S_S_S_S_S_ --------------------------
	.section	.nv.constant0._Z9kernel_47PfS_S_S_S_S_S_S_S_S_S_S_S_S_S_S_S_S_S_S_,"a",@progbits
	.sectionflags	@""
	.align	4
.nv.constant0._Z9kernel_47PfS_S_S_S_S_S_S_S_S_S_S_S_S_S_S_S_S_S_S_:
	.zero		1056


//--------------------- .nv.constant0._Z9kernel_46PfS_S_S_S_S_S_S_S_S_S_S_S_S_S_S_S_S_S_S_ --------------------------
	.section	.nv.constant0._Z9kernel_46PfS_S_S_S_S_S_S_S_S_S_S_S_S_S_S_S_S_S_S_,"a",@progbits
	.sectionflags	@""
	.align	4
.nv.constant0._Z9kernel_46PfS_S_S_S_S_S_S_S_S_S_S_S_S_S_S_S_S_S_S_:
	.zero		1056


//--------------------- .nv.constant0._Z9kernel_45PfS_S_S_S_S_S_S_S_S_S_S_S_S_S_S_S_S_S_S_ --------------------------
	.section	.nv.constant0._Z9kernel_45PfS_S_S_S_S_S_S_S_S_S_S_S_S_S_S_S_S_S_S_,"a",@progbits
	.sectionflags	@""
	.align	4
.nv.constant0._Z9kernel_45PfS_S_S_S_S_S_S_S_S_S_S_S_S_S_S_S_S_S_S_:
	.zero		1056


//--------------------- .nv.constant0._Z9kernel_44PfS_S_S_S_S_S_S_S_S_S_S_S_S_S_S_S_S_S_S_ --------------------------
	.section	.nv.constant0._Z9kernel_44PfS_S_S_S_S_S_S_S_S_S_S_S_S_S_S_S_S_S_S_,"a",@progbits
	.sectionflags	@""
	.align	4
.nv.constant0._Z9kernel_44PfS_S_S_S_S_S_S_S_S_S_S_S_S_S_S_S_S_S_S_:
	.zero		1056


//--------------------- .nv.constant0._Z9kernel_43PfS_S_S_S_S_S_S_S_S_S_S_S_S_S_S_S_S_S_S_ --------------------------
	.section	.nv.constant0._Z9kernel_43PfS_S_S_S_S_S_S_S_S_S_S_S_S_S_S_S_S_S_S_,"a",@progbits
	.sectionflags	@""
	.align	4
.nv.constant0._Z9kernel_43PfS_S_S_S_S_S_S_S_S_S_S_S_S_S_S_S_S_S_S_:
	.zero		1056


//--------------------- .nv.constant0._Z9kernel_42PfS_S_S_S_S_S_S_S_S_S_S_S_S_S_S_S_S_S_S_ --------------------------
	.section	.nv.constant0._Z9kernel_42PfS_S_S_S_S_S_S_S_S_S_S_S_S_S_S_S_S_S_S_,"a",@progbits
	.sectionflags	@""
	.align	4
.nv.constant0._Z9kernel_42PfS_S_S_S_S_S_S_S_S_S_S_S_S_S_S_S_S_S_S_:
	.zero		1056


//--------------------- .nv.constant0._Z9kernel_41PfS_S_S_S_S_S_S_S_S_S_S_S_S_S_S_S_S_S_S_ --------------------------
	.section	.nv.constant0._Z9kernel_41PfS_S_S_S_S_S_S_S_S_S_S_S_S_S_S_S_S_S_S_,"a",@progbits
	.sectionflags	@""
	.align	4
.nv.constant0._Z9kernel_41PfS_S_S_S_S_S_S_S_S_S_S_S_S_S_S_S_S_S_S_:
	.zero		1056


//--------------------- .nv.constant0._Z9kernel_40PfS_S_S_S_S_S_S_S_S_S_S_S_S_S_S_S_S_S_S_ --------------------------
	.section	.nv.constant0._Z9kernel_40PfS_S_S_S_S_S_S_S_S_S_S_S_S_S_S_S_S_S_S_,"a",@progbits
	.sectionflags	@""
	.align	4
.nv.constant0._Z9kernel_40PfS_S_S_S_S_S_S_S_S_S_S_S_S_S_S_S_S_S_S_:
	.zero		1056


//--------------------- .nv.constant0._Z9kernel_39PfS_S_S_S_S_S_S_S_S_S_S_S_S_S_S_S_S_S_S_ --------------------------
	.section	.nv.constant0._Z9kernel_39PfS_S_S_S_S_S_S_S_S_S_S_S_S_S_S_S_S_S_S_,"a",@progbits
	.sectionflags	@""
	.align	4
.nv.constant0._Z9kernel_39PfS_S_S_S_S_S_S_S_S_S_S_S_S_S_S_S_S_S_S_:
	.zero		1056


//--------------------- .nv.constant0._Z9kernel_38PfS_S_S_S_S_S_S_S_S_S_S_S_S_S_S_S_S_S_S_ --------------------------
	.section	.nv.constant0._Z9kernel_38PfS_S_S_S_S_S_S_S_S_S_S_S_S_S_S_S_S_S_S_,"a",@progbits
	.sectionflags	@""
	.align	4
.nv.constant0._Z9kernel_38PfS_S_S_S_S_S_S_S_S_S_S_S_S_S_S_S_S_S_S_:
	.zero		1056


//--------------------- .nv.constant0._Z9kernel_37PfS_S_S_S_S_S_S_S_S_S_S_S_S_S_S_S_S_S_S_ --------------------------
	.section	.nv.constant0._Z9kernel_37PfS_S_S_S_S_S_S_S_S_S_S_S_S_S_S_S_S_S_S_,"a",@progbits
	.sectionflags	@""
	.align	4
.nv.constant0._Z9kernel_37PfS_S_S_S_S_S_S_S_S_S_S_S_S_S_S_S_S_S_S_:
	.zero		1056


//--------------------- .nv.constant0._Z9kernel_36PfS_S_S_S_S_S_S_S_S_S_S_S_S_S_S_S_S_S_S_ --------------------------
	.section	.nv.constant0._Z9kernel_36PfS_S_S_S_S_S_S_S_S_S_S_S_S_S_S_S_S_S_S_,"a",@progbits
	.sectionflags	@""
	.align	4
.nv.constant0._Z9kernel_36PfS_S_S_S_S_S_S_S_S_S_S_S_S_S_S_S_S_S_S_:
	.zero		1056


//--------------------- .nv.constant0._Z9kernel_35PfS_S_S_S_S_S_S_S_S_S_S_S_S_S_S_S_S_S_S_ --------------------------
	.section	.nv.constant0._Z9kernel_35PfS_S_S_S_S_S_S_S_S_S_S_S_S_S_S_S_S_S_S_,"a",@progbits
	.sectionflags	@""
	.align	4
.nv.constant0._Z9kernel_35PfS_S_S_S_S_S_S_S_S_S_S_S_S_S_S_S_S_S_S_:
	.zero		1056


//--------------------- .nv.constant0._Z9kernel_34PfS_S_S_S_S_S_S_S_S_S_S_S_S_S_S_S_S_S_S_ --------------------------
	.section	.nv.constant0._Z9kernel_34PfS_S_S_S_S_S_S_S_S_S_S_S_S_S_S_S_S_S_S_,"a",@progbits
	.sectionflags	@""
	.align	4
.nv.constant0._Z9kernel_34PfS_S_S_S_S_S_S_S_S_S_S_S_S_S_S_S_S_S_S_:
	.zero		1056


//--------------------- .nv.constant0._Z9kernel_33PfS_S_S_S_S_S_S_S_S_S_S_S_S_S_S_S_S_S_S_ --------------------------
	.section	.nv.constant0._Z9kernel_33PfS_S_S_S_S_S_S_S_S_S_S_S_S_S_S_S_S_S_S_,"a",@progbits
	.sectionflags	@""
	.align	4
.nv.constant0._Z9kernel_33PfS_S_S_S_S_S_S_S_S_S_S_S_S_S_S_S_S_S_S_:
	.zero		1056


//--------------------- .nv.constant0._Z9kernel_32PfS_S_S_S_S_S_S_S_S_S_S_S_S_S_S_S_S_S_S_ --------------------------
	.section	.nv.constant0._Z9kernel_32PfS_S_S_S_S_S_S_S_S_S_S_S_S_S_S_S_S_S_S_,"a",@progbits
	.sectionflags	@""
	.align	4
.nv.constant0._Z9kernel_32PfS_S_S_S_S_S_S_S_S_S_S_S_S_S_S_S_S_S_S_:
	.zero		1056


//--------------------- .nv.constant0._Z9kernel_31PfS_S_S_S_S_S_S_S_S_S_S_S_S_S_S_S_S_S_S_ --------------------------
	.section	.nv.constant0._Z9kernel_31PfS_S_S_S_S_S_S_S_S_S_S_S_S_S_S_S_S_S_S_,"a",@progbits
	.sectionflags	@""
	.align	4
.nv.constant0._Z9kernel_31PfS_S_S_S_S_S_S_S_S_S_S_S_S_S_S_S_S_S_S_:
	.zero		1056


//--------------------- .nv.constant0._Z9kernel_30PfS_S_S_S_S_S_S_S_S_S_S_S_S_S_S_S_S_S_S_ --------------------------
	.section	.nv.constant0._Z9kernel_30PfS_S_S_S_S_S_S_S_S_S_S_S_S_S_S_S_S_S_S_,"a",@progbits
	.sectionflags	@""
	.align	4
.nv.constant0._Z9kernel_30PfS_S_S_S_S_S_S_S_S_S_S_S_S_S_S_S_S_S_S_:
	.zero		1056


//--------------------- .nv.constant0._Z9kernel_29PfS_S_S_S_S_S_S_S_S_S_S_S_S_S_S_S_S_S_S_ --------------------------
	.section	.nv.constant0._Z9kernel_29PfS_S_S_S_S_S_S_S_S_S_S_S_S_S_S_S_S_S_S_,"a",@progbits
	.sectionflags	@""
	.align	4
.nv.constant0._Z9kernel_29PfS_S_S_S_S_S_S_S_S_S_S_S_S_S_S_S_S_S_S_:
	.zero		1056


//--------------------- .nv.constant0._Z9kernel_28PfS_S_S_S_S_S_S_S_S_S_S_S_S_S_S_S_S_S_S_ --------------------------
	.section	.nv.constant0._Z9kernel_28PfS_S_S_S_S_S_S_S_S_S_S_S_S_S_S_S_S_S_S_,"a",@progbits
	.sectionflags	@""
	.align	4
.nv.constant0._Z9kernel_28PfS_S_S_S_S_S_S_S_S_S_S_S_S_S_S_S_S_S_S_:
	.zero		1056


//--------------------- .nv.constant0._Z9kernel_27PfS_S_S_S_S_S_S_S_S_S_S_S_S_S_S_S_S_S_S_ --------------------------
	.section	.nv.constant0._Z9kernel_27PfS_S_S_S_S_S_S_S_S_S_S_S_S_S_S_S_S_S_S_,"a",@progbits
	.sectionflags	@""
	.align	4
.nv.constant0._Z9kernel_27PfS_S_S_S_S_S_S_S_S_S_S_S_S_S_S_S_S_S_S_:
	.zero		1056


//--------------------- .nv.constant0._Z9kernel_26PfS_S_S_S_S_S_S_S_S_S_S_S_S_S_S_S_S_S_S_ --------------------------
	.section	.nv.constant0._Z9kernel_26PfS_S_S_S_S_S_S_S_S_S_S_S_S_S_S_S_S_S_S_,"a",@progbits
	.sectionflags	@""
	.align	4
.nv.constant0._Z9kernel_26PfS_S_S_S_S_S_S_S_S_S_S_S_S_S_S_S_S_S_S_:
	.zero		1056


//--------------------- .nv.constant0._Z9kernel_25PfS_S_S_S_S_S_S_S_S_S_S_S_S_S_S_S_S_S_S_ --------------------------
	.section	.nv.constant0._Z9kernel_25PfS_S_S_S_S_S_S_S_S_S_S_S_S_S_S_S_S_S_S_,"a",@progbits
	.sectionflags	@""
	.align	4
.nv.constant0._Z9kernel_25PfS_S_S_S_S_S_S_S_S_S_S_S_S_S_S_S_S_S_S_:
	.zero		1056


//--------------------- .nv.constant0._Z9kernel_24PfS_S_S_S_S_S_S_S_S_S_S_S_S_S_S_S_S_S_S_ --------------------------
	.section	.nv.constant0._Z9kernel_24PfS_S_S_S_S_S_S_S_S_S_S_S_S_S_S_S_S_S_S_,"a",@progbits
	.sectionflags	@""
	.align	4
.nv.constant0._Z9kernel_24PfS_S_S_S_S_S_S_S_S_S_S_S_S_S_S_S_S_S_S_:
	.zero		1056


//--------------------- .nv.constant0._Z9kernel_23PfS_S_S_S_S_S_S_S_S_S_S_S_S_S_S_S_S_S_S_ --------------------------
	.section	.nv.constant0._Z9kernel_23PfS_S_S_S_S_S_S_S_S_S_S_S_S_S_S_S_S_S_S_,"a",@progbits
	.sectionflags	@""
	.align	4
.nv.constant0._Z9kernel_23PfS_S_S_S_S_S_S_S_S_S_S_S_S_S_S_S_S_S_S_:
	.zero		1056


//--------------------- .nv.constant0._Z9kernel_22PfS_S_S_S_S_S_S_S_S_S_S_S_S_S_S_S_S_S_S_ --------------------------
	.section	.nv.constant0._Z9kernel_22PfS_S_S_S_S_S_S_S_S_S_S_S_S_S_S_S_S_S_S_,"a",@progbits
	.sectionflags	@""
	.align	4
.nv.constant0._Z9kernel_22PfS_S_S_S_S_S_S_S_S_S_S_S_S_S_S_S_S_S_S_:
	.zero		1056


//--------------------- .nv.constant0._Z9kernel_21PfS_S_S_S_S_S_S_S_S_S_S_S_S_S_S_S_S_S_S_ --------------------------
	.section	.nv.constant0._Z9kernel_21PfS_S_S_S_S_S_S_S_S_S_S_S_S_S_S_S_S_S_S_,"a",@progbits
	.sectionflags	@""
	.align	4
.nv.constant0._Z9kernel_21PfS_S_S_S_S_S_S_S_S_S_S_S_S_S_S_S_S_S_S_:
	.zero		1056


//--------------------- .nv.constant0._Z9kernel_20PfS_S_S_S_S_S_S_S_S_S_S_S_S_S_S_S_S_S_S_ --------------------------
	.section	.nv.constant0._Z9kernel_20PfS_S_S_S_S_S_S_S_S_S_S_S_S_S_S_S_S_S_S_,"a",@progbits
	.sectionflags	@""
	.align	4
.nv.constant0._Z9kernel_20PfS_S_S_S_S_S_S_S_S_S_S_S_S_S_S_S_S_S_S_:
	.zero		1056


//--------------------- .nv.constant0._Z9kernel_19PfS_S_S_S_S_S_S_S_S_S_S_S_S_S_S_S_S_S_S_ --------------------------
	.section	.nv.constant0._Z9kernel_19PfS_S_S_S_S_S_S_S_S_S_S_S_S_S_S_S_S_S_S_,"a",@progbits
	.sectionflags	@""
	.align	4
.nv.constant0._Z9kernel_19PfS_S_S_S_S_S_S_S_S_S_S_S_S_S_S_S_S_S_S_:
	.zero		1056


//--------------------- .nv.constant0._Z9kernel_18PfS_S_S_S_S_S_S_S_S_S_S_S_S_S_S_S_S_S_S_ --------------------------
	.section	.nv.constant0._Z9kernel_18PfS_S_S_S_S_S_S_S_S_S_S_S_S_S_S_S_S_S_S_,"a",@progbits
	.sectionflags	@""
	.align	4
.nv.constant0._Z9kernel_18PfS_S_S_S_S_S_S_S_S_S_S_S_S_S_S_S_S_S_S_:
	.zero		1056


//--------------------- .nv.constant0._Z9kernel_17PfS_S_S_S_S_S_S_S_S_S_S_S_S_S_S_S_S_S_S_ --------------------------
	.section	.nv.constant0._Z9kernel_17PfS_S_S_S_S_S_S_S_S_S_S_S_S_S_S_S_S_S_S_,"a",@progbits
	.sectionflags	@""
	.align	4
.nv.constant0._Z9kernel_17PfS_S_S_S_S_S_S_S_S_S_S_S_S_S_S_S_S_S_S_:
	.zero		1056


//--------------------- .nv.constant0._Z9kernel_16PfS_S_S_S_S_S_S_S_S_S_S_S_S_S_S_S_S_S_S_ --------------------------
	.section	.nv.constant0._Z9kernel_16PfS_S_S_S_S_S_S_S_S_S_S_S_S_S_S_S_S_S_S_,"a",@progbits
	.sectionflags	@""
	.align	4
.nv.constant0._Z9kernel_16PfS_S_S_S_S_S_S_S_S_S_S_S_S_S_S_S_S_S_S_:
	.zero		1056


//--------------------- .nv.constant0._Z9kernel_15PfS_S_S_S_S_S_S_S_S_S_S_S_S_S_S_S_S_S_S_ --------------------------
	.section	.nv.constant0._Z9kernel_15PfS_S_S_S_S_S_S_S_S_S_S_S_S_S_S_S_S_S_S_,"a",@progbits
	.sectionflags	@""
	.align	4
.nv.constant0._Z9kernel_15PfS_S_S_S_S_S_S_S_S_S_S_S_S_S_S_S_S_S_S_:
	.zero		1056


//--------------------- .nv.constant0._Z9kernel_14PfS_S_S_S_S_S_S_S_S_S_S_S_S_S_S_S_S_S_S_ --------------------------
	.section	.nv.constant0._Z9kernel_14PfS_S_S_S_S_S_S_S_S_S_S_S_S_S_S_S_S_S_S_,"a",@progbits
	.sectionflags	@""
	.align	4
.nv.constant0._Z9kernel_14PfS_S_S_S_S_S_S_S_S_S_S_S_S_S_S_S_S_S_S_:
	.zero		1056


//--------------------- .nv.constant0._Z9kernel_13PfS_S_S_S_S_S_S_S_S_S_S_S_S_S_S_S_S_S_S_ --------------------------
	.section	.nv.constant0._Z9kernel_13PfS_S_S_S_S_S_S_S_S_S_S_S_S_S_S_S_S_S_S_,"a",@progbits
	.sectionflags	@""
	.align	4
.nv.constant0._Z9kernel_13PfS_S_S_S_S_S_S_S_S_S_S_S_S_S_S_S_S_S_S_:
	.zero		1056


//--------------------- .nv.constant0._Z9kernel_12PfS_S_S_S_S_S_S_S_S_S_S_S_S_S_S_S_S_S_S_ --------------------------
	.section	.nv.constant0._Z9kernel_12PfS_S_S_S_S_S_S_S_S_S_S_S_S_S_S_S_S_S_S_,"a",@progbits
	.sectionflags	@""
	.align	4
.nv.constant0._Z9kernel_12PfS_S_S_S_S_S_S_S_S_S_S_S_S_S_S_S_S_S_S_:
	.zero		1056


//--------------------- .nv.constant0._Z9kernel_11PfS_S_S_S_S_S_S_S_S_S_S_S_S_S_S_S_S_S_S_ --------------------------
	.section	.nv.constant0._Z9kernel_11PfS_S_S_S_S_S_S_S_S_S_S_S_S_S_S_S_S_S_S_,"a",@progbits
	.sectionflags	@""
	.align	4
.nv.constant0._Z9kernel_11PfS_S_S_S_S_S_S_S_S_S_S_S_S_S_S_S_S_S_S_:
	.zero		1056


//--------------------- .nv.constant0._Z9kernel_10PfS_S_S_S_S_S_S_S_S_S_S_S_S_S_S_S_S_S_S_ --------------------------
	.section	.nv.constant0._Z9kernel_10PfS_S_S_S_S_S_S_S_S_S_S_S_S_S_S_S_S_S_S_,"a",@progbits
	.sectionflags	@""
	.align	4
.nv.constant0._Z9kernel_10PfS_S_S_S_S_S_S_S_S_S_S_S_S_S_S_S_S_S_S_:
	.zero		1056


//--------------------- .nv.constant0._Z8kernel_9PfS_S_S_S_S_S_S_S_S_S_S_S_S_S_S_S_S_S_S_ --------------------------
	.section	.nv.constant0._Z8kernel_9PfS_S_S_S_S_S_S_S_S_S_S_S_S_S_S_S_S_S_S_,"a",@progbits
	.sectionflags	@""
	.align	4
.nv.constant0._Z8kernel_9PfS_S_S_S_S_S_S_S_S_S_S_S_S_S_S_S_S_S_S_:
	.zero		1056


//--------------------- .nv.constant0._Z8kernel_8PfS_S_S_S_S_S_S_S_S_S_S_S_S_S_S_S_S_S_S_ --------------------------
	.section	.nv.constant0._Z8kernel_8PfS_S_S_S_S_S_S_S_S_S_S_S_S_S_S_S_S_S_S_,"a",@progbits
	.sectionflags	@""
	.align	4
.nv.constant0._Z8kernel_8PfS_S_S_S_S_S_S_S_S_S_S_S_S_S_S_S_S_S_S_:
	.zero		1056


//--------------------- .nv.constant0._Z8kernel_7PfS_S_S_S_S_S_S_S_S_S_S_S_S_S_S_S_S_S_S_ --------------------------
	.section	.nv.constant0._Z8kernel_7PfS_S_S_S_S_S_S_S_S_S_S_S_S_S_S_S_S_S_S_,"a",@progbits
	.sectionflags	@""
	.align	4
.nv.constant0._Z8kernel_7PfS_S_S_S_S_S_S_S_S_S_S_S_S_S_S_S_S_S_S_:
	.zero		1056


//--------------------- .nv.constant0._Z8kernel_6PfS_S_S_S_S_S_S_S_S_S_S_S_S_S_S_S_S_S_S_ --------------------------
	.section	.nv.constant0._Z8kernel_6PfS_S_S_S_S_S_S_S_S_S_S_S_S_S_S_S_S_S_S_,"a",@progbits
	.sectionflags	@""
	.align	4
.nv.constant0._Z8kernel_6PfS_S_S_S_S_S_S_S_S_S_S_S_S_S_S_S_S_S_S_:
	.zero		1056


//--------------------- .nv.constant0._Z8kernel_5PfS_S_S_S_S_S_S_S_S_S_S_S_S_S_S_S_S_S_S_ --------------------------
	.section	.nv.constant0._Z8kernel_5PfS_S_S_S_S_S_S_S_S_S_S_S_S_S_S_S_S_S_S_,"a",@progbits
	.sectionflags	@""
	.align	4
.nv.constant0._Z8kernel_5PfS_S_S_S_S_S_S_S_S_S_S_S_S_S_S_S_S_S_S_:
	.zero		1056


//--------------------- .nv.constant0._Z8kernel_4PfS_S_S_S_S_S_S_S_S_S_S_S_S_S_S_S_S_S_S_ --------------------------
	.section	.nv.constant0._Z8kernel_4PfS_S_S_S_S_S_S_S_S_S_S_S_S_S_S_S_S_S_S_,"a",@progbits
	.sectionflags	@""
	.align	4
.nv.constant0._Z8kernel_4PfS_S_S_S_S_S_S_S_S_S_S_S_S_S_S_S_S_S_S_:
	.zero		1056


//--------------------- .nv.constant0._Z8kernel_3PfS_S_S_S_S_S_S_S_S_S_S_S_S_S_S_S_S_S_S_ --------------------------
	.section	.nv.constant0._Z8kernel_3PfS_S_S_S_S_S_S_S_S_S_S_S_S_S_S_S_S_S_S_,"a",@progbits
	.sectionflags	@""
	.align	4
.nv.constant0._Z8kernel_3PfS_S_S_S_S_S_S_S_S_S_S_S_S_S_S_S_S_S_S_:
	.zero		1056


//--------------------- .nv.constant0._Z8kernel_2PfS_S_S_S_S_S_S_S_S_S_S_S_S_S_S_S_S_S_S_ --------------------------
	.section	.nv.constant0._Z8kernel_2PfS_S_S_S_S_S_S_S_S_S_S_S_S_S_S_S_S_S_S_,"a",@progbits
	.sectionflags	@""
	.align	4
.nv.constant0._Z8kernel_2PfS_S_S_S_S_S_S_S_S_S_S_S_S_S_S_S_S_S_S_:
	.zero		1056


//--------------------- .nv.constant0._Z8kernel_1PfS_S_S_S_S_S_S_S_S_S_S_S_S_S_S_S_S_S_S_ --------------------------
	.section	.nv.constant0._Z8kernel_1PfS_S_S_S_S_S_S_S_S_S_S_S_S_S_S_S_S_S_S_,"a",@progbits
	.sectionflags	@""
	.align	4
.nv.constant0._Z8kernel_1PfS_S_S_S_S_S_S_S_S_S_S_S_S_S_S_S_S_S_S_:
	.zero		1056


//--------------------- .nv.constant0._Z8kernel_0PfS_S_S_S_S_S_S_S_S_S_S_S_S_S_S_S_S_S_S_ --------------------------
	.section	.nv.constant0._Z8kernel_0PfS_S_S_S_S_S_S_S_S_S_S_S_S_S_S_S_S_S_S_,"a",@progbits
	.sectionflags	@""
	.align	4
.nv.constant0._Z8kernel_0PfS_S_S_S_S_S_S_S_S_S_S_S_S_S_S_S_S_S_S_:
	.zero		1056


//--------------------- SYMBOLS --------------------------

	.type		.nv.reservedSmem.offset0,@object
	.size		.nv.reservedSmem.offset0,0x4
	.type		.nv.reservedSmem.cap,@object
	.size		.nv.reservedSmem.cap,0x4
